def matmul_kernel(
    a_ptr,
    b_ptr,
    c_ptr,
    M,
    N,
    K,
    stride_am,
    stride_ak,
    stride_bk,
    stride_bn,
    stride_cm,
    stride_cn,
    BLOCK_M: tl.constexpr,
    BLOCK_N: tl.constexpr,
    BLOCK_K: tl.constexpr,
    GROUP_M: tl.constexpr,
):
    pid = tl.program_id(axis=0)
    num_pid_m = tl.cdiv(M, BLOCK_M)
    num_pid_n = tl.cdiv(N, BLOCK_N)
    num_pid_in_group = GROUP_M * num_pid_n
    group_id = pid // num_pid_in_group
    first_pid_m = group_id * GROUP_M
    group_size_m = min(num_pid_m - first_pid_m, GROUP_M)
    pid_m = first_pid_m + ((pid % num_pid_in_group) % group_size_m)
    pid_n = (pid % num_pid_in_group) // group_size_m

    offs_am = (pid_m * BLOCK_M + tl.arange(0, BLOCK_M)) % M
    offs_bn = (pid_n * BLOCK_N + tl.arange(0, BLOCK_N)) % N
    offs_k = tl.arange(0, BLOCK_K)
    a_ptrs = a_ptr + offs_am[:, None] * stride_am + offs_k[None, :] * stride_ak
    b_ptrs = b_ptr + offs_k[:, None] * stride_bk + offs_bn[None, :] * stride_bn

    acc = tl.zeros((BLOCK_M, BLOCK_N), dtype=tl.float32)
    for kk in range(0, tl.cdiv(K, BLOCK_K)):
        a = tl.load(a_ptrs, mask=offs_k[None, :] < K - kk * BLOCK_K, other=0.0)
        b = tl.load(b_ptrs, mask=offs_k[:, None] < K - kk * BLOCK_K, other=0.0)
        acc = tl.dot(a, b, acc)
        a_ptrs += BLOCK_K * stride_ak
        b_ptrs += BLOCK_K * stride_bk

    c = acc.to(c_ptr.dtype.element_ty)
    offs_cm = pid_m * BLOCK_M + tl.arange(0, BLOCK_M)
    offs_cn = pid_n * BLOCK_N + tl.arange(0, BLOCK_N)
    c_ptrs = c_ptr + offs_cm[:, None] * stride_cm + offs_cn[None, :] * stride_cn
    mask = (offs_cm[:, None] < M) & (offs_cn[None, :] < N)
    tl.store(c_ptrs, c, mask=mask)

# config = {"BLOCK_K": 128, "BLOCK_M": 256, "BLOCK_N": 256, "GROUP_M": 4, "arch": "sm_100", "dtype": "fp16", "num_ctas": 1, "num_stages": 3, "num_warps": 4}
# arch = sm_100


// ===== COMPILED SASS (sm_100a) =====

	.target	sm_100a

	.elftype	@"ET_EXEC"


//--------------------- .note.nv.tkinfo           --------------------------
	.section	.note.nv.tkinfo,"",@"SHT_NOTE"
	.sectionflags	@"SHF_NOTE_NV_TKINFO"
	.tkinfo
        /*0018*/ 	.word	0x00000081
        /*0030*/ 	.string	""
        /*0030*/ 	.string	"ptxas-blackwell"
        /*0030*/ 	.string	"Cuda compilation tools, release 12.9, V12.9.86"
        /*0030*/ 	.string	"Build cuda_12.9.r12.9/compiler.36037853_0"
        /*0030*/ 	.string	"-v  -suppress-debug-info  -lineinfo  -arch sm_100a "



//--------------------- .note.nv.cuver            --------------------------
	.section	.note.nv.cuver,"",@"SHT_NOTE"
	.sectionflags	@"SHF_NOTE_NV_CUVER"
        /*0018*/ 	.short	0x0001
        /*001a*/ 	.short	0x0064
        /*001c*/ 	.short	0x0001
        /*001e*/ 	.short	0x0000
        /*0020*/ 	.short	0x0001
        /*0022*/ 	.short	0x0000


//--------------------- .nv.info                  --------------------------
	.section	.nv.info,"",@"SHT_CUDA_INFO"
	.align	4


	//----- nvinfo : EIATTR_REGCOUNT
	.align		4
        /*0000*/ 	.byte	0x04, 0x2f
        /*0002*/ 	.short	(.L_4 - .L_3)
	.align		4
.L_3:
        /*0004*/ 	.word	index@(matmul_kernel)
        /*0008*/ 	.word	0x00000060


	//----- nvinfo : EIATTR_FRAME_SIZE
	.align		4
.L_4:
        /*000c*/ 	.byte	0x04, 0x11
        /*000e*/ 	.short	(.L_6 - .L_5)
	.align		4
.L_5:
        /*0010*/ 	.word	index@($__internal_2_$__cuda_sm10x_tcgen05_guardrail_trap_unallocated_columns_being_dealloced)
        /*0014*/ 	.word	0x00002898


	//----- nvinfo : EIATTR_FRAME_SIZE
	.align		4
.L_6:
        /*0018*/ 	.byte	0x04, 0x11
        /*001a*/ 	.short	(.L_8 - .L_7)
	.align		4
.L_7:
        /*001c*/ 	.word	index@($__internal_1_$__cuda_sm10x_tcgen05_guardrail_trap_phase_invalid_during_alloc)
        /*0020*/ 	.word	0x00002898


	//----- nvinfo : EIATTR_FRAME_SIZE
	.align		4
.L_8:
        /*0024*/ 	.byte	0x04, 0x11
        /*0026*/ 	.short	(.L_10 - .L_9)
	.align		4
.L_9:
        /*0028*/ 	.word	index@($__internal_0_$__cuda_sm10x_tcgen05_guardrail_trap_col_being_dealloced_not_returned_by_alloc)
        /*002c*/ 	.word	0x00002898


	//----- nvinfo : EIATTR_FRAME_SIZE
	.align		4
.L_10:
        /*0030*/ 	.byte	0x04, 0x11
        /*0032*/ 	.short	(.L_12 - .L_11)
	.align		4
.L_11:
        /*0034*/ 	.word	index@(matmul_kernel)
        /*0038*/ 	.word	0x00002898


	//----- nvinfo : EIATTR_MIN_STACK_SIZE
	.align		4
.L_12:
        /*003c*/ 	.byte	0x04, 0x12
        /*003e*/ 	.short	(.L_14 - .L_13)
	.align		4
.L_13:
        /*0040*/ 	.word	index@(matmul_kernel)
        /*0044*/ 	.word	0x00002898
.L_14:


//--------------------- .nv.info.matmul_kernel    --------------------------
	.section	.nv.info.matmul_kernel,"",@"SHT_CUDA_INFO"
	.sectionflags	@""
	.align	4


	//----- nvinfo : EIATTR_CUDA_API_VERSION
	.align		4
        /*0000*/ 	.byte	0x04, 0x37
        /*0002*/ 	.short	(.L_16 - .L_15)
.L_15:
        /*0004*/ 	.word	0x00000081


	//----- nvinfo : EIATTR_KPARAM_INFO
	.align		4
.L_16:
        /*0008*/ 	.byte	0x04, 0x17
        /*000a*/ 	.short	(.L_18 - .L_17)
.L_17:
        /*000c*/ 	.word	0x00000000
        /*0010*/ 	.short	0x000d
        /*0012*/ 	.short	0x0048
        /*0014*/ 	.byte	0x00, 0xf4, 0x21, 0x00


	//----- nvinfo : EIATTR_KPARAM_INFO
	.align		4
.L_18:
        /*0018*/ 	.byte	0x04, 0x17
        /*001a*/ 	.short	(.L_20 - .L_19)
.L_19:
        /*001c*/ 	.word	0x00000000
        /*0020*/ 	.short	0x000c
        /*0022*/ 	.short	0x0040
        /*0024*/ 	.byte	0x00, 0xf4, 0x21, 0x00


	//----- nvinfo : EIATTR_KPARAM_INFO
	.align		4
.L_20:
        /*0028*/ 	.byte	0x04, 0x17
        /*002a*/ 	.short	(.L_22 - .L_21)
.L_21:
        /*002c*/ 	.word	0x00000000
        /*0030*/ 	.short	0x000b
        /*0032*/ 	.short	0x0038
        /*0034*/ 	.byte	0x00, 0xf0, 0x11, 0x00


	//----- nvinfo : EIATTR_KPARAM_INFO
	.align		4
.L_22:
        /*0038*/ 	.byte	0x04, 0x17
        /*003a*/ 	.short	(.L_24 - .L_23)
.L_23:
        /*003c*/ 	.word	0x00000000
        /*0040*/ 	.short	0x000a
        /*0042*/ 	.short	0x0034
        /*0044*/ 	.byte	0x00, 0xf0, 0x11, 0x00


	//----- nvinfo : EIATTR_KPARAM_INFO
	.align		4
.L_24:
        /*0048*/ 	.byte	0x04, 0x17
        /*004a*/ 	.short	(.L_26 - .L_25)
.L_25:
        /*004c*/ 	.word	0x00000000
        /*0050*/ 	.short	0x0009
        /*0052*/ 	.short	0x0030
        /*0054*/ 	.byte	0x00, 0xf0, 0x11, 0x00


	//----- nvinfo : EIATTR_KPARAM_INFO
	.align		4
.L_26:
        /*0058*/ 	.byte	0x04, 0x17
        /*005a*/ 	.short	(.L_28 - .L_27)
.L_27:
        /*005c*/ 	.word	0x00000000
        /*0060*/ 	.short	0x0008
        /*0062*/ 	.short	0x002c
        /*0064*/ 	.byte	0x00, 0xf0, 0x11, 0x00


	//----- nvinfo : EIATTR_KPARAM_INFO
	.align		4
.L_28:
        /*0068*/ 	.byte	0x04, 0x17
        /*006a*/ 	.short	(.L_30 - .L_29)
.L_29:
        /*006c*/ 	.word	0x00000000
        /*0070*/ 	.short	0x0007
        /*0072*/ 	.short	0x0028
        /*0074*/ 	.byte	0x00, 0xf0, 0x11, 0x00


	//----- nvinfo : EIATTR_KPARAM_INFO
	.align		4
.L_30:
        /*0078*/ 	.byte	0x04, 0x17
        /*007a*/ 	.short	(.L_32 - .L_31)
.L_31:
        /*007c*/ 	.word	0x00000000
        /*0080*/ 	.short	0x0006
        /*0082*/ 	.short	0x0024
        /*0084*/ 	.byte	0x00, 0xf0, 0x11, 0x00


	//----- nvinfo : EIATTR_KPARAM_INFO
	.align		4
.L_32:
        /*0088*/ 	.byte	0x04, 0x17
        /*008a*/ 	.short	(.L_34 - .L_33)
.L_33:
        /*008c*/ 	.word	0x00000000
        /*0090*/ 	.short	0x0005
        /*0092*/ 	.short	0x0020
        /*0094*/ 	.byte	0x00, 0xf0, 0x11, 0x00


	//----- nvinfo : EIATTR_KPARAM_INFO
	.align		4
.L_34:
        /*0098*/ 	.byte	0x04, 0x17
        /*009a*/ 	.short	(.L_36 - .L_35)
.L_35:
        /*009c*/ 	.word	0x00000000
        /*00a0*/ 	.short	0x0004
        /*00a2*/ 	.short	0x001c
        /*00a4*/ 	.byte	0x00, 0xf0, 0x11, 0x00


	//----- nvinfo : EIATTR_KPARAM_INFO
	.align		4
.L_36:
        /*00a8*/ 	.byte	0x04, 0x17
        /*00aa*/ 	.short	(.L_38 - .L_37)
.L_37:
        /*00ac*/ 	.word	0x00000000
        /*00b0*/ 	.short	0x0003
        /*00b2*/ 	.short	0x0018
        /*00b4*/ 	.byte	0x00, 0xf0, 0x11, 0x00


	//----- nvinfo : EIATTR_KPARAM_INFO
	.align		4
.L_38:
        /*00b8*/ 	.byte	0x04, 0x17
        /*00ba*/ 	.short	(.L_40 - .L_39)
.L_39:
        /*00bc*/ 	.word	0x00000000
        /*00c0*/ 	.short	0x0002
        /*00c2*/ 	.short	0x0010
        /*00c4*/ 	.byte	0x00, 0xf4, 0x21, 0x00


	//----- nvinfo : EIATTR_KPARAM_INFO
	.align		4
.L_40:
        /*00c8*/ 	.byte	0x04, 0x17
        /*00ca*/ 	.short	(.L_42 - .L_41)
.L_41:
        /*00cc*/ 	.word	0x00000000
        /*00d0*/ 	.short	0x0001
        /*00d2*/ 	.short	0x0008
        /*00d4*/ 	.byte	0x00, 0xf4, 0x21, 0x00


	//----- nvinfo : EIATTR_KPARAM_INFO
	.align		4
.L_42:
        /*00d8*/ 	.byte	0x04, 0x17
        /*00da*/ 	.short	(.L_44 - .L_43)
.L_43:
        /*00dc*/ 	.word	0x00000000
        /*00e0*/ 	.short	0x0000
        /*00e2*/ 	.short	0x0000
        /*00e4*/ 	.byte	0x00, 0xf4, 0x21, 0x00


	//----- nvinfo : EIATTR_AT_ENTRY_FRAGMENTS
	.align		4
.L_44:
        /*00e8*/ 	.byte	0x04, 0x4f
        /*00ea*/ 	.short	(.L_46 - .L_45)


	//   ....[0]....
.L_45:
        /*00ec*/ 	.word	0x00000004


	//----- nvinfo : EIATTR_RESERVED_SMEM_USED
	.align		4
.L_46:
        /*00f0*/ 	.byte	0x01, 0x41
	.zero		2


	//----- nvinfo : EIATTR_SPARSE_MMA_MASK
	.align		4
        /*00f4*/ 	.byte	0x03, 0x50
        /*00f6*/ 	.short	0x0000


	//----- nvinfo : EIATTR_TCGEN05_1CTA_USED
	.align		4
        /*00f8*/ 	.byte	0x01, 0x51
	.zero		2


	//----- nvinfo : EIATTR_MAXREG_COUNT
	.align		4
        /*00fc*/ 	.byte	0x03, 0x1b
        /*00fe*/ 	.short	0x00ff


	//----- nvinfo : EIATTR_NUM_BARRIERS
	.align		4
        /*0100*/ 	.byte	0x02, 0x4c
        /*0102*/ 	.byte	0x01
	.zero		1


	//----- nvinfo : EIATTR_ANNOTATIONS
	.align		4
        /*0104*/ 	.byte	0x04, 0x55
        /*0106*/ 	.short	(.L_48 - .L_47)


	//   ....[0]....
.L_47:
        /*0108*/ 	.word	0x00000001
        /*010c*/ 	.byte	0x90, 0x09, 0x00, 0x00, 0x01, 0x00, 0x00, 0x00, 0xd0, 0x09, 0x00, 0x00, 0x01, 0x00, 0x00, 0x00
        /* <DEDUP_REMOVED lines=633> */
        /*28ac*/ 	.byte	0x90, 0x39, 0x01, 0x00, 0x01, 0x00, 0x00, 0x00, 0xa0, 0x39, 0x01, 0x00


	//----- nvinfo : EIATTR_INT_WARP_WIDE_INSTR_OFFSETS
	.align		4
.L_48:
        /*28b8*/ 	.byte	0x04, 0x31
        /*28ba*/ 	.short	(.L_50 - .L_49)


	//   ....[0]....
.L_49:
        /*28bc*/ 	.word	0x0000a310


	//   ....[1]....
        /*28c0*/ 	.word	0x0000a320


	//   ....[2]....
        /*28c4*/ 	.word	0x00010e10


	//   ....[3]....
        /*28c8*/ 	.word	0x0005dcc0


	//   ....[4]....
        /*28cc*/ 	.word	0x0005dd10


	//----- nvinfo : EIATTR_COOP_GROUP_MASK_REGIDS
	.align		4
.L_50:
        /*28d0*/ 	.byte	0x04, 0x29
        /*28d2*/ 	.short	(.L_52 - .L_51)


	//   ....[0]....
.L_51:
        /*28d4*/ 	.word	0xffffffff


	//   ....[1]....
        /*28d8*/ 	.word	0xffffffff


	//   ....[2]....
        /*28dc*/ 	.word	0xffffffff


	//   ....[3]....
        /*28e0*/ 	.word	0xffffffff


	//----- nvinfo : EIATTR_COOP_GROUP_INSTR_OFFSETS
	.align		4
.L_52:
        /*28e4*/ 	.byte	0x04, 0x28
        /*28e6*/ 	.short	(.L_54 - .L_53)


	//   ....[0]....
.L_53:
        /*28e8*/ 	.word	0x00000070


	//   ....[1]....
        /*28ec*/ 	.word	0x00000330


	//   ....[2]....
        /*28f0*/ 	.word	0x0005db50


	//   ....[3]....
        /*28f4*/ 	.word	0x0005ddc0


	//----- nvinfo : EIATTR_VRC_CTA_INIT_COUNT
	.align		4
.L_54:
        /*28f8*/ 	.byte	0x02, 0x4a
        /*28fa*/ 	.byte	0x80
	.zero		1


	//----- nvinfo : EIATTR_MBARRIER_INSTR_OFFSETS
	.align		4
        /*28fc*/ 	.byte	0x04, 0x39
        /*28fe*/ 	.short	(.L_56 - .L_55)


	//   ....[0]....
.L_55:
        /*2900*/ 	.word	0x0000a620
        /*2904*/ 	.word	0x000000ff
        /*2908*/ 	.word	0x00000000
        /*290c*/ 	.short	0x0100
        /*290e*/ 	.byte	0x08
	.zero		1


	//   ....[1]....
        /*2910*/ 	.word	0x00010e20
        /*2914*/ 	.word	0x000000ff
        /*2918*/ 	.word	0x00040008
        /*291c*/ 	.short	0x0100
        /*291e*/ 	.byte	0x04
	.zero		1


	//   ....[2]....
        /*2920*/ 	.word	0x000337d0
        /*2924*/ 	.word	0x000000ff
        /*2928*/ 	.word	0x00000000
        /*292c*/ 	.short	0x010a
        /*292e*/ 	.byte	0x08
	.zero		1


	//   ....[3]....
        /*2930*/ 	.word	0x0004b0c0
        /*2934*/ 	.word	0x000000ff
        /*2938*/ 	.word	0x00000000
        /*293c*/ 	.short	0x010a
        /*293e*/ 	.byte	0x08
	.zero		1


	//   ....[4]....
        /*2940*/ 	.word	0x0004b180
        /*2944*/ 	.word	0x000000ff
        /*2948*/ 	.word	0x00040000
        /*294c*/ 	.short	0x0108
        /*294e*/ 	.byte	0x04
	.zero		1


	//   ....[5]....
        /*2950*/ 	.word	0x0004b240
        /*2954*/ 	.word	0x000000ff
        /*2958*/ 	.word	0x00040008
        /*295c*/ 	.short	0x0108
        /*295e*/ 	.byte	0x04
	.zero		1


	//   ....[6]....
        /*2960*/ 	.word	0x0005dde0
        /*2964*/ 	.word	0x000000ff
        /*2968*/ 	.word	0x00000000
        /*296c*/ 	.short	0x010a
        /*296e*/ 	.byte	0x08
	.zero		1


	//   ....[7]....
        /*2970*/ 	.word	0x0005de10
        /*2974*/ 	.word	0x000000ff
        /*2978*/ 	.word	0x00000000
        /*297c*/ 	.short	0x010a
        /*297e*/ 	.byte	0x08
	.zero		1


	//----- nvinfo : EIATTR_NUM_MBARRIERS
	.align		4
.L_56:
        /*2980*/ 	.byte	0x03, 0x38
        /*2982*/ 	.short	0x0002


	//----- nvinfo : EIATTR_EXIT_INSTR_OFFSETS
	.align		4
        /*2984*/ 	.byte	0x04, 0x1c
        /*2986*/ 	.short	(.L_58 - .L_57)


	//   ....[0]....
.L_57:
        /*2988*/ 	.word	0x0005ddd0


	//----- nvinfo : EIATTR_REQNTID
	.align		4
.L_58:
        /*298c*/ 	.byte	0x04, 0x10
        /*298e*/ 	.short	(.L_60 - .L_59)
.L_59:
        /*2990*/ 	.word	0x00000080
        /*2994*/ 	.word	0x00000001
        /*2998*/ 	.word	0x00000001


	//----- nvinfo : EIATTR_CRS_STACK_SIZE
	.align		4
.L_60:
        /*299c*/ 	.byte	0x04, 0x1e
        /*299e*/ 	.short	(.L_62 - .L_61)
.L_61:
        /*29a0*/ 	.word	0x00000000


	//----- nvinfo : EIATTR_CBANK_PARAM_SIZE
	.align		4
.L_62:
        /*29a4*/ 	.byte	0x03, 0x19
        /*29a6*/ 	.short	0x0050


	//----- nvinfo : EIATTR_PARAM_CBANK
	.align		4
        /*29a8*/ 	.byte	0x04, 0x0a
        /*29aa*/ 	.short	(.L_64 - .L_63)
	.align		4
.L_63:
        /*29ac*/ 	.word	index@(.nv.constant0.matmul_kernel)
        /*29b0*/ 	.short	0x0380
        /*29b2*/ 	.short	0x0050


	//----- nvinfo : EIATTR_SW_WAR
	.align		4
.L_64:
        /*29b4*/ 	.byte	0x04, 0x36
        /*29b6*/ 	.short	(.L_66 - .L_65)
.L_65:
        /*29b8*/ 	.word	0x00000008
.L_66:


//--------------------- .nv.compat                --------------------------
	.section	.nv.compat,"",@"SHT_CUDA_COMPAT_INFO"
	.align	4
        /*0000*/ 	.byte	0x02, 0x02, 0x02, 0x00, 0x02, 0x05, 0x05, 0x00, 0x02, 0x03, 0x00, 0x00, 0x02, 0x06, 0x01, 0x00


//--------------------- .nv.callgraph             --------------------------
	.section	.nv.callgraph,"",@"SHT_CUDA_CALLGRAPH"
	.align	4
	.sectionentsize	8
	.align		4
        /*0000*/ 	.word	0x00000000
	.align		4
        /*0004*/ 	.word	0xffffffff
	.align		4
        /*0008*/ 	.word	0x00000000
	.align		4
        /*000c*/ 	.word	0xfffffffe
	.align		4
        /*0010*/ 	.word	0x00000000
	.align		4
        /*0014*/ 	.word	0xfffffffd
	.align		4
        /*0018*/ 	.word	0x00000000
	.align		4
        /*001c*/ 	.word	0xfffffffc


//--------------------- .text.matmul_kernel       --------------------------
	.section	.text.matmul_kernel,"ax",@progbits
	.align	128
        .global         matmul_kernel
        .type           matmul_kernel,@function
        .size           matmul_kernel,(.L_x_20 - matmul_kernel)
        .other          matmul_kernel,@"STO_CUDA_ENTRY STV_DEFAULT"
matmul_kernel:
.text.matmul_kernel:
[----:B------:R-:W0:Y:S01]  /*0000*/  LDC R1, c[0x0][0x37c] ;  /* 0x0000df00ff017b82 */ /* 0x000e220000000800 */
[----:B------:R-:W1:Y:S01]  /*0010*/  S2R R0, SR_TID.X ;  /* 0x0000000000007919 */ /* 0x000e620000002100 */
[----:B0-----:R-:W-:Y:S01]  /*0020*/  VIADD R1, R1, 0xffffd768 ;  /* 0xffffd76801017836 */ /* 0x001fe20000000000 */
[----:B-1----:R-:W-:-:S13]  /*0030*/  ISETP.GE.U32.AND P0, PT, R0, 0x20, PT ;  /* 0x000000200000780c */ /* 0x002fda0003f06070 */
[----:B------:R-:W-:Y:S02]  /*0040*/  VOTEU.ANY UP0, P0 ;  /* 0x0000000000ff7886 */ /* 0x000fe40000000100 */
[----:B------:R-:W-:Y:S05]  /*0050*/  BRA.U UP0, `(.L_x_0) ;  /* 0x0000000100b87547 */ /* 0x000fea000b800000 */
[----:B------:R-:W0:Y:S01]  /*0060*/  S2UR UR6, SR_CgaCtaId ;  /* 0x00000000000679c3 */ /* 0x000e220000008800 */
[----:B------:R-:W-:Y:S01]  /*0070*/  NOP ;  /* 0x0000000000007918 */ /* 0x000fe20000000000 */
[----:B------:R-:W-:Y:S02]  /*0080*/  UMOV UR4, 0x40 ;  /* 0x0000004000047882 */ /* 0x000fe40000000000 */
[----:B0-----:R-:W-:-:S09]  /*0090*/  ULEA UR4, UR6, UR4, 0x18 ;  /* 0x0000000406047291 */ /* 0x001fd2000f8ec0ff */
[----:B------:R-:W0:Y:S01]  /*00a0*/  LDS.U8 R2, [UR4] ;  /* 0x00000004ff027984 */ /* 0x000e220008000000 */
[----:B------:R-:W-:Y:S02]  /*00b0*/  UMOV UR4, 0x400 ;  /* 0x0000040000047882 */ /* 0x000fe40000000000 */
[----:B------:R-:W-:Y:S01]  /*00c0*/  ULEA UR4, UR6, UR4, 0x18 ;  /* 0x0000000406047291 */ /* 0x000fe2000f8ec0ff */
[----:B0-----:R-:W-:-:S13]  /*00d0*/  ISETP.NE.AND P0, PT, R2, RZ, PT ;  /* 0x000000ff0200720c */ /* 0x001fda0003f05270 */
[----:B------:R-:W-:Y:S05]  /*00e0*/  @P0 BRA `(.L_x_1) ;  /* 0x00000000007c0947 */ /* 0x000fea0003800000 */
[----:B------:R-:W-:-:S13]  /*00f0*/  ELECT P0, URZ, PT ;  /* 0x0000000000ff782f */ /* 0x000fda0003800000 */
[----:B------:R-:W-:Y:S05]  /*0100*/  @!P0 BRA `(.L_x_2) ;  /* 0x0000000000848947 */ /* 0x000fea0003800000 */
[----:B------:R-:W-:Y:S01]  /*0110*/  UMOV UR5, 0x10 ;  /* 0x0000001000057882 */ /* 0x000fe20000000000 */
[----:B------:R-:W-:Y:S02]  /*0120*/  IMAD.MOV.U32 R5, RZ, RZ, 0x1 ;  /* 0x00000001ff057424 */ /* 0x000fe400078e00ff */
[----:B------:R-:W-:Y:S02]  /*0130*/  IMAD.MOV.U32 R3, RZ, RZ, 0xffff ;  /* 0x0000ffffff037424 */ /* 0x000fe400078e00ff */
[----:B------:R-:W-:Y:S04]  /*0140*/  DEPBAR.LE SB0, 0x36 ;  /* 0x00008d800000791a */ /* 0x000fe80000000000 */
[----:B------:R-:W0:Y:S02]  /*0150*/  UTCATOMSWS.FIND_AND_SET.ALIGN UP1, UR5, UR5 ;  /* 0x00000005000575e3 */ /* 0x000e240008020800 */
[----:B0-----:R-:W-:-:S04]  /*0160*/  PLOP3.LUT P0, PT, PT, PT, UP1, 0x80, 0x8 ;  /* 0x000000000008781c */ /* 0x001fc80003f0f018 */
[----:B------:R-:W-:-:S04]  /*0170*/  SEL R2, RZ, 0xffffffff, !P0 ;  /* 0xffffffffff027807 */ /* 0x000fc80004000000 */
[----:B------:R-:W-:Y:S01]  /*0180*/  ISETP.NE.AND P0, PT, R2, RZ, PT ;  /* 0x000000ff0200720c */ /* 0x000fe20003f05270 */
[----:B------:R-:W-:-:S12]  /*0190*/  IMAD.U32 R2, RZ, RZ, UR5 ;  /* 0x00000005ff027e24 */ /* 0x000fd8000f8e00ff */
[----:B------:R-:W-:Y:S05]  /*01a0*/  @P0 BRA `(.L_x_3) ;  /* 0x0000000000240947 */ /* 0x000fea0003800000 */
.L_x_4:
[----:B------:R-:W-:Y:S05]  /*01b0*/  NANOSLEEP 0x64 ;  /* 0x000000640000795d */ /* 0x000fea0003800000 */
[----:B------:R-:W-:-:S05]  /*01c0*/  UMOV UR5, 0x10 ;  /* 0x0000001000057882 */ /* 0x000fca0000000000 */
[----:B------:R-:W-:Y:S04]  /*01d0*/  DEPBAR.LE SB0, 0x36 ;  /* 0x00008d800000791a */ /* 0x000fe80000000000 */
[----:B------:R-:W0:Y:S02]  /*01e0*/  UTCATOMSWS.FIND_AND_SET.ALIGN UP1, UR5, UR5 ;  /* 0x00000005000575e3 */ /* 0x000e240008020800 */
[----:B0-----:R-:W-:-:S04]  /*01f0*/  PLOP3.LUT P0, PT, PT, PT, UP1, 0x80, 0x8 ;  /* 0x000000000008781c */ /* 0x001fc80003f0f018 */
[----:B------:R-:W-:-:S04]  /*0200*/  SEL R2, RZ, 0xffffffff, !P0 ;  /* 0xffffffffff027807 */ /* 0x000fc80004000000 */
[----:B------:R-:W-:Y:S01]  /*0210*/  ISETP.NE.AND P0, PT, R2, RZ, PT ;  /* 0x000000ff0200720c */ /* 0x000fe20003f05270 */
[----:B------:R-:W-:-:S12]  /*0220*/  IMAD.U32 R2, RZ, RZ, UR5 ;  /* 0x00000005ff027e24 */ /* 0x000fd8000f8e00ff */
[----:B------:R-:W-:Y:S05]  /*0230*/  @!P0 BRA `(.L_x_4) ;  /* 0xfffffffc00dc8947 */ /* 0x000fea000383ffff */
.L_x_3:
[C---:B------:R-:W-:Y:S01]  /*0240*/  VIADD R4, R2.reuse, 0x10 ;  /* 0x0000001002047836 */ /* 0x040fe20000000000 */
[----:B------:R-:W-:Y:S01]  /*0250*/  UMOV UR5, 0x50 ;  /* 0x0000005000057882 */ /* 0x000fe20000000000 */
[----:B------:R-:W-:Y:S01]  /*0260*/  SHF.L.U32 R3, R3, R2, RZ ;  /* 0x0000000203037219 */ /* 0x000fe200000006ff */
[----:B------:R-:W-:Y:S01]  /*0270*/  ULEA UR5, UR6, UR5, 0x18 ;  /* 0x0000000506057291 */ /* 0x000fe2000f8ec0ff */
[----:B------:R-:W-:Y:S01]  /*0280*/  IMAD.SHL.U32 R2, R2, 0x20, RZ ;  /* 0x0000002002027824 */ /* 0x000fe200078e00ff */
[----:B------:R-:W-:-:S04]  /*0290*/  SHF.L.U32 R4, R5, R4, RZ ;  /* 0x0000000405047219 */ /* 0x000fc800000006ff */
[----:B------:R-:W-:-:S05]  /*02a0*/  LOP3.LUT R3, R4, R3, RZ, 0xfc, !PT ;  /* 0x0000000304037212 */ /* 0x000fca00078efcff */
[----:B------:R0:W-:Y:S04]  /*02b0*/  ATOMS.OR RZ, [UR5], R3 ;  /* 0x00000003ffff798c */ /* 0x0001e8000b000005 */
[----:B------:R0:W-:Y:S01]  /*02c0*/  STS [UR4], R2 ;  /* 0x00000002ff007988 */ /* 0x0001e20008000804 */
[----:B------:R-:W-:Y:S05]  /*02d0*/  BRA `(.L_x_2) ;  /* 0x0000000000107947 */ /* 0x000fea0003800000 */
.L_x_1:
[----:B------:R-:W-:-:S05]  /*02e0*/  IMAD.MOV.U32 R2, RZ, RZ, -0x1 ;  /* 0xffffffffff027424 */ /* 0x000fca00078e00ff */
[----:B------:R0:W-:Y:S02]  /*02f0*/  STS [UR4], R2 ;  /* 0x00000002ff007988 */ /* 0x0001e40008000804 */
[----:B0-----:R-:W-:-:S07]  /*0300*/  MOV R2, 0x320 ;  /* 0x0000032000027802 */ /* 0x001fce0000000f00 */
[----:B------:R-:W-:Y:S05]  /*0310*/  CALL.REL.NOINC `($__internal_1_$__cuda_sm10x_tcgen05_guardrail_trap_phase_invalid_during_alloc) ;  /* 0x000005d800d47944 */ /* 0x000fea0003c00000 */
.L_x_2:
[----:B------:R-:W-:Y:S05]  /*0320*/  WARPSYNC.ALL ;  /* 0x0000000000007948 */ /* 0x000fea0003800000 */
[----:B------:R-:W-:Y:S01]  /*0330*/  NOP ;  /* 0x0000000000007918 */ /* 0x000fe20000000000 */
.L_x_0:
[----:B------:R-:W1:Y:S01]  /*0340*/  LDC.64 R86, c[0x0][0x398] ;  /* 0x0000e600ff567b82 */ /* 0x000e620000000a00 */
[----:B------:R-:W2:Y:S01]  /*0350*/  S2R R7, SR_CTAID.X ;  /* 0x0000000000077919 */ /* 0x000ea20000002500 */
[----:B------:R-:W-:Y:S01]  /*0360*/  LOP3.LUT R64, R0, 0x7f, RZ, 0xc0, !PT ;  /* 0x0000007f00407812 */ /* 0x000fe200078ec0ff */
[----:B------:R-:W-:Y:S01]  /*0370*/  UMOV UR4, 0x400 ;  /* 0x0000040000047882 */ /* 0x000fe20000000000 */
[----:B------:R-:W-:Y:S01]  /*0380*/  SHF.R.U32.HI R13, RZ, 0x5, R0 ;  /* 0x00000005ff0d7819 */ /* 0x000fe20000011600 */
[----:B------:R-:W3:Y:S03]  /*0390*/  LDCU UR8, c[0x0][0x3a4] ;  /* 0x00007480ff0877ac */ /* 0x000ee60008000800 */
[----:B------:R-:W4:Y:S08]  /*03a0*/  S2UR UR6, SR_CgaCtaId ;  /* 0x00000000000679c3 */ /* 0x000f300000008800 */
[----:B------:R-:W0:Y:S02]  /*03b0*/  LDC R54, c[0x0][0x3a0] ;  /* 0x0000e800ff367b82 */ /* 0x000e240000000800 */
[----:B01----:R-:W-:Y:S01]  /*03c0*/  VIADD R2, R87, 0xff ;  /* 0x000000ff57027836 */ /* 0x003fe20000000000 */
[----:B------:R-:W-:-:S04]  /*03d0*/  IABS R90, R87 ;  /* 0x00000057005a7213 */ /* 0x000fc80000000000 */
[----:B------:R-:W-:Y:S01]  /*03e0*/  SHF.R.S32.HI R3, RZ, 0x1f, R2 ;  /* 0x0000001fff037819 */ /* 0x000fe20000011402 */
[----:B----4-:R-:W-:-:S03]  /*03f0*/  ULEA UR4, UR6, UR4, 0x18 ;  /* 0x0000000406047291 */ /* 0x010fc6000f8ec0ff */
[----:B------:R-:W-:Y:S01]  /*0400*/  LEA.HI R3, R3, R2, RZ, 0x8 ;  /* 0x0000000203037211 */ /* 0x000fe200078f40ff */
[----:B------:R-:W-:Y:S01]  /*0410*/  BAR.SYNC.DEFER_BLOCKING 0x0 ;  /* 0x0000000000007b1d */ /* 0x000fe20000010000 */
[----:B--2---:R-:W-:Y:S02]  /*0420*/  IABS R8, R7 ;  /* 0x0000000700087213 */ /* 0x004fe40000000000 */
[----:B------:R-:W-:-:S05]  /*0430*/  SHF.R.S32.HI R3, RZ, 0x8, R3 ;  /* 0x00000008ff037819 */ /* 0x000fca0000011403 */
[----:B------:R-:W-:-:S05]  /*0440*/  IMAD.SHL.U32 R4, R3, 0x4, RZ ;  /* 0x0000000403047824 */ /* 0x000fca00078e00ff */
[-C--:B------:R-:W-:Y:S02]  /*0450*/  IABS R9, R4.reuse ;  /* 0x0000000400097213 */ /* 0x080fe40000000000 */
[----:B------:R-:W-:Y:S02]  /*0460*/  IABS R10, R4 ;  /* 0x00000004000a7213 */ /* 0x000fe40000000000 */
[----:B------:R-:W0:Y:S01]  /*0470*/  I2F.RP R5, R9 ;  /* 0x0000000900057306 */ /* 0x000e220000209400 */
[----:B------:R-:W1:Y:S07]  /*0480*/  LDS R16, [UR4] ;  /* 0x00000004ff107984 */ /* 0x000e6e0008000800 */
[----:B0-----:R-:W0:Y:S02]  /*0490*/  MUFU.RCP R5, R5 ;  /* 0x0000000500057308 */ /* 0x001e240000001000 */
[----:B0-----:R-:W-:-:S02]  /*04a0*/  VIADD R2, R5, 0xffffffe ;  /* 0x0ffffffe05027836 */ /* 0x001fc40000000000 */
[----:B------:R-:W-:-:S04]  /*04b0*/  IMAD.MOV R5, RZ, RZ, -R10 ;  /* 0x000000ffff057224 */ /* 0x000fc800078e0a0a */
[----:B------:R0:W2:Y:S02]  /*04c0*/  F2I.FTZ.U32.TRUNC.NTZ R3, R2 ;  /* 0x0000000200037305 */ /* 0x0000a4000021f000 */
[----:B0-----:R-:W-:Y:S01]  /*04d0*/  IMAD.MOV.U32 R2, RZ, RZ, RZ ;  /* 0x000000ffff027224 */ /* 0x001fe200078e00ff */
[----:B-1----:R-:W-:Y:S01]  /*04e0*/  R2UR UR5, R16 ;  /* 0x00000000100572ca */ /* 0x002fe200000e0000 */
[----:B--2---:R-:W-:-:S04]  /*04f0*/  IMAD.MOV R6, RZ, RZ, -R3 ;  /* 0x000000ffff067224 */ /* 0x004fc800078e0a03 */
[----:B------:R-:W-:Y:S02]  /*0500*/  IMAD R11, R6, R9, RZ ;  /* 0x00000009060b7224 */ /* 0x000fe400078e02ff */
[----:B------:R-:W-:Y:S02]  /*0510*/  IMAD.MOV.U32 R6, RZ, RZ, R8 ;  /* 0x000000ffff067224 */ /* 0x000fe400078e0008 */
[----:B------:R-:W-:-:S06]  /*0520*/  IMAD.HI.U32 R3, R3, R11, R2 ;  /* 0x0000000b03037227 */ /* 0x000fcc00078e0002 */
[----:B------:R-:W-:-:S04]  /*0530*/  IMAD.HI.U32 R3, R3, R6, RZ ;  /* 0x0000000603037227 */ /* 0x000fc800078e00ff */
[----:B------:R-:W-:Y:S01]  /*0540*/  IMAD R2, R3, R5, R6 ;  /* 0x0000000503027224 */ /* 0x000fe200078e0206 */
[----:B------:R-:W-:Y:S04]  /*0550*/  BAR.SYNC.DEFER_BLOCKING 0x0 ;  /* 0x0000000000007b1d */ /* 0x000fe80000010000 */
[----:B------:R-:W-:-:S13]  /*0560*/  ISETP.GT.U32.AND P1, PT, R9, R2, PT ;  /* 0x000000020900720c */ /* 0x000fda0003f24070 */
[----:B------:R-:W-:Y:S02]  /*0570*/  @!P1 IMAD.IADD R2, R2, 0x1, -R9 ;  /* 0x0000000102029824 */ /* 0x000fe400078e0a09 */
[----:B------:R-:W-:Y:S01]  /*0580*/  @!P1 VIADD R3, R3, 0x1 ;  /* 0x0000000103039836 */ /* 0x000fe20000000000 */
[----:B------:R-:W-:Y:S02]  /*0590*/  ISETP.NE.AND P1, PT, R4, RZ, PT ;  /* 0x000000ff0400720c */ /* 0x000fe40003f25270 */
[----:B------:R-:W-:Y:S02]  /*05a0*/  ISETP.GE.U32.AND P0, PT, R2, R9, PT ;  /* 0x000000090200720c */ /* 0x000fe40003f06070 */
[----:B------:R-:W-:-:S04]  /*05b0*/  LOP3.LUT R2, R7, R4, RZ, 0x3c, !PT ;  /* 0x0000000407027212 */ /* 0x000fc800078e3cff */
[----:B------:R-:W-:Y:S01]  /*05c0*/  ISETP.GE.AND P2, PT, R2, RZ, PT ;  /* 0x000000ff0200720c */ /* 0x000fe20003f46270 */
[----:B------:R-:W-:-:S06]  /*05d0*/  VIADD R2, R86, 0xff ;  /* 0x000000ff56027836 */ /* 0x000fcc0000000000 */
[----:B------:R-:W-:-:S04]  /*05e0*/  @P0 VIADD R3, R3, 0x1 ;  /* 0x0000000103030836 */ /* 0x000fc80000000000 */
[----:B------:R-:W-:Y:S01]  /*05f0*/  IMAD.MOV.U32 R5, RZ, RZ, R3 ;  /* 0x000000ffff057224 */ /* 0x000fe200078e0003 */
[----:B------:R-:W-:-:S03]  /*0600*/  SHF.R.S32.HI R3, RZ, 0x1f, R2 ;  /* 0x0000001fff037819 */ /* 0x000fc60000011402 */
[----:B------:R-:W-:Y:S01]  /*0610*/  @!P2 IMAD.MOV R5, RZ, RZ, -R5 ;  /* 0x000000ffff05a224 */ /* 0x000fe200078e0a05 */
[----:B------:R-:W-:Y:S02]  /*0620*/  @!P1 LOP3.LUT R5, RZ, R4, RZ, 0x33, !PT ;  /* 0x00000004ff059212 */ /* 0x000fe400078e33ff */
[----:B------:R-:W-:-:S03]  /*0630*/  LEA.HI R3, R3, R2, RZ, 0x8 ;  /* 0x0000000203037211 */ /* 0x000fc600078f40ff */
[----:B------:R-:W-:Y:S02]  /*0640*/  IMAD.SHL.U32 R10, R5, 0x4, RZ ;  /* 0x00000004050a7824 */ /* 0x000fe400078e00ff */
[----:B------:R-:W-:-:S03]  /*0650*/  IMAD.MOV R5, RZ, RZ, -R5 ;  /* 0x000000ffff057224 */ /* 0x000fc600078e0a05 */
[----:B------:R-:W-:Y:S01]  /*0660*/  LEA.HI.SX32 R3, R3, -R10, 0x18 ;  /* 0x8000000a03037211 */ /* 0x000fe200078fc2ff */
[----:B------:R-:W-:-:S03]  /*0670*/  IMAD R12, R4, R5, R7 ;  /* 0x00000005040c7224 */ /* 0x000fc600078e0207 */
[----:B------:R-:W-:Y:S02]  /*0680*/  VIMNMX R11, PT, PT, R3, 0x4, PT ;  /* 0x00000004030b7848 */ /* 0x000fe40003fe0100 */
[----:B------:R-:W-:Y:S02]  /*0690*/  IABS R4, R12 ;  /* 0x0000000c00047213 */ /* 0x000fe40000000000 */
[-C--:B------:R-:W-:Y:S02]  /*06a0*/  IABS R8, R11.reuse ;  /* 0x0000000b00087213 */ /* 0x080fe40000000000 */
[----:B------:R-:W-:Y:S02]  /*06b0*/  IABS R7, R11 ;  /* 0x0000000b00077213 */ /* 0x000fe40000000000 */
[----:B------:R-:W0:Y:S08]  /*06c0*/  I2F.RP R6, R8 ;  /* 0x0000000800067306 */ /* 0x000e300000209400 */
[----:B0-----:R-:W0:Y:S02]  /*06d0*/  MUFU.RCP R6, R6 ;  /* 0x0000000600067308 */ /* 0x001e240000001000 */
[----:B0-----:R-:W-:-:S02]  /*06e0*/  VIADD R2, R6, 0xffffffe ;  /* 0x0ffffffe06027836 */ /* 0x001fc40000000000 */
[----:B------:R-:W-:-:S04]  /*06f0*/  IMAD.MOV R6, RZ, RZ, -R7 ;  /* 0x000000ffff067224 */ /* 0x000fc800078e0a07 */
[----:B------:R0:W1:Y:S02]  /*0700*/  F2I.FTZ.U32.TRUNC.NTZ R3, R2 ;  /* 0x0000000200037305 */ /* 0x000064000021f000 */
[----:B0-----:R-:W-:Y:S02]  /*0710*/  IMAD.MOV.U32 R2, RZ, RZ, RZ ;  /* 0x000000ffff027224 */ /* 0x001fe400078e00ff */
[----:B-1----:R-:W-:-:S04]  /*0720*/  IMAD.MOV R9, RZ, RZ, -R3 ;  /* 0x000000ffff097224 */ /* 0x002fc800078e0a03 */
[----:B------:R-:W-:Y:S01]  /*0730*/  IMAD R5, R9, R8, RZ ;  /* 0x0000000809057224 */ /* 0x000fe200078e02ff */
[----:B------:R-:W-:-:S03]  /*0740*/  IABS R9, R86 ;  /* 0x0000005600097213 */ /* 0x000fc60000000000 */
[----:B------:R-:W-:-:S04]  /*0750*/  IMAD.HI.U32 R3, R3, R5, R2 ;  /* 0x0000000503037227 */ /* 0x000fc800078e0002 */
[----:B------:R-:W-:Y:S02]  /*0760*/  IMAD.MOV.U32 R5, RZ, RZ, R4 ;  /* 0x000000ffff057224 */ /* 0x000fe400078e0004 */
[----:B------:R-:W0:Y:S02]  /*0770*/  I2F.RP R4, R9 ;  /* 0x0000000900047306 */ /* 0x000e240000209400 */
[----:B------:R-:W-:-:S04]  /*0780*/  IMAD.HI.U32 R2, R3, R5, RZ ;  /* 0x0000000503027227 */ /* 0x000fc800078e00ff */
[----:B------:R-:W-:Y:S02]  /*0790*/  IMAD R3, R2, R6, R5 ;  /* 0x0000000602037224 */ /* 0x000fe400078e0205 */
[----:B------:R-:W1:Y:S03]  /*07a0*/  I2F.RP R6, R90 ;  /* 0x0000005a00067306 */ /* 0x000e660000209400 */
[----:B------:R-:W-:-:S05]  /*07b0*/  ISETP.GT.U32.AND P1, PT, R8, R3, PT ;  /* 0x000000030800720c */ /* 0x000fca0003f24070 */
[----:B0-----:R-:W0:Y:S08]  /*07c0*/  MUFU.RCP R4, R4 ;  /* 0x0000000400047308 */ /* 0x001e300000001000 */
[----:B------:R-:W-:Y:S01]  /*07d0*/  @!P1 IMAD.IADD R3, R3, 0x1, -R8 ;  /* 0x0000000103039824 */ /* 0x000fe200078e0a08 */
[----:B-1----:R-:W1:Y:S01]  /*07e0*/  MUFU.RCP R6, R6 ;  /* 0x0000000600067308 */ /* 0x002e620000001000 */
[----:B------:R-:W-:Y:S01]  /*07f0*/  @!P1 VIADD R2, R2, 0x1 ;  /* 0x0000000102029836 */ /* 0x000fe20000000000 */
[----:B------:R-:W-:-:S02]  /*0800*/  ISETP.NE.AND P1, PT, R11, RZ, PT ;  /* 0x000000ff0b00720c */ /* 0x000fc40003f25270 */
[----:B------:R-:W-:Y:S02]  /*0810*/  ISETP.GE.U32.AND P0, PT, R3, R8, PT ;  /* 0x000000080300720c */ /* 0x000fe40003f06070 */
[----:B------:R-:W-:Y:S01]  /*0820*/  LOP3.LUT R3, R12, R11, RZ, 0x3c, !PT ;  /* 0x0000000b0c037212 */ /* 0x000fe200078e3cff */
[----:B0-----:R-:W-:-:S03]  /*0830*/  VIADD R5, R4, 0xffffffe ;  /* 0x0ffffffe04057836 */ /* 0x001fc60000000000 */
[----:B------:R-:W-:Y:S02]  /*0840*/  ISETP.GE.AND P2, PT, R3, RZ, PT ;  /* 0x000000ff0300720c */ /* 0x000fe40003f46270 */
[----:B------:R-:W0:Y:S05]  /*0850*/  F2I.FTZ.U32.TRUNC.NTZ R3, R5 ;  /* 0x0000000500037305 */ /* 0x000e2a000021f000 */
[----:B------:R-:W-:Y:S02]  /*0860*/  @P0 VIADD R2, R2, 0x1 ;  /* 0x0000000102020836 */ /* 0x000fe40000000000 */
[----:B-1----:R-:W-:Y:S02]  /*0870*/  VIADD R6, R6, 0xffffffe ;  /* 0x0ffffffe06067836 */ /* 0x002fe40000000000 */
[----:B------:R-:W-:-:S04]  /*0880*/  IMAD.MOV.U32 R93, RZ, RZ, R2 ;  /* 0x000000ffff5d7224 */ /* 0x000fc800078e0002 */
[----:B------:R-:W-:Y:S01]  /*0890*/  @!P2 IMAD.MOV R93, RZ, RZ, -R93 ;  /* 0x000000ffff5da224 */ /* 0x000fe200078e0a5d */
[----:B------:R-:W-:Y:S01]  /*08a0*/  @!P1 LOP3.LUT R93, RZ, R11, RZ, 0x33, !PT ;  /* 0x0000000bff5d9212 */ /* 0x000fe200078e33ff */
[----:B0-----:R-:W-:-:S04]  /*08b0*/  IMAD.MOV R8, RZ, RZ, -R3 ;  /* 0x000000ffff087224 */ /* 0x001fc800078e0a03 */
[----:B------:R-:W-:Y:S02]  /*08c0*/  IMAD.MOV R2, RZ, RZ, -R93 ;  /* 0x000000ffff027224 */ /* 0x000fe400078e0a5d */
[----:B------:R-:W-:Y:S01]  /*08d0*/  IMAD R5, R8, R9, RZ ;  /* 0x0000000908057224 */ /* 0x000fe200078e02ff */
[----:B------:R-:W-:Y:S01]  /*08e0*/  LOP3.LUT R8, R0, 0x40, RZ, 0xc0, !PT ;  /* 0x0000004000087812 */ /* 0x000fe200078ec0ff */
[----:B------:R-:W-:Y:S02]  /*08f0*/  IMAD R2, R11, R2, R12 ;  /* 0x000000020b027224 */ /* 0x000fe400078e020c */
[----:B------:R-:W-:Y:S02]  /*0900*/  IMAD.SHL.U32 R93, R93, 0x100, RZ ;  /* 0x000001005d5d7824 */ /* 0x000fe400078e00ff */
[----:B------:R-:W-:Y:S02]  /*0910*/  IMAD.IADD R4, R10, 0x1, R2 ;  /* 0x000000010a047824 */ /* 0x000fe400078e0202 */
[----:B------:R-:W-:Y:S01]  /*0920*/  IMAD.MOV.U32 R2, RZ, RZ, RZ ;  /* 0x000000ffff027224 */ /* 0x000fe200078e00ff */
[----:B------:R-:W-:Y:S01]  /*0930*/  IABS R91, R93 ;  /* 0x0000005d005b7213 */ /* 0x000fe20000000000 */
[----:B------:R-:W-:-:S02]  /*0940*/  IMAD R18, R4, 0x100, R64 ;  /* 0x0000010004127824 */ /* 0x000fc400078e0240 */
[----:B------:R-:W-:Y:S02]  /*0950*/  IMAD.HI.U32 R2, R3, R5, R2 ;  /* 0x0000000503027227 */ /* 0x000fe400078e0002 */
[----:B------:R0:W1:Y:S01]  /*0960*/  F2I.FTZ.U32.TRUNC.NTZ R5, R6 ;  /* 0x0000000600057305 */ /* 0x000062000021f000 */
[----:B------:R-:W-:Y:S01]  /*0970*/  IABS R10, R18 ;  /* 0x00000012000a7213 */ /* 0x000fe20000000000 */
[----:B------:R-:W-:Y:S01]  /*0980*/  VIADD R17, R18, 0x80 ;  /* 0x0000008012117836 */ /* 0x000fe20000000000 */
[----:B------:R-:W-:Y:S01]  /*0990*/  STL [R1+0x648], R18 ;  /* 0x0006481201007387 */ /* 0x000fe20000100800 */
[----:B------:R-:W-:Y:S02]  /*09a0*/  IMAD.SHL.U32 R4, R0, 0x2, RZ ;  /* 0x0000000200047824 */ /* 0x000fe400078e00ff */
[----:B------:R-:W-:Y:S01]  /*09b0*/  IMAD.HI.U32 R0, R2, R10, RZ ;  /* 0x0000000a02007227 */ /* 0x000fe200078e00ff */
[----:B------:R-:W-:Y:S01]  /*09c0*/  IABS R11, R17 ;  /* 0x00000011000b7213 */ /* 0x000fe20000000000 */
[----:B------:R2:W-:Y:S01]  /*09d0*/  STL [R1+0x64c], R17 ;  /* 0x00064c1101007387 */ /* 0x0005e20000100800 */
[----:B------:R-:W-:Y:S01]  /*09e0*/  LOP3.LUT R7, R4, 0x7e, RZ, 0xc0, !PT ;  /* 0x0000007e04077812 */ /* 0x000fe200078ec0ff */
[----:B------:R-:W-:Y:S01]  /*09f0*/  IMAD.MOV R0, RZ, RZ, -R0 ;  /* 0x000000ffff007224 */ /* 0x000fe200078e0a00 */
[----:B------:R-:W-:Y:S01]  /*0a00*/  ISETP.GE.AND P6, PT, R17, RZ, PT ;  /* 0x000000ff1100720c */ /* 0x000fe20003fc6270 */
[----:B------:R-:W-:-:S04]  /*0a10*/  IMAD.HI.U32 R2, R2, R11, RZ ;  /* 0x0000000b02027227 */ /* 0x000fc800078e00ff */
[----:B0-----:R-:W-:Y:S01]  /*0a20*/  IMAD R6, R9, R0, R10 ;  /* 0x0000000009067224 */ /* 0x001fe200078e020a */
[----:B-1----:R-:W-:Y:S01]  /*0a30*/  IADD3 R0, PT, PT, RZ, -R5, RZ ;  /* 0x80000005ff007210 */ /* 0x002fe20007ffe0ff */
[----:B------:R-:W-:Y:S02]  /*0a40*/  IMAD.SHL.U32 R3, R13, 0x200000, RZ ;  /* 0x002000000d037824 */ /* 0x000fe400078e00ff */
[----:B------:R-:W-:Y:S01]  /*0a50*/  IMAD.MOV R12, RZ, RZ, -R2 ;  /* 0x000000ffff0c7224 */ /* 0x000fe200078e0a02 */
[----:B------:R-:W-:Y:S01]  /*0a60*/  ISETP.GT.U32.AND P0, PT, R9, R6, PT ;  /* 0x000000060900720c */ /* 0x000fe20003f04070 */
[C-C-:B------:R-:W-:Y:S01]  /*0a70*/  IMAD R2, R8.reuse, 0x200, R7.reuse ;  /* 0x0000020008027824 */ /* 0x140fe200078e0207 */
[----:B------:R-:W-:Y:S01]  /*0a80*/  LOP3.LUT R4, R3, 0x600000, RZ, 0xc0, !PT ;  /* 0x0060000003047812 */ /* 0x000fe200078ec0ff */
[----:B------:R-:W-:Y:S02]  /*0a90*/  IMAD R3, R8, 0x100, R7 ;  /* 0x0000010008037824 */ /* 0x000fe400078e0207 */
[----:B------:R-:W-:Y:S01]  /*0aa0*/  IMAD R7, R9, R12, R11 ;  /* 0x0000000c09077224 */ /* 0x000fe200078e020b */
[----:B------:R-:W-:Y:S01]  /*0ab0*/  R2UR UR9, R4 ;  /* 0x00000000040972ca */ /* 0x000fe200000e0000 */
[----:B------:R-:W-:-:S02]  /*0ac0*/  IMAD.MOV.U32 R11, RZ, RZ, R0 ;  /* 0x000000ffff0b7224 */ /* 0x000fc400078e0000 */
[----:B------:R-:W-:Y:S01]  /*0ad0*/  VIADD R10, R93, 0x1 ;  /* 0x000000015d0a7836 */ /* 0x000fe20000000000 */
[----:B------:R-:W-:Y:S01]  /*0ae0*/  ISETP.GT.U32.AND P1, PT, R9, R7, PT ;  /* 0x000000070900720c */ /* 0x000fe20003f24070 */
[----:B------:R-:W-:Y:S02]  /*0af0*/  IMAD.MOV.U32 R4, RZ, RZ, RZ ;  /* 0x000000ffff047224 */ /* 0x000fe400078e00ff */
[----:B------:R-:W-:Y:S01]  /*0b00*/  IMAD R11, R11, R90, RZ ;  /* 0x0000005a0b0b7224 */ /* 0x000fe200078e02ff */
[----:B------:R-:W-:Y:S01]  /*0b10*/  IABS R8, R10 ;  /* 0x0000000a00087213 */ /* 0x000fe20000000000 */
[----:B------:R-:W-:Y:S01]  /*0b20*/  @!P0 IMAD.IADD R6, R6, 0x1, -R9 ;  /* 0x0000000106068824 */ /* 0x000fe200078e0a09 */
[----:B------:R-:W-:Y:S01]  /*0b30*/  ISETP.GE.AND P5, PT, R10, RZ, PT ;  /* 0x000000ff0a00720c */ /* 0x000fe20003fa6270 */
[----:B------:R-:W-:-:S03]  /*0b40*/  IMAD.HI.U32 R0, R5, R11, R4 ;  /* 0x0000000b05007227 */ /* 0x000fc600078e0004 */
[----:B------:R-:W-:Y:S01]  /*0b50*/  ISETP.GT.U32.AND P0, PT, R9, R6, PT ;  /* 0x000000060900720c */ /* 0x000fe20003f04070 */
[----:B------:R-:W-:Y:S02]  /*0b60*/  IMAD.MOV.U32 R11, RZ, RZ, R8 ;  /* 0x000000ffff0b7224 */ /* 0x000fe400078e0008 */
[----:B------:R-:W-:Y:S01]  /*0b70*/  @!P1 IMAD.IADD R7, R7, 0x1, -R9 ;  /* 0x0000000107079824 */ /* 0x000fe200078e0a09 */
[----:B------:R-:W-:Y:S01]  /*0b80*/  ISETP.GE.AND P1, PT, R18, RZ, PT ;  /* 0x000000ff1200720c */ /* 0x000fe20003f26270 */
[----:B------:R-:W-:-:S03]  /*0b90*/  IMAD.HI.U32 R4, R0, R11, RZ ;  /* 0x0000000b00047227 */ /* 0x000fc600078e00ff */
[----:B------:R-:W-:Y:S01]  /*0ba0*/  ISETP.GT.U32.AND P2, PT, R9, R7, PT ;  /* 0x000000070900720c */ /* 0x000fe20003f44070 */
[----:B------:R-:W-:Y:S02]  /*0bb0*/  IMAD.MOV R4, RZ, RZ, -R4 ;  /* 0x000000ffff047224 */ /* 0x000fe400078e0a04 */
[C---:B------:R-:W-:Y:S02]  /*0bc0*/  VIADD R12, R93.reuse, 0x2 ;  /* 0x000000025d0c7836 */ /* 0x040fe40000000000 */
[----:B------:R-:W-:Y:S02]  /*0bd0*/  IMAD R11, R90, R4, R11 ;  /* 0x000000045a0b7224 */ /* 0x000fe400078e020b */
[----:B------:R-:W-:Y:S01]  /*0be0*/  @!P0 IMAD.IADD R6, R6, 0x1, -R9 ;  /* 0x0000000106068824 */ /* 0x000fe200078e0a09 */
[----:B------:R-:W-:Y:S01]  /*0bf0*/  IABS R13, R12 ;  /* 0x0000000c000d7213 */ /* 0x000fe20000000000 */
[C---:B------:R-:W-:Y:S01]  /*0c00*/  VIADD R14, R93.reuse, 0x3 ;  /* 0x000000035d0e7836 */ /* 0x040fe20000000000 */
[----:B------:R-:W-:Y:S01]  /*0c10*/  ISETP.GT.U32.AND P0, PT, R90, R11, PT ;  /* 0x0000000b5a00720c */ /* 0x000fe20003f04070 */
[----:B------:R-:W-:Y:S01]  /*0c20*/  VIADD R10, R93, 0x4 ;  /* 0x000000045d0a7836 */ /* 0x000fe20000000000 */
[----:B------:R-:W-:Y:S01]  /*0c30*/  ISETP.GE.AND P3, PT, R12, RZ, PT ;  /* 0x000000ff0c00720c */ /* 0x000fe20003f66270 */
[----:B------:R-:W-:Y:S01]  /*0c40*/  IMAD.HI.U32 R5, R0, R13, RZ ;  /* 0x0000000d00057227 */ /* 0x000fe200078e00ff */
[----:B------:R-:W-:-:S02]  /*0c50*/  IABS R15, R14 ;  /* 0x0000000e000f7213 */ /* 0x000fc40000000000 */
[----:B--2---:R-:W-:Y:S01]  /*0c60*/  IABS R17, R10 ;  /* 0x0000000a00117213 */ /* 0x004fe20000000000 */
[----:B------:R-:W-:Y:S01]  /*0c70*/  @!P2 IMAD.IADD R7, R7, 0x1, -R9 ;  /* 0x000000010707a824 */ /* 0x000fe200078e0a09 */
[----:B------:R-:W-:Y:S01]  /*0c80*/  ISETP.NE.AND P2, PT, R86, RZ, PT ;  /* 0x000000ff5600720c */ /* 0x000fe20003f45270 */
[----:B------:R-:W-:-:S04]  /*0c90*/  IMAD.HI.U32 R8, R0, R15, RZ ;  /* 0x0000000f00087227 */ /* 0x000fc800078e00ff */
[----:B------:R-:W-:Y:S01]  /*0ca0*/  @!P0 IMAD.IADD R11, R11, 0x1, -R90 ;  /* 0x000000010b0b8824 */ /* 0x000fe200078e0a5a */
[----:B------:R-:W-:Y:S01]  /*0cb0*/  ISETP.GE.AND P0, PT, R14, RZ, PT ;  /* 0x000000ff0e00720c */ /* 0x000fe20003f06270 */
[----:B------:R-:W-:Y:S02]  /*0cc0*/  IMAD.MOV R5, RZ, RZ, -R5 ;  /* 0x000000ffff057224 */ /* 0x000fe400078e0a05 */
[----:B------:R-:W-:Y:S01]  /*0cd0*/  @!P6 IMAD.MOV R7, RZ, RZ, -R7 ;  /* 0x000000ffff07e224 */ /* 0x000fe200078e0a07 */
[C---:B------:R-:W-:Y:S01]  /*0ce0*/  ISETP.GT.U32.AND P6, PT, R90.reuse, R11, PT ;  /* 0x0000000b5a00720c */ /* 0x040fe20003fc4070 */
[----:B------:R-:W-:Y:S02]  /*0cf0*/  IMAD.MOV R8, RZ, RZ, -R8 ;  /* 0x000000ffff087224 */ /* 0x000fe400078e0a08 */
[----:B------:R-:W-:Y:S01]  /*0d00*/  IMAD R13, R90, R5, R13 ;  /* 0x000000055a0d7224 */ /* 0x000fe200078e020d */
[----:B------:R-:W-:Y:S01]  /*0d10*/  LOP3.LUT R5, RZ, R86, RZ, 0x33, !PT ;  /* 0x00000056ff057212 */ /* 0x000fe200078e33ff */
[----:B------:R-:W-:-:S02]  /*0d20*/  VIADD R12, R93, 0x5 ;  /* 0x000000055d0c7836 */ /* 0x000fc40000000000 */
[C---:B------:R-:W-:Y:S01]  /*0d30*/  IMAD R15, R90.reuse, R8, R15 ;  /* 0x000000085a0f7224 */ /* 0x040fe200078e020f */
[----:B------:R-:W-:Y:S01]  /*0d40*/  ISETP.GT.U32.AND P4, PT, R90, R13, PT ;  /* 0x0000000d5a00720c */ /* 0x000fe20003f84070 */
[----:B------:R-:W-:Y:S01]  /*0d50*/  @!P1 IMAD.MOV R6, RZ, RZ, -R6 ;  /* 0x000000ffff069224 */ /* 0x000fe200078e0a06 */
[----:B------:R-:W-:Y:S01]  /*0d60*/  IABS R19, R12 ;  /* 0x0000000c00137213 */ /* 0x000fe20000000000 */
[----:B------:R-:W-:Y:S01]  /*0d70*/  IMAD.HI.U32 R4, R0, R17, RZ ;  /* 0x0000001100047227 */ /* 0x000fe200078e00ff */
[----:B------:R-:W-:Y:S02]  /*0d80*/  ISETP.GT.U32.AND P1, PT, R90, R15, PT ;  /* 0x0000000f5a00720c */ /* 0x000fe40003f24070 */
[C---:B------:R-:W-:Y:S01]  /*0d90*/  SEL R9, R5.reuse, R6, !P2 ;  /* 0x0000000605097207 */ /* 0x040fe20005000000 */
[----:B------:R-:W-:Y:S01]  /*0da0*/  IMAD.MOV R4, RZ, RZ, -R4 ;  /* 0x000000ffff047224 */ /* 0x000fe200078e0a04 */
[----:B------:R-:W-:Y:S01]  /*0db0*/  SEL R8, R5, R7, !P2 ;  /* 0x0000000705087207 */ /* 0x000fe20005000000 */
[----:B------:R-:W-:Y:S01]  /*0dc0*/  IMAD.HI.U32 R5, R0, R19, RZ ;  /* 0x0000001300057227 */ /* 0x000fe200078e00ff */
[----:B------:R-:W-:-:S03]  /*0dd0*/  ISETP.GE.AND P2, PT, R10, RZ, PT ;  /* 0x000000ff0a00720c */ /* 0x000fc60003f46270 */
[--C-:B------:R-:W-:Y:S01]  /*0de0*/  @!P6 IMAD.IADD R11, R11, 0x1, -R90.reuse ;  /* 0x000000010b0be824 */ /* 0x100fe200078e0a5a */
[----:B------:R-:W-:Y:S01]  /*0df0*/  ISETP.GE.AND P6, PT, R12, RZ, PT ;  /* 0x000000ff0c00720c */ /* 0x000fe20003fc6270 */
[----:B------:R-:W-:Y:S02]  /*0e00*/  IMAD.MOV R7, RZ, RZ, -R5 ;  /* 0x000000ffff077224 */ /* 0x000fe400078e0a05 */
[C---:B------:R-:W-:Y:S02]  /*0e10*/  IMAD R5, R90.reuse, R4, R17 ;  /* 0x000000045a057224 */ /* 0x040fe400078e0211 */
[----:B------:R-:W-:Y:S02]  /*0e20*/  IMAD.MOV.U32 R16, RZ, RZ, R11 ;  /* 0x000000ffff107224 */ /* 0x000fe400078e000b */
[----:B------:R-:W-:Y:S02]  /*0e30*/  @!P4 IMAD.IADD R13, R13, 0x1, -R90 ;  /* 0x000000010d0dc824 */ /* 0x000fe400078e0a5a */
[----:B------:R-:W-:Y:S01]  /*0e40*/  @!P5 IMAD.MOV R16, RZ, RZ, -R16 ;  /* 0x000000ffff10d224 */ /* 0x000fe200078e0a10 */
[C---:B------:R-:W-:Y:S01]  /*0e50*/  ISETP.GT.U32.AND P5, PT, R90.reuse, R5, PT ;  /* 0x000000055a00720c */ /* 0x040fe20003fa4070 */
[----:B------:R-:W-:Y:S01]  /*0e60*/  @!P1 IMAD.IADD R15, R15, 0x1, -R90 ;  /* 0x000000010f0f9824 */ /* 0x000fe200078e0a5a */
[C---:B------:R-:W-:Y:S01]  /*0e70*/  ISETP.GT.U32.AND P1, PT, R90.reuse, R13, PT ;  /* 0x0000000d5a00720c */ /* 0x040fe20003f24070 */
[C---:B------:R-:W-:Y:S01]  /*0e80*/  VIADD R4, R93.reuse, 0x6 ;  /* 0x000000065d047836 */ /* 0x040fe20000000000 */
[----:B------:R0:W-:Y:S01]  /*0e90*/  STL [R1+0x9c4], R16 ;  /* 0x0009c41001007387 */ /* 0x0001e20000100800 */
[C---:B------:R-:W-:Y:S01]  /*0ea0*/  IMAD R7, R90.reuse, R7, R19 ;  /* 0x000000075a077224 */ /* 0x040fe200078e0213 */
[----:B------:R-:W-:Y:S01]  /*0eb0*/  ISETP.GT.U32.AND P4, PT, R90, R15, PT ;  /* 0x0000000f5a00720c */ /* 0x000fe20003f84070 */
[C---:B------:R-:W-:Y:S01]  /*0ec0*/  VIADD R6, R93.reuse, 0x7 ;  /* 0x000000075d067836 */ /* 0x040fe20000000000 */
[----:B------:R-:W-:Y:S01]  /*0ed0*/  IABS R11, R4 ;  /* 0x00000004000b7213 */ /* 0x000fe20000000000 */
[----:B------:R-:W-:-:S02]  /*0ee0*/  VIADD R12, R93, 0x8 ;  /* 0x000000085d0c7836 */ /* 0x000fc40000000000 */
[----:B------:R-:W-:Y:S01]  /*0ef0*/  VIADD R14, R93, 0x9 ;  /* 0x000000095d0e7836 */ /* 0x000fe20000000000 */
[----:B------:R-:W-:Y:S01]  /*0f00*/  IABS R17, R6 ;  /* 0x0000000600117213 */ /* 0x000fe20000000000 */
[--C-:B------:R-:W-:Y:S01]  /*0f10*/  @!P5 IMAD.IADD R5, R5, 0x1, -R90.reuse ;  /* 0x000000010505d824 */ /* 0x100fe200078e0a5a */
[----:B------:R-:W-:Y:S01]  /*0f20*/  IABS R19, R12 ;  /* 0x0000000c00137213 */ /* 0x000fe20000000000 */
[----:B------:R-:W-:Y:S01]  /*0f30*/  @!P1 IMAD.IADD R13, R13, 0x1, -R90 ;  /* 0x000000010d0d9824 */ /* 0x000fe200078e0a5a */
[----:B------:R-:W-:Y:S01]  /*0f40*/  ISETP.GE.AND P1, PT, R4, RZ, PT ;  /* 0x000000ff0400720c */ /* 0x000fe20003f26270 */
[----:B------:R-:W-:Y:S01]  /*0f50*/  IMAD.HI.U32 R4, R0, R11, RZ ;  /* 0x0000000b00047227 */ /* 0x000fe200078e00ff */
[----:B------:R-:W-:Y:S02]  /*0f60*/  ISETP.GT.U32.AND P5, PT, R90, R5, PT ;  /* 0x000000055a00720c */ /* 0x000fe40003fa4070 */
[----:B------:R-:W-:Y:S01]  /*0f70*/  IABS R10, R14 ;  /* 0x0000000e000a7213 */ /* 0x000fe20000000000 */
[----:B0-----:R-:W-:-:S02]  /*0f80*/  IMAD.MOV.U32 R16, RZ, RZ, R13 ;  /* 0x000000ffff107224 */ /* 0x001fc400078e000d */
[----:B------:R-:W-:Y:S01]  /*0f90*/  @!P4 IMAD.IADD R15, R15, 0x1, -R90 ;  /* 0x000000010f0fc824 */ /* 0x000fe200078e0a5a */
[----:B------:R-:W-:Y:S01]  /*0fa0*/  ISETP.GE.AND P4, PT, R6, RZ, PT ;  /* 0x000000ff0600720c */ /* 0x000fe20003f86270 */
[----:B------:R-:W-:Y:S01]  /*0fb0*/  @!P3 IMAD.MOV R16, RZ, RZ, -R16 ;  /* 0x000000ffff10b224 */ /* 0x000fe200078e0a10 */
[----:B------:R-:W-:Y:S01]  /*0fc0*/  ISETP.GT.U32.AND P3, PT, R90, R7, PT ;  /* 0x000000075a00720c */ /* 0x000fe20003f64070 */
[----:B------:R-:W-:Y:S02]  /*0fd0*/  IMAD.MOV.U32 R13, RZ, RZ, R15 ;  /* 0x000000ffff0d7224 */ /* 0x000fe400078e000f */
[----:B------:R-:W-:Y:S01]  /*0fe0*/  IMAD.HI.U32 R6, R0, R17, RZ ;  /* 0x0000001100067227 */ /* 0x000fe200078e00ff */
[----:B------:R0:W-:Y:S03]  /*0ff0*/  STL [R1+0xa8c], R16 ;  /* 0x000a8c1001007387 */ /* 0x0001e60000100800 */
[----:B------:R-:W-:Y:S01]  /*1000*/  @!P0 IMAD.MOV R13, RZ, RZ, -R13 ;  /* 0x000000ffff0d8224 */ /* 0x000fe200078e0a0d */
[----:B------:R-:W-:Y:S01]  /*1010*/  ISETP.GE.AND P0, PT, R12, RZ, PT ;  /* 0x000000ff0c00720c */ /* 0x000fe20003f06270 */
[----:B------:R-:W-:-:S02]  /*1020*/  IMAD.MOV R4, RZ, RZ, -R4 ;  /* 0x000000ffff047224 */ /* 0x000fc400078e0a04 */
[----:B------:R-:W-:Y:S01]  /*1030*/  @!P5 IMAD.IADD R5, R5, 0x1, -R90 ;  /* 0x000000010505d824 */ /* 0x000fe200078e0a5a */
[----:B------:R1:W-:Y:S01]  /*1040*/  STL [R1+0xb2c], R13 ;  /* 0x000b2c0d01007387 */ /* 0x0003e20000100800 */
[----:B------:R-:W-:Y:S02]  /*1050*/  IMAD.MOV R6, RZ, RZ, -R6 ;  /* 0x000000ffff067224 */ /* 0x000fe400078e0a06 */
[C---:B------:R-:W-:Y:S02]  /*1060*/  IMAD R11, R90.reuse, R4, R11 ;  /* 0x000000045a0b7224 */ /* 0x040fe400078e020b */
[----:B0-----:R-:W-:Y:S02]  /*1070*/  IMAD.MOV.U32 R16, RZ, RZ, R5 ;  /* 0x000000ffff107224 */ /* 0x001fe400078e0005 */
[----:B------:R-:W-:Y:S01]  /*1080*/  @!P3 IMAD.IADD R7, R7, 0x1, -R90 ;  /* 0x000000010707b824 */ /* 0x000fe200078e0a5a */
[----:B------:R-:W-:Y:S01]  /*1090*/  ISETP.GT.U32.AND P5, PT, R90, R11, PT ;  /* 0x0000000b5a00720c */ /* 0x000fe20003fa4070 */
[----:B------:R-:W-:Y:S01]  /*10a0*/  IMAD.HI.U32 R4, R0, R19, RZ ;  /* 0x0000001300047227 */ /* 0x000fe200078e00ff */
[----:B------:R-:W-:-:S02]  /*10b0*/  @!P2 IADD3 R16, PT, PT, -R16, RZ, RZ ;  /* 0x000000ff1010a210 */ /* 0x000fc40007ffe1ff */
[C---:B------:R-:W-:Y:S01]  /*10c0*/  ISETP.GT.U32.AND P3, PT, R90.reuse, R7, PT ;  /* 0x000000075a00720c */ /* 0x040fe20003f64070 */
[C---:B-1----:R-:W-:Y:S02]  /*10d0*/  IMAD R13, R90.reuse, R6, R17 ;  /* 0x000000065a0d7224 */ /* 0x042fe400078e0211 */
[----:B------:R-:W-:Y:S01]  /*10e0*/  IMAD.MOV R4, RZ, RZ, -R4 ;  /* 0x000000ffff047224 */ /* 0x000fe200078e0a04 */
[----:B------:R-:W-:Y:S01]  /*10f0*/  STL [R1+0xbc4], R16 ;  /* 0x000bc41001007387 */ /* 0x000fe20000100800 */
[----:B------:R-:W-:Y:S01]  /*1100*/  IMAD.MOV.U32 R15, RZ, RZ, R10 ;  /* 0x000000ffff0f7224 */ /* 0x000fe200078e000a */
[C---:B------:R-:W-:Y:S01]  /*1110*/  ISETP.GT.U32.AND P2, PT, R90.reuse, R13, PT ;  /* 0x0000000d5a00720c */ /* 0x040fe20003f44070 */
[----:B------:R-:W-:Y:S02]  /*1120*/  IMAD R92, R90, R4, R19 ;  /* 0x000000045a5c7224 */ /* 0x000fe400078e0213 */
[----:B------:R-:W-:-:S04]  /*1130*/  IMAD.HI.U32 R6, R0, R15, RZ ;  /* 0x0000000f00067227 */ /* 0x000fc800078e00ff */
[--C-:B------:R-:W-:Y:S02]  /*1140*/  @!P5 IMAD.IADD R11, R11, 0x1, -R90.reuse ;  /* 0x000000010b0bd824 */ /* 0x100fe400078e0a5a */
[----:B------:R-:W-:Y:S01]  /*1150*/  @!P3 IMAD.IADD R7, R7, 0x1, -R90 ;  /* 0x000000010707b824 */ /* 0x000fe200078e0a5a */
[C---:B------:R-:W-:Y:S01]  /*1160*/  ISETP.GT.U32.AND P3, PT, R90.reuse, R92, PT ;  /* 0x0000005c5a00720c */ /* 0x040fe20003f64070 */
[----:B------:R-:W-:Y:S01]  /*1170*/  IMAD.MOV R6, RZ, RZ, -R6 ;  /* 0x000000ffff067224 */ /* 0x000fe200078e0a06 */
[C---:B------:R-:W-:Y:S01]  /*1180*/  ISETP.GT.U32.AND P5, PT, R90.reuse, R11, PT ;  /* 0x0000000b5a00720c */ /* 0x040fe20003fa4070 */
[----:B------:R-:W-:Y:S02]  /*1190*/  @!P2 IMAD.IADD R13, R13, 0x1, -R90 ;  /* 0x000000010d0da824 */ /* 0x000fe400078e0a5a */
[C---:B------:R-:W-:Y:S02]  /*11a0*/  VIADD R10, R93.reuse, 0xa ;  /* 0x0000000a5d0a7836 */ /* 0x040fe40000000000 */
[C---:B------:R-:W-:Y:S01]  /*11b0*/  IMAD R5, R90.reuse, R6, R15 ;  /* 0x000000065a057224 */ /* 0x040fe200078e020f */
[----:B------:R-:W-:Y:S01]  /*11c0*/  ISETP.GT.U32.AND P2, PT, R90, R13, PT ;  /* 0x0000000d5a00720c */ /* 0x000fe20003f44070 */
[----:B------:R-:W-:Y:S01]  /*11d0*/  IMAD.MOV.U32 R18, RZ, RZ, R7 ;  /* 0x000000ffff127224 */ /* 0x000fe200078e0007 */
[----:B------:R-:W-:Y:S01]  /*11e0*/  IABS R15, R10 ;  /* 0x0000000a000f7213 */ /* 0x000fe20000000000 */
[----:B------:R-:W-:-:S02]  /*11f0*/  VIADD R12, R93, 0xb ;  /* 0x0000000b5d0c7836 */ /* 0x000fc40000000000 */
[----:B------:R-:W-:Y:S01]  /*1200*/  @!P6 IMAD.MOV R18, RZ, RZ, -R18 ;  /* 0x000000ffff12e224 */ /* 0x000fe200078e0a12 */
[----:B------:R-:W-:Y:S01]  /*1210*/  ISETP.GT.U32.AND P6, PT, R90, R5, PT ;  /* 0x000000055a00720c */ /* 0x000fe20003fc4070 */
[----:B------:R-:W-:Y:S01]  /*1220*/  IMAD.HI.U32 R4, R0, R15, RZ ;  /* 0x0000000f00047227 */ /* 0x000fe200078e00ff */
[----:B------:R-:W-:Y:S02]  /*1230*/  IABS R17, R12 ;  /* 0x0000000c00117213 */ /* 0x000fe40000000000 */
[----:B------:R0:W-:Y:S01]  /*1240*/  STL [R1+0xe7c], R18 ;  /* 0x000e7c1201007387 */ /* 0x0001e20000100800 */
[----:B------:R-:W-:Y:S02]  /*1250*/  @!P3 IMAD.IADD R92, R92, 0x1, -R90 ;  /* 0x000000015c5cb824 */ /* 0x000fe400078e0a5a */
[----:B------:R-:W-:Y:S02]  /*1260*/  IMAD.MOV R4, RZ, RZ, -R4 ;  /* 0x000000ffff047224 */ /* 0x000fe400078e0a04 */
[--C-:B------:R-:W-:Y:S01]  /*1270*/  @!P5 IMAD.IADD R11, R11, 0x1, -R90.reuse ;  /* 0x000000010b0bd824 */ /* 0x100fe200078e0a5a */
[----:B------:R-:W-:Y:S01]  /*1280*/  ISETP.GT.U32.AND P3, PT, R90, R92, PT ;  /* 0x0000005c5a00720c */ /* 0x000fe20003f64070 */
[----:B------:R-:W-:Y:S01]  /*1290*/  @!P2 IMAD.IADD R13, R13, 0x1, -R90 ;  /* 0x000000010d0da824 */ /* 0x000fe200078e0a5a */
[----:B------:R-:W-:Y:S01]  /*12a0*/  ISETP.GE.AND P5, PT, R14, RZ, PT ;  /* 0x000000ff0e00720c */ /* 0x000fe20003fa6270 */
[----:B------:R-:W-:-:S02]  /*12b0*/  IMAD R7, R90, R4, R15 ;  /* 0x000000045a077224 */ /* 0x000fc400078e020f */
[----:B0-----:R-:W-:Y:S02]  /*12c0*/  IMAD.MOV.U32 R18, RZ, RZ, R11 ;  /* 0x000000ffff127224 */ /* 0x001fe400078e000b */
[----:B------:R-:W-:Y:S01]  /*12d0*/  IMAD.MOV.U32 R11, RZ, RZ, R13 ;  /* 0x000000ffff0b7224 */ /* 0x000fe200078e000d */
[----:B------:R-:W-:Y:S01]  /*12e0*/  ISETP.GT.U32.AND P2, PT, R90, R7, PT ;  /* 0x000000075a00720c */ /* 0x000fe20003f44070 */
[----:B------:R-:W-:-:S04]  /*12f0*/  IMAD.HI.U32 R4, R0, R17, RZ ;  /* 0x0000001100047227 */ /* 0x000fc800078e00ff */
[----:B------:R-:W-:Y:S02]  /*1300*/  @!P1 IMAD.MOV R18, RZ, RZ, -R18 ;  /* 0x000000ffff129224 */ /* 0x000fe400078e0a12 */
[----:B------:R-:W-:Y:S01]  /*1310*/  @!P4 IMAD.MOV R11, RZ, RZ, -R11 ;  /* 0x000000ffff0bc224 */ /* 0x000fe200078e0a0b */
[----:B------:R-:W-:Y:S01]  /*1320*/  ISETP.GE.AND P4, PT, R12, RZ, PT ;  /* 0x000000ff0c00720c */ /* 0x000fe20003f86270 */
[----:B------:R-:W-:Y:S01]  /*1330*/  @!P6 IMAD.IADD R5, R5, 0x1, -R90 ;  /* 0x000000010505e824 */ /* 0x000fe200078e0a5a */
[----:B------:R-:W-:Y:S01]  /*1340*/  STL [R1+0xe80], R18 ;  /* 0x000e801201007387 */ /* 0x000fe20000100800 */
[----:B------:R-:W-:Y:S01]  /*1350*/  IMAD.MOV R4, RZ, RZ, -R4 ;  /* 0x000000ffff047224 */ /* 0x000fe200078e0a04 */
[----:B------:R-:W-:Y:S01]  /*1360*/  ISETP.GE.AND P6, PT, R10, RZ, PT ;  /* 0x000000ff0a00720c */ /* 0x000fe20003fc6270 */
[--C-:B------:R-:W-:Y:S01]  /*1370*/  @!P3 IMAD.IADD R92, R92, 0x1, -R90.reuse ;  /* 0x000000015c5cb824 */ /* 0x100fe200078e0a5a */
[----:B------:R0:W-:Y:S01]  /*1380*/  STL [R1+0xebc], R11 ;  /* 0x000ebc0b01007387 */ /* 0x0001e20000100800 */
[----:B------:R-:W-:Y:S01]  /*1390*/  ISETP.GT.U32.AND P1, PT, R90, R5, PT ;  /* 0x000000055a00720c */ /* 0x000fe20003f24070 */
[----:B------:R-:W-:-:S02]  /*13a0*/  @!P2 IMAD.IADD R7, R7, 0x1, -R90 ;  /* 0x000000010707a824 */ /* 0x000fc400078e0a5a */
[----:B------:R-:W-:Y:S02]  /*13b0*/  @!P0 IMAD.MOV R92, RZ, RZ, -R92 ;  /* 0x000000ffff5c8224 */ /* 0x000fe400078e0a5c */
[C---:B------:R-:W-:Y:S01]  /*13c0*/  VIADD R16, R93.reuse, 0xc ;  /* 0x0000000c5d107836 */ /* 0x040fe20000000000 */
[C---:B------:R-:W-:Y:S01]  /*13d0*/  ISETP.GT.U32.AND P2, PT, R90.reuse, R7, PT ;  /* 0x000000075a00720c */ /* 0x040fe20003f44070 */
[C---:B------:R-:W-:Y:S02]  /*13e0*/  VIADD R10, R93.reuse, 0xf ;  /* 0x0000000f5d0a7836 */ /* 0x040fe40000000000 */
[----:B0-----:R-:W-:Y:S01]  /*13f0*/  IMAD R11, R90, R4, R17 ;  /* 0x000000045a0b7224 */ /* 0x001fe200078e0211 */
[----:B------:R-:W-:Y:S01]  /*1400*/  IABS R19, R16 ;  /* 0x0000001000137213 */ /* 0x000fe20000000000 */
[----:B------:R-:W-:Y:S01]  /*1410*/  VIADD R4, R93, 0xd ;  /* 0x0000000d5d047836 */ /* 0x000fe20000000000 */
[----:B------:R-:W-:Y:S01]  /*1420*/  ISETP.GE.AND P3, PT, R16, RZ, PT ;  /* 0x000000ff1000720c */ /* 0x000fe20003f66270 */
[----:B------:R-:W-:Y:S01]  /*1430*/  @!P1 IMAD.IADD R5, R5, 0x1, -R90 ;  /* 0x0000000105059824 */ /* 0x000fe200078e0a5a */
[----:B------:R-:W-:Y:S01]  /*1440*/  ISETP.GT.U32.AND P0, PT, R90, R11, PT ;  /* 0x0000000b5a00720c */ /* 0x000fe20003f04070 */
[----:B------:R-:W-:Y:S01]  /*1450*/  IMAD.HI.U32 R6, R0, R19, RZ ;  /* 0x0000001300067227 */ /* 0x000fe200078e00ff */
[----:B------:R-:W-:-:S02]  /*1460*/  ISETP.GE.AND P1, PT, R4, RZ, PT ;  /* 0x000000ff0400720c */ /* 0x000fc40003f26270 */
[----:B------:R-:W-:Y:S01]  /*1470*/  IABS R17, R10 ;  /* 0x0000000a00117213 */ /* 0x000fe20000000000 */
[----:B------:R-:W-:Y:S01]  /*1480*/  IMAD.MOV.U32 R15, RZ, RZ, R5 ;  /* 0x000000ffff0f7224 */ /* 0x000fe200078e0005 */
[----:B------:R-:W-:Y:S01]  /*1490*/  IABS R5, R4 ;  /* 0x0000000400057213 */ /* 0x000fe20000000000 */
[----:B------:R-:W-:Y:S02]  /*14a0*/  IMAD.MOV R6, RZ, RZ, -R6 ;  /* 0x000000ffff067224 */ /* 0x000fe400078e0a06 */
[----:B------:R-:W-:Y:S01]  /*14b0*/  @!P2 IMAD.IADD R7, R7, 0x1, -R90 ;  /* 0x000000010707a824 */ /* 0x000fe200078e0a5a */
[----:B------:R-:W-:Y:S01]  /*14c0*/  ISETP.GE.AND P2, PT, R10, RZ, PT ;  /* 0x000000ff0a00720c */ /* 0x000fe20003f46270 */
[----:B------:R-:W-:-:S04]  /*14d0*/  IMAD.HI.U32 R4, R0, R5, RZ ;  /* 0x0000000500047227 */ /* 0x000fc800078e00ff */
[----:B------:R-:W-:Y:S02]  /*14e0*/  @!P0 IMAD.IADD R11, R11, 0x1, -R90 ;  /* 0x000000010b0b8824 */ /* 0x000fe400078e0a5a */
[C---:B------:R-:W-:Y:S02]  /*14f0*/  IMAD R13, R90.reuse, R6, R19 ;  /* 0x000000065a0d7224 */ /* 0x040fe400078e0213 */
[----:B------:R-:W-:Y:S01]  /*1500*/  @!P5 IMAD.MOV R15, RZ, RZ, -R15 ;  /* 0x000000ffff0fd224 */ /* 0x000fe200078e0a0f */
[----:B------:R-:W-:Y:S01]  /*1510*/  ISETP.GT.U32.AND P0, PT, R90, R11, PT ;  /* 0x0000000b5a00720c */ /* 0x000fe20003f04070 */
[----:B------:R-:W-:Y:S02]  /*1520*/  VIADD R6, R93, 0xe ;  /* 0x0000000e5d067836 */ /* 0x000fe40000000000 */
[----:B------:R-:W-:Y:S01]  /*1530*/  IMAD.MOV R12, RZ, RZ, -R4 ;  /* 0x000000ffff0c7224 */ /* 0x000fe200078e0a04 */
[----:B------:R0:W-:Y:S01]  /*1540*/  STL [R1+0x9d8], R15 ;  /* 0x0009d80f01007387 */ /* 0x0001e20000100800 */
[----:B------:R-:W-:Y:S01]  /*1550*/  IMAD.MOV.U32 R16, RZ, RZ, R7 ;  /* 0x000000ffff107224 */ /* 0x000fe200078e0007 */
[----:B------:R-:W-:Y:S01]  /*1560*/  ISETP.GE.AND P5, PT, R6, RZ, PT ;  /* 0x000000ff0600720c */ /* 0x000fe20003fa6270 */
[----:B------:R-:W-:-:S02]  /*1570*/  IMAD R5, R90, R12, R5 ;  /* 0x0000000c5a057224 */ /* 0x000fc400078e0205 */
[----:B------:R-:W-:Y:S01]  /*1580*/  @!P6 IMAD.MOV R16, RZ, RZ, -R16 ;  /* 0x000000ffff10e224 */ /* 0x000fe200078e0a10 */
[----:B------:R-:W-:Y:S01]  /*1590*/  ISETP.GT.U32.AND P6, PT, R90, R13, PT ;  /* 0x0000000d5a00720c */ /* 0x000fe20003fc4070 */
[----:B------:R-:W-:Y:S02]  /*15a0*/  VIADD R14, R93, 0x10 ;  /* 0x000000105d0e7836 */ /* 0x000fe40000000000 */
[----:B------:R-:W-:Y:S01]  /*15b0*/  @!P0 IMAD.IADD R11, R11, 0x1, -R90 ;  /* 0x000000010b0b8824 */ /* 0x000fe200078e0a5a */
[----:B0-----:R-:W-:Y:S01]  /*15c0*/  IABS R15, R6 ;  /* 0x00000006000f7213 */ /* 0x001fe20000000000 */
[----:B------:R-:W-:Y:S01]  /*15d0*/  IMAD.HI.U32 R6, R0, R17, RZ ;  /* 0x0000001100067227 */ /* 0x000fe200078e00ff */
[----:B------:R-:W-:Y:S01]  /*15e0*/  ISETP.GT.U32.AND P0, PT, R90, R5, PT ;  /* 0x000000055a00720c */ /* 0x000fe20003f04070 */
[----:B------:R0:W-:Y:S01]  /*15f0*/  STL [R1+0xa90], R16 ;  /* 0x000a901001007387 */ /* 0x0001e20000100800 */
[----:B------:R-:W-:Y:S01]  /*1600*/  IABS R19, R14 ;  /* 0x0000000e00137213 */ /* 0x000fe20000000000 */
[----:B------:R-:W-:-:S04]  /*1610*/  IMAD.HI.U32 R4, R0, R15, RZ ;  /* 0x0000000f00047227 */ /* 0x000fc800078e00ff */
[----:B------:R-:W-:Y:S02]  /*1620*/  IMAD.MOV R4, RZ, RZ, -R4 ;  /* 0x000000ffff047224 */ /* 0x000fe400078e0a04 */
[--C-:B------:R-:W-:Y:S02]  /*1630*/  @!P6 IMAD.IADD R13, R13, 0x1, -R90.reuse ;  /* 0x000000010d0de824 */ /* 0x100fe400078e0a5a */
[C---:B------:R-:W-:Y:S02]  /*1640*/  IMAD R7, R90.reuse, R4, R15 ;  /* 0x000000045a077224 */ /* 0x040fe400078e020f */
[----:B------:R-:W-:Y:S01]  /*1650*/  @!P0 IMAD.IADD R5, R5, 0x1, -R90 ;  /* 0x0000000105058824 */ /* 0x000fe200078e0a5a */
[C---:B------:R-:W-:Y:S01]  /*1660*/  ISETP.GT.U32.AND P0, PT, R90.reuse, R13, PT ;  /* 0x0000000d5a00720c */ /* 0x040fe20003f04070 */
[----:B------:R-:W-:Y:S01]  /*1670*/  IMAD.MOV R6, RZ, RZ, -R6 ;  /* 0x000000ffff067224 */ /* 0x000fe200078e0a06 */
[----:B------:R-:W-:Y:S01]  /*1680*/  ISETP.GT.U32.AND P6, PT, R90, R7, PT ;  /* 0x000000075a00720c */ /* 0x000fe20003fc4070 */
[----:B------:R-:W-:-:S02]  /*1690*/  VIADD R12, R93, 0x11 ;  /* 0x000000115d0c7836 */ /* 0x000fc40000000000 */
[----:B------:R-:W-:Y:S02]  /*16a0*/  IMAD.MOV.U32 R22, RZ, RZ, R11 ;  /* 0x000000ffff167224 */ /* 0x000fe400078e000b */
[----:B------:R-:W-:Y:S01]  /*16b0*/  IMAD R24, R90, R6, R17 ;  /* 0x000000065a187224 */ /* 0x000fe200078e0211 */
[----:B------:R-:W-:Y:S01]  /*16c0*/  IABS R17, R12 ;  /* 0x0000000c00117213 */ /* 0x000fe20000000000 */
[----:B------:R-:W-:Y:S01]  /*16d0*/  IMAD.HI.U32 R10, R0, R19, RZ ;  /* 0x00000013000a7227 */ /* 0x000fe200078e00ff */
[----:B------:R-:W-:-:S03]  /*16e0*/  @!P4 IADD3 R22, PT, PT, -R22, RZ, RZ ;  /* 0x000000ff1616c210 */ /* 0x000fc60007ffe1ff */
[----:B------:R-:W-:Y:S02]  /*16f0*/  IMAD.MOV R10, RZ, RZ, -R10 ;  /* 0x000000ffff0a7224 */ /* 0x000fe400078e0a0a */
[--C-:B------:R-:W-:Y:S01]  /*1700*/  @!P6 IMAD.IADD R7, R7, 0x1, -R90.reuse ;  /* 0x000000010707e824 */ /* 0x100fe200078e0a5a */
[----:B------:R-:W-:Y:S01]  /*1710*/  ISETP.GT.U32.AND P6, PT, R90, R5, PT ;  /* 0x000000055a00720c */ /* 0x000fe20003fc4070 */
[----:B------:R-:W-:Y:S01]  /*1720*/  IMAD.HI.U32 R4, R0, R17, RZ ;  /* 0x0000001100047227 */ /* 0x000fe200078e00ff */
[----:B------:R1:W-:Y:S02]  /*1730*/  STL [R1+0xb30], R22 ;  /* 0x000b301601007387 */ /* 0x0003e40000100800 */
[C---:B------:R-:W-:Y:S01]  /*1740*/  ISETP.GT.U32.AND P4, PT, R90.reuse, R7, PT ;  /* 0x000000075a00720c */ /* 0x040fe20003f84070 */
[----:B------:R-:W-:Y:S01]  /*1750*/  @!P0 IMAD.IADD R13, R13, 0x1, -R90 ;  /* 0x000000010d0d8824 */ /* 0x000fe200078e0a5a */
[C---:B------:R-:W-:Y:S01]  /*1760*/  ISETP.GT.U32.AND P0, PT, R90.reuse, R24, PT ;  /* 0x000000185a00720c */ /* 0x040fe20003f04070 */
[----:B------:R-:W-:-:S02]  /*1770*/  IMAD R15, R90, R10, R19 ;  /* 0x0000000a5a0f7224 */ /* 0x000fc400078e0213 */
[----:B------:R-:W-:Y:S02]  /*1780*/  IMAD.MOV R11, RZ, RZ, -R4 ;  /* 0x000000ffff0b7224 */ /* 0x000fe400078e0a04 */
[----:B0-----:R-:W-:Y:S02]  /*1790*/  VIADD R16, R93, 0x12 ;  /* 0x000000125d107836 */ /* 0x001fe40000000000 */
[----:B-1----:R-:W-:Y:S02]  /*17a0*/  IMAD.MOV.U32 R22, RZ, RZ, R13 ;  /* 0x000000ffff167224 */ /* 0x002fe400078e000d */
[C---:B------:R-:W-:Y:S01]  /*17b0*/  IMAD R11, R90.reuse, R11, R17 ;  /* 0x0000000b5a0b7224 */ /* 0x040fe200078e0211 */
[----:B------:R-:W-:Y:S01]  /*17c0*/  IABS R19, R16 ;  /* 0x0000001000137213 */ /* 0x000fe20000000000 */
[----:B------:R-:W-:Y:S01]  /*17d0*/  @!P3 IMAD.MOV R22, RZ, RZ, -R22 ;  /* 0x000000ffff16b224 */ /* 0x000fe200078e0a16 */
[C---:B------:R-:W-:Y:S01]  /*17e0*/  ISETP.GT.U32.AND P3, PT, R90.reuse, R15, PT ;  /* 0x0000000f5a00720c */ /* 0x040fe20003f64070 */
[----:B------:R-:W-:Y:S01]  /*17f0*/  @!P6 IMAD.IADD R5, R5, 0x1, -R90 ;  /* 0x000000010505e824 */ /* 0x000fe200078e0a5a */
[----:B------:R-:W-:Y:S01]  /*1800*/  ISETP.GT.U32.AND P6, PT, R90, R11, PT ;  /* 0x0000000b5a00720c */ /* 0x000fe20003fc4070 */
[C---:B------:R-:W-:Y:S01]  /*1810*/  VIADD R18, R93.reuse, 0x13 ;  /* 0x000000135d127836 */ /* 0x040fe20000000000 */
[----:B------:R0:W-:Y:S01]  /*1820*/  STL [R1+0xbc8], R22 ;  /* 0x000bc81601007387 */ /* 0x0001e20000100800 */
[----:B------:R-:W-:-:S02]  /*1830*/  VIADD R20, R93, 0x14 ;  /* 0x000000145d147836 */ /* 0x000fc40000000000 */
[C---:B------:R-:W-:Y:S01]  /*1840*/  IMAD.HI.U32 R6, R0.reuse, R19, RZ ;  /* 0x0000001300067227 */ /* 0x040fe200078e00ff */
[----:B------:R-:W-:Y:S02]  /*1850*/  IABS R21, R18 ;  /* 0x0000001200157213 */ /* 0x000fe40000000000 */
[----:B------:R-:W-:Y:S01]  /*1860*/  IABS R23, R20 ;  /* 0x0000001400177213 */ /* 0x000fe20000000000 */
[----:B------:R-:W-:Y:S02]  /*1870*/  IMAD.MOV R6, RZ, RZ, -R6 ;  /* 0x000000ffff067224 */ /* 0x000fe400078e0a06 */
[----:B------:R-:W-:Y:S02]  /*1880*/  @!P3 IMAD.IADD R15, R15, 0x1, -R90 ;  /* 0x000000010f0fb824 */ /* 0x000fe400078e0a5a */
[----:B------:R-:W-:-:S04]  /*1890*/  IMAD.HI.U32 R10, R0, R21, RZ ;  /* 0x00000015000a7227 */ /* 0x000fc800078e00ff */
[----:B------:R-:W-:Y:S01]  /*18a0*/  @!P6 IMAD.IADD R11, R11, 0x1, -R90 ;  /* 0x000000010b0be824 */ /* 0x000fe200078e0a5a */
[----:B------:R-:W-:Y:S01]  /*18b0*/  ISETP.GT.U32.AND P6, PT, R90, R15, PT ;  /* 0x0000000f5a00720c */ /* 0x000fe20003fc4070 */
[----:B------:R-:W-:-:S04]  /*18c0*/  IMAD.HI.U32 R4, R0, R23, RZ ;  /* 0x0000001700047227 */ /* 0x000fc800078e00ff */
[----:B------:R-:W-:Y:S02]  /*18d0*/  IMAD.MOV R10, RZ, RZ, -R10 ;  /* 0x000000ffff0a7224 */ /* 0x000fe400078e0a0a */
[----:B------:R-:W-:Y:S02]  /*18e0*/  @!P4 IMAD.IADD R7, R7, 0x1, -R90 ;  /* 0x000000010707c824 */ /* 0x000fe400078e0a5a */
[C---:B------:R-:W-:Y:S02]  /*18f0*/  IMAD R13, R90.reuse, R6, R19 ;  /* 0x000000065a0d7224 */ /* 0x040fe400078e0213 */
[----:B------:R-:W-:Y:S02]  /*1900*/  IMAD.MOV.U32 R6, RZ, RZ, R5 ;  /* 0x000000ffff067224 */ /* 0x000fe400078e0005 */
[----:B------:R-:W-:Y:S01]  /*1910*/  IMAD.MOV R4, RZ, RZ, -R4 ;  /* 0x000000ffff047224 */ /* 0x000fe200078e0a04 */
[C---:B------:R-:W-:Y:S01]  /*1920*/  ISETP.GT.U32.AND P4, PT, R90.reuse, R13, PT ;  /* 0x0000000d5a00720c */ /* 0x040fe20003f84070 */
[----:B------:R-:W-:-:S02]  /*1930*/  IMAD R17, R90, R10, R21 ;  /* 0x0000000a5a117224 */ /* 0x000fc400078e0215 */
[----:B------:R-:W-:Y:S02]  /*1940*/  IMAD.MOV.U32 R5, RZ, RZ, R7 ;  /* 0x000000ffff057224 */ /* 0x000fe400078e0007 */
[C---:B------:R-:W-:Y:S02]  /*1950*/  IMAD R19, R90.reuse, R4, R23 ;  /* 0x000000045a137224 */ /* 0x040fe400078e0217 */
[----:B------:R-:W-:Y:S01]  /*1960*/  @!P5 IMAD.MOV R5, RZ, RZ, -R5 ;  /* 0x000000ffff05d224 */ /* 0x000fe200078e0a05 */
[----:B------:R-:W-:Y:S01]  /*1970*/  ISETP.GT.U32.AND P5, PT, R90, R17, PT ;  /* 0x000000115a00720c */ /* 0x000fe20003fa4070 */
[--C-:B------:R-:W-:Y:S01]  /*1980*/  @!P0 IMAD.IADD R24, R24, 0x1, -R90.reuse ;  /* 0x0000000118188824 */ /* 0x100fe200078e0a5a */
[----:B------:R-:W-:Y:S01]  /*1990*/  ISETP.GE.AND P0, PT, R14, RZ, PT ;  /* 0x000000ff0e00720c */ /* 0x000fe20003f06270 */
[----:B------:R-:W-:Y:S01]  /*19a0*/  @!P6 IMAD.IADD R15, R15, 0x1, -R90 ;  /* 0x000000010f0fe824 */ /* 0x000fe200078e0a5a */
[C---:B------:R-:W-:Y:S01]  /*19b0*/  ISETP.GT.U32.AND P6, PT, R90.reuse, R19, PT ;  /* 0x000000135a00720c */ /* 0x040fe20003fc4070 */
[C---:B------:R-:W-:Y:S01]  /*19c0*/  VIADD R14, R93.reuse, 0x18 ;  /* 0x000000185d0e7836 */ /* 0x040fe20000000000 */
[----:B------:R-:W-:Y:S01]  /*19d0*/  ISETP.GT.U32.AND P3, PT, R90, R24, PT ;  /* 0x000000185a00720c */ /* 0x000fe20003f64070 */
[----:B0-----:R-:W-:-:S02]  /*19e0*/  VIADD R22, R93, 0x19 ;  /* 0x000000195d167836 */ /* 0x001fc40000000000 */
[----:B------:R-:W-:Y:S01]  /*19f0*/  @!P1 IMAD.MOV R6, RZ, RZ, -R6 ;  /* 0x000000ffff069224 */ /* 0x000fe200078e0a06 */
[----:B------:R-:W-:Y:S01]  /*1a00*/  IABS R4, R14 ;  /* 0x0000000e00047213 */ /* 0x000fe20000000000 */
[--C-:B------:R-:W-:Y:S01]  /*1a10*/  @!P4 IMAD.IADD R13, R13, 0x1, -R90.reuse ;  /* 0x000000010d0dc824 */ /* 0x100fe200078e0a5a */
[----:B------:R-:W-:Y:S01]  /*1a20*/  IABS R21, R22 ;  /* 0x0000001600157213 */ /* 0x000fe20000000000 */
[----:B------:R-:W-:Y:S01]  /*1a30*/  @!P5 IMAD.IADD R17, R17, 0x1, -R90 ;  /* 0x000000011111d824 */ /* 0x000fe200078e0a5a */
[----:B------:R-:W-:Y:S01]  /*1a40*/  STL [R1+0xec0], R6 ;  /* 0x000ec00601007387 */ /* 0x000fe20000100800 */
[----:B------:R-:W-:Y:S01]  /*1a50*/  IMAD.MOV.U32 R7, RZ, RZ, R4 ;  /* 0x000000ffff077224 */ /* 0x000fe200078e0004 */
[----:B------:R-:W-:Y:S01]  /*1a60*/  ISETP.GT.U32.AND P4, PT, R90, R11, PT ;  /* 0x0000000b5a00720c */ /* 0x000fe20003f84070 */
[----:B------:R-:W-:Y:S01]  /*1a70*/  @!P6 IMAD.IADD R19, R19, 0x1, -R90 ;  /* 0x000000011313e824 */ /* 0x000fe200078e0a5a */
[----:B------:R0:W-:Y:S01]  /*1a80*/  STL [R1+0xecc], R5 ;  /* 0x000ecc0501007387 */ /* 0x0001e20000100800 */
[----:B------:R-:W-:Y:S01]  /*1a90*/  IMAD.HI.U32 R4, R0, R7, RZ ;  /* 0x0000000700047227 */ /* 0x000fe200078e00ff */
[----:B------:R-:W-:-:S02]  /*1aa0*/  ISETP.GT.U32.AND P6, PT, R90, R17, PT ;  /* 0x000000115a00720c */ /* 0x000fc40003fc4070 */
[----:B------:R-:W-:Y:S01]  /*1ab0*/  ISETP.GT.U32.AND P1, PT, R90, R13, PT ;  /* 0x0000000d5a00720c */ /* 0x000fe20003f24070 */
[----:B------:R-:W-:Y:S01]  /*1ac0*/  IMAD.MOV R4, RZ, RZ, -R4 ;  /* 0x000000ffff047224 */ /* 0x000fe200078e0a04 */
[----:B------:R-:W-:Y:S01]  /*1ad0*/  ISETP.GE.AND P5, PT, R20, RZ, PT ;  /* 0x000000ff1400720c */ /* 0x000fe20003fa6270 */
[----:B------:R-:W-:Y:S01]  /*1ae0*/  @!P3 IMAD.IADD R24, R24, 0x1, -R90 ;  /* 0x000000011818b824 */ /* 0x000fe200078e0a5a */
[----:B------:R-:W-:Y:S01]  /*1af0*/  ISETP.GE.AND P3, PT, R12, RZ, PT ;  /* 0x000000ff0c00720c */ /* 0x000fe20003f66270 */
[----:B------:R-:W-:Y:S02]  /*1b00*/  IMAD.MOV.U32 R10, RZ, RZ, R15 ;  /* 0x000000ffff0a7224 */ /* 0x000fe400078e000f */
[----:B0-----:R-:W-:Y:S01]  /*1b10*/  IMAD.HI.U32 R5, R0, R21, RZ ;  /* 0x0000001500057227 */ /* 0x001fe200078e00ff */
[----:B------:R-:W-:Y:S03]  /*1b20*/  STL [R1+0x6b8], R24 ;  /* 0x0006b81801007387 */ /* 0x000fe60000100800 */
[----:B------:R-:W-:-:S02]  /*1b30*/  IMAD.MOV R6, RZ, RZ, -R5 ;  /* 0x000000ffff067224 */ /* 0x000fc400078e0a05 */
[C---:B------:R-:W-:Y:S02]  /*1b40*/  IMAD R5, R90.reuse, R4, R7 ;  /* 0x000000045a057224 */ /* 0x040fe400078e0207 */
[C---:B------:R-:W-:Y:S02]  /*1b50*/  IMAD R7, R90.reuse, R6, R21 ;  /* 0x000000065a077224 */ /* 0x040fe400078e0215 */
[----:B------:R-:W-:Y:S01]  /*1b60*/  @!P0 IMAD.MOV R10, RZ, RZ, -R10 ;  /* 0x000000ffff0a8224 */ /* 0x000fe200078e0a0a */
[----:B------:R-:W-:Y:S01]  /*1b70*/  ISETP.GT.U32.AND P0, PT, R90, R19, PT ;  /* 0x000000135a00720c */ /* 0x000fe20003f04070 */
[--C-:B------:R-:W-:Y:S01]  /*1b80*/  @!P4 IMAD.IADD R11, R11, 0x1, -R90.reuse ;  /* 0x000000010b0bc824 */ /* 0x100fe200078e0a5a */
[----:B------:R-:W-:Y:S01]  /*1b90*/  ISETP.GE.AND P4, PT, R16, RZ, PT ;  /* 0x000000ff1000720c */ /* 0x000fe20003f86270 */
[--C-:B------:R-:W-:Y:S01]  /*1ba0*/  @!P6 IMAD.IADD R17, R17, 0x1, -R90.reuse ;  /* 0x000000011111e824 */ /* 0x100fe200078e0a5a */
[----:B------:R-:W-:Y:S01]  /*1bb0*/  ISETP.GT.U32.AND P6, PT, R90, R7, PT ;  /* 0x000000075a00720c */ /* 0x000fe20003fc4070 */
[----:B------:R-:W-:Y:S01]  /*1bc0*/  @!P1 IMAD.IADD R13, R13, 0x1, -R90 ;  /* 0x000000010d0d9824 */ /* 0x000fe200078e0a5a */
[----:B------:R0:W-:Y:S01]  /*1bd0*/  STL [R1+0x7bc], R10 ;  /* 0x0007bc0a01007387 */ /* 0x0001e20000100800 */
[----:B------:R-:W-:Y:S01]  /*1be0*/  ISETP.GE.AND P1, PT, R18, RZ, PT ;  /* 0x000000ff1200720c */ /* 0x000fe20003f26270 */
[----:B------:R-:W-:-:S02]  /*1bf0*/  VIADD R12, R93, 0x1a ;  /* 0x0000001a5d0c7836 */ /* 0x000fc40000000000 */
[----:B------:R-:W-:Y:S02]  /*1c00*/  IMAD.MOV.U32 R6, RZ, RZ, R13 ;  /* 0x000000ffff067224 */ /* 0x000fe400078e000d */
[----:B------:R-:W-:Y:S01]  /*1c10*/  IMAD.MOV.U32 R15, RZ, RZ, R17 ;  /* 0x000000ffff0f7224 */ /* 0x000fe200078e0011 */
[----:B------:R-:W-:Y:S01]  /*1c20*/  IABS R13, R12 ;  /* 0x0000000c000d7213 */ /* 0x000fe20000000000 */
[----:B------:R-:W-:Y:S02]  /*1c30*/  VIADD R4, R93, 0x15 ;  /* 0x000000155d047836 */ /* 0x000fe40000000000 */
[----:B0-----:R-:W-:Y:S02]  /*1c40*/  IMAD.MOV.U32 R10, RZ, RZ, R11 ;  /* 0x000000ffff0a7224 */ /* 0x001fe400078e000b */
[----:B------:R-:W-:Y:S01]  /*1c50*/  @!P4 IMAD.MOV R6, RZ, RZ, -R6 ;  /* 0x000000ffff06c224 */ /* 0x000fe200078e0a06 */
[----:B------:R-:W-:Y:S01]  /*1c60*/  ISETP.GE.AND P4, PT, R4, RZ, PT ;  /* 0x000000ff0400720c */ /* 0x000fe20003f86270 */
[----:B------:R-:W-:Y:S01]  /*1c70*/  @!P3 IMAD.MOV R10, RZ, RZ, -R10 ;  /* 0x000000ffff0ab224 */ /* 0x000fe200078e0a0a */
[C---:B------:R-:W-:Y:S01]  /*1c80*/  ISETP.GT.U32.AND P3, PT, R90.reuse, R5, PT ;  /* 0x000000055a00720c */ /* 0x040fe20003f64070 */
[--C-:B------:R-:W-:Y:S01]  /*1c90*/  @!P6 IMAD.IADD R7, R7, 0x1, -R90.reuse ;  /* 0x000000010707e824 */ /* 0x100fe200078e0a5a */
[----:B------:R-:W-:Y:S01]  /*1ca0*/  IABS R11, R4 ;  /* 0x00000004000b7213 */ /* 0x000fe20000000000 */
[----:B------:R-:W-:Y:S01]  /*1cb0*/  @!P1 IMAD.MOV R15, RZ, RZ, -R15 ;  /* 0x000000ffff0f9224 */ /* 0x000fe200078e0a0f */
[----:B------:R0:W-:Y:S01]  /*1cc0*/  STL [R1+0x9e0], R10 ;  /* 0x0009e00a01007387 */ /* 0x0001e20000100800 */
[----:B------:R-:W-:Y:S01]  /*1cd0*/  @!P0 IMAD.IADD R19, R19, 0x1, -R90 ;  /* 0x0000000113138824 */ /* 0x000fe200078e0a5a */
[----:B------:R-:W-:Y:S01]  /*1ce0*/  ISETP.GT.U32.AND P1, PT, R90, R7, PT ;  /* 0x000000075a00720c */ /* 0x000fe20003f24070 */
[----:B------:R-:W-:Y:S01]  /*1cf0*/  IMAD.HI.U32 R4, R0, R91, RZ ;  /* 0x0000005b00047227 */ /* 0x000fe200078e00ff */
[----:B------:R1:W-:Y:S01]  /*1d00*/  STL [R1+0xa9c], R6 ;  /* 0x000a9c0601007387 */ /* 0x0003e20000100800 */
[----:B------:R-:W-:-:S02]  /*1d10*/  ISETP.GE.AND P0, PT, R14, RZ, PT ;  /* 0x000000ff0e00720c */ /* 0x000fc40003f06270 */
[----:B------:R-:W-:Y:S01]  /*1d20*/  IMAD.MOV.U32 R14, RZ, RZ, R19 ;  /* 0x000000ffff0e7224 */ /* 0x000fe200078e0013 */
[----:B------:R-:W-:Y:S01]  /*1d30*/  STL [R1+0xb3c], R15 ;  /* 0x000b3c0f01007387 */ /* 0x000fe20000100800 */
[----:B------:R-:W-:Y:S01]  /*1d40*/  @!P3 IMAD.IADD R5, R5, 0x1, -R90 ;  /* 0x000000010505b824 */ /* 0x000fe200078e0a5a */
[----:B------:R-:W-:Y:S01]  /*1d50*/  ISETP.GE.AND P3, PT, R22, RZ, PT ;  /* 0x000000ff1600720c */ /* 0x000fe20003f66270 */
[----:B0-----:R-:W-:Y:S02]  /*1d60*/  IMAD.MOV R10, RZ, RZ, -R4 ;  /* 0x000000ffff0a7224 */ /* 0x001fe400078e0a04 */
[----:B------:R-:W-:Y:S01]  /*1d70*/  IMAD.HI.U32 R4, R0, R11, RZ ;  /* 0x0000000b00047227 */ /* 0x000fe200078e00ff */
[----:B------:R-:W-:-:S03]  /*1d80*/  ISETP.GT.U32.AND P6, PT, R90, R5, PT ;  /* 0x000000055a00720c */ /* 0x000fc60003fc4070 */
[----:B-1----:R-:W-:-:S04]  /*1d90*/  IMAD.HI.U32 R6, R0, R13, RZ ;  /* 0x0000000d00067227 */ /* 0x002fc800078e00ff */
[----:B------:R-:W-:Y:S02]  /*1da0*/  IMAD.MOV R6, RZ, RZ, -R6 ;  /* 0x000000ffff067224 */ /* 0x000fe400078e0a06 */
[----:B------:R-:W-:Y:S02]  /*1db0*/  @!P1 IMAD.IADD R7, R7, 0x1, -R90 ;  /* 0x0000000107079824 */ /* 0x000fe400078e0a5a */
[----:B------:R-:W-:Y:S02]  /*1dc0*/  IMAD R13, R90, R6, R13 ;  /* 0x000000065a0d7224 */ /* 0x000fe400078e020d */
[----:B------:R-:W-:Y:S01]  /*1dd0*/  @!P5 IMAD.MOV R14, RZ, RZ, -R14 ;  /* 0x000000ffff0ed224 */ /* 0x000fe200078e0a0e */
[----:B------:R-:W-:Y:S01]  /*1de0*/  ISETP.GE.AND P5, PT, R12, RZ, PT ;  /* 0x000000ff0c00720c */ /* 0x000fe20003fa6270 */
[----:B------:R-:W-:Y:S01]  /*1df0*/  @!P6 IMAD.IADD R5, R5, 0x1, -R90 ;  /* 0x000000010505e824 */ /* 0x000fe200078e0a5a */
[----:B------:R-:W-:Y:S01]  /*1e00*/  ISETP.GT.U32.AND P1, PT, R90, R13, PT ;  /* 0x0000000d5a00720c */ /* 0x000fe20003f24070 */
[----:B------:R-:W-:Y:S01]  /*1e10*/  IMAD.MOV R4, RZ, RZ, -R4 ;  /* 0x000000ffff047224 */ /* 0x000fe200078e0a04 */
[----:B------:R0:W-:Y:S01]  /*1e20*/  STL [R1+0xbcc], R14 ;  /* 0x000bcc0e01007387 */ /* 0x0001e20000100800 */
[----:B------:R-:W-:-:S02]  /*1e30*/  VIADD R6, R93, 0x1b ;  /* 0x0000001b5d067836 */ /* 0x000fc40000000000 */
[C---:B------:R-:W-:Y:S02]  /*1e40*/  IMAD R91, R90.reuse, R10, R91 ;  /* 0x0000000a5a5b7224 */ /* 0x040fe400078e025b */
[----:B------:R-:W-:Y:S01]  /*1e50*/  IMAD R10, R90, R4, R11 ;  /* 0x000000045a0a7224 */ /* 0x000fe200078e020b */
[----:B------:R-:W-:Y:S01]  /*1e60*/  IABS R11, R6 ;  /* 0x00000006000b7213 */ /* 0x000fe20000000000 */
[----:B------:R-:W-:Y:S01]  /*1e70*/  IMAD.MOV.U32 R12, RZ, RZ, R7 ;  /* 0x000000ffff0c7224 */ /* 0x000fe200078e0007 */
[C---:B------:R-:W-:Y:S01]  /*1e80*/  IADD3 R4, PT, PT, R93.reuse, 0x16, RZ ;  /* 0x000000165d047810 */ /* 0x040fe20007ffe0ff */
[----:B------:R-:W-:Y:S01]  /*1e90*/  VIADD R38, R93, 0x20 ;  /* 0x000000205d267836 */ /* 0x000fe20000000000 */
[----:B------:R1:W-:Y:S01]  /*1ea0*/  STL [R1+0x6bc], R10 ;  /* 0x0006bc0a01007387 */ /* 0x0003e20000100800 */
[----:B0-----:R-:W-:Y:S01]  /*1eb0*/  IMAD.MOV.U32 R14, RZ, RZ, R5 ;  /* 0x000000ffff0e7224 */ /* 0x001fe200078e0005 */
[----:B------:R-:W-:Y:S01]  /*1ec0*/  ISETP.GE.AND P6, PT, R4, RZ, PT ;  /* 0x000000ff0400720c */ /* 0x000fe20003fc6270 */
[----:B------:R-:W-:Y:S01]  /*1ed0*/  @!P1 IMAD.IADD R13, R13, 0x1, -R90 ;  /* 0x000000010d0d9824 */ /* 0x000fe200078e0a5a */
[----:B------:R-:W-:Y:S01]  /*1ee0*/  STL [R1+0x1634], R38 ;  /* 0x0016342601007387 */ /* 0x000fe20000100800 */
[----:B------:R-:W-:Y:S01]  /*1ef0*/  VIADD R35, R93, 0x21 ;  /* 0x000000215d237836 */ /* 0x000fe20000000000 */
[----:B------:R-:W-:Y:S01]  /*1f00*/  IABS R4, R4 ;  /* 0x0000000400047213 */ /* 0x000fe20000000000 */
[----:B------:R-:W-:Y:S01]  /*1f10*/  @!P0 IMAD.MOV R14, RZ, RZ, -R14 ;  /* 0x000000ffff0e8224 */ /* 0x000fe200078e0a0e */
[----:B------:R-:W-:Y:S01]  /*1f20*/  ISETP.GT.U32.AND P1, PT, R90, R13, PT ;  /* 0x0000000d5a00720c */ /* 0x000fe20003f24070 */
[----:B------:R-:W-:Y:S01]  /*1f30*/  @!P3 IMAD.MOV R12, RZ, RZ, -R12 ;  /* 0x000000ffff0cb224 */ /* 0x000fe200078e0a0c */
[----:B------:R-:W-:Y:S01]  /*1f40*/  STL [R1+0x163c], R35 ;  /* 0x00163c2301007387 */ /* 0x000fe20000100800 */
[----:B------:R-:W-:Y:S01]  /*1f50*/  IMAD.HI.U32 R5, R0, R11, RZ ;  /* 0x0000000b00057227 */ /* 0x000fe200078e00ff */
[----:B------:R-:W-:-:S02]  /*1f60*/  IABS R15, R38 ;  /* 0x00000026000f7213 */ /* 0x000fc40000000000 */
[----:B------:R-:W-:Y:S01]  /*1f70*/  STL [R1+0x7c0], R14 ;  /* 0x0007c00e01007387 */ /* 0x000fe20000100800 */
[C---:B-1----:R-:W-:Y:S01]  /*1f80*/  VIADD R10, R93.reuse, 0x1c ;  /* 0x0000001c5d0a7836 */ /* 0x042fe20000000000 */
[----:B------:R-:W-:Y:S01]  /*1f90*/  IABS R17, R35 ;  /* 0x0000002300117213 */ /* 0x000fe20000000000 */
[----:B------:R-:W-:Y:S01]  /*1fa0*/  IMAD.MOV.U32 R7, RZ, RZ, R4 ;  /* 0x000000ffff077224 */ /* 0x000fe200078e0004 */
[----:B------:R0:W-:Y:S01]  /*1fb0*/  STL [R1+0x9e4], R12 ;  /* 0x0009e40c01007387 */ /* 0x0001e20000100800 */
[----:B------:R-:W-:Y:S01]  /*1fc0*/  VIADD R34, R93, 0x22 ;  /* 0x000000225d227836 */ /* 0x000fe20000000000 */
[----:B------:R-:W-:Y:S01]  /*1fd0*/  IABS R19, R10 ;  /* 0x0000000a00137213 */ /* 0x000fe20000000000 */
[----:B------:R-:W-:Y:S01]  /*1fe0*/  @!P1 IMAD.IADD R13, R13, 0x1, -R90 ;  /* 0x000000010d0d9824 */ /* 0x000fe200078e0a5a */
[----:B------:R-:W-:Y:S01]  /*1ff0*/  ISETP.GE.AND P3, PT, R10, RZ, PT ;  /* 0x000000ff0a00720c */ /* 0x000fe20003f66270 */
[----:B------:R-:W-:Y:S01]  /*2000*/  IMAD.HI.U32 R4, R0, R7, RZ ;  /* 0x0000000700047227 */ /* 0x000fe200078e00ff */
[----:B------:R-:W-:-:S03]  /*2010*/  ISETP.GE.AND P0, PT, R6, RZ, PT ;  /* 0x000000ff0600720c */ /* 0x000fc60003f06270 */
[----:B------:R-:W-:Y:S02]  /*2020*/  IMAD.MOV R10, RZ, RZ, -R4 ;  /* 0x000000ffff0a7224 */ /* 0x000fe400078e0a04 */
[----:B0-----:R-:W-:Y:S02]  /*2030*/  IMAD.MOV R12, RZ, RZ, -R5 ;  /* 0x000000ffff0c7224 */ /* 0x001fe400078e0a05 */
[----:B------:R-:W-:-:S04]  /*2040*/  IMAD.HI.U32 R4, R0, R19, RZ ;  /* 0x0000001300047227 */ /* 0x000fc800078e00ff */
[C---:B------:R-:W-:Y:S02]  /*2050*/  IMAD R11, R90.reuse, R12, R11 ;  /* 0x0000000c5a0b7224 */ /* 0x040fe400078e020b */
[----:B------:R-:W-:Y:S02]  /*2060*/  IMAD.MOV R4, RZ, RZ, -R4 ;  /* 0x000000ffff047224 */ /* 0x000fe400078e0a04 */
[----:B------:R-:W-:Y:S01]  /*2070*/  IMAD.MOV.U32 R14, RZ, RZ, R13 ;  /* 0x000000ffff0e7224 */ /* 0x000fe200078e000d */
[C---:B------:R-:W-:Y:S01]  /*2080*/  ISETP.GT.U32.AND P1, PT, R90.reuse, R11, PT ;  /* 0x0000000b5a00720c */ /* 0x040fe20003f24070 */
[----:B------:R-:W-:Y:S02]  /*2090*/  IMAD R19, R90, R4, R19 ;  /* 0x000000045a137224 */ /* 0x000fe400078e0213 */
[----:B------:R-:W-:Y:S02]  /*20a0*/  @!P5 IMAD.MOV R14, RZ, RZ, -R14 ;  /* 0x000000ffff0ed224 */ /* 0x000fe400078e0a0e */
[----:B------:R-:W-:Y:S01]  /*20b0*/  IMAD.HI.U32 R5, R0, R15, RZ ;  /* 0x0000000f00057227 */ /* 0x000fe200078e00ff */
[----:B------:R-:W-:-:S03]  /*20c0*/  ISETP.GT.U32.AND P5, PT, R90, R19, PT ;  /* 0x000000135a00720c */ /* 0x000fc60003fa4070 */
[----:B------:R-:W-:Y:S02]  /*20d0*/  IMAD.MOV R5, RZ, RZ, -R5 ;  /* 0x000000ffff057224 */ /* 0x000fe400078e0a05 */
[----:B------:R-:W-:-:S04]  /*20e0*/  IMAD.HI.U32 R6, R0, R17, RZ ;  /* 0x0000001100067227 */ /* 0x000fc800078e00ff */
[--C-:B------:R-:W-:Y:S02]  /*20f0*/  @!P1 IMAD.IADD R11, R11, 0x1, -R90.reuse ;  /* 0x000000010b0b9824 */ /* 0x100fe400078e0a5a */
[C---:B------:R-:W-:Y:S01]  /*2100*/  IMAD R5, R90.reuse, R5, R15 ;  /* 0x000000055a057224 */ /* 0x040fe200078e020f */
[----:B------:R-:W-:Y:S01]  /*2110*/  IABS R15, R34 ;  /* 0x00000022000f7213 */ /* 0x000fe20000000000 */
[----:B------:R-:W-:Y:S01]  /*2120*/  @!P5 IMAD.IADD R19, R19, 0x1, -R90 ;  /* 0x000000011313d824 */ /* 0x000fe200078e0a5a */
[C---:B------:R-:W-:Y:S01]  /*2130*/  ISETP.GT.U32.AND P1, PT, R90.reuse, R11, PT ;  /* 0x0000000b5a00720c */ /* 0x040fe20003f24070 */
[C---:B------:R-:W-:Y:S02]  /*2140*/  IMAD R7, R90.reuse, R10, R7 ;  /* 0x0000000a5a077224 */ /* 0x040fe400078e0207 */
[----:B------:R-:W-:Y:S01]  /*2150*/  IMAD.MOV R6, RZ, RZ, -R6 ;  /* 0x000000ffff067224 */ /* 0x000fe200078e0a06 */
[----:B------:R-:W-:Y:S01]  /*2160*/  ISETP.GT.U32.AND P5, PT, R90, R19, PT ;  /* 0x000000135a00720c */ /* 0x000fe20003fa4070 */
[----:B------:R-:W-:Y:S01]  /*2170*/  IMAD.HI.U32 R4, R0, R15, RZ ;  /* 0x0000000f00047227 */ /* 0x000fe200078e00ff */
[----:B------:R0:W-:Y:S03]  /*2180*/  STL [R1+0x6c0], R7 ;  /* 0x0006c00701007387 */ /* 0x0001e60000100800 */
[----:B------:R-:W-:Y:S01]  /*2190*/  IMAD.MOV R13, RZ, RZ, -R4 ;  /* 0x000000ffff0d7224 */ /* 0x000fe200078e0a04 */
[----:B------:R-:W-:Y:S01]  /*21a0*/  STL [R1+0x164c], R34 ;  /* 0x00164c2201007387 */ /* 0x000fe20000100800 */
[----:B------:R-:W-:-:S02]  /*21b0*/  VIADD R32, R93, 0x23 ;  /* 0x000000235d207836 */ /* 0x000fc40000000000 */
[--C-:B------:R-:W-:Y:S01]  /*21c0*/  @!P1 IMAD.IADD R11, R11, 0x1, -R90.reuse ;  /* 0x000000010b0b9824 */ /* 0x100fe200078e0a5a */
[C---:B------:R-:W-:Y:S01]  /*21d0*/  ISETP.GT.U32.AND P1, PT, R90.reuse, R91, PT ;  /* 0x0000005b5a00720c */ /* 0x040fe20003f24070 */
[C---:B------:R-:W-:Y:S01]  /*21e0*/  IMAD R13, R90.reuse, R13, R15 ;  /* 0x0000000d5a0d7224 */ /* 0x040fe200078e020f */
[----:B------:R-:W-:Y:S01]  /*21f0*/  IABS R29, R32 ;  /* 0x00000020001d7213 */ /* 0x000fe20000000000 */
[----:B------:R-:W-:Y:S01]  /*2200*/  @!P5 IMAD.IADD R19, R19, 0x1, -R90 ;  /* 0x000000011313d824 */ /* 0x000fe200078e0a5a */
[C---:B------:R-:W-:Y:S01]  /*2210*/  ISETP.GT.U32.AND P5, PT, R90.reuse, R5, PT ;  /* 0x000000055a00720c */ /* 0x040fe20003fa4070 */
[----:B0-----:R-:W-:Y:S01]  /*2220*/  IMAD R7, R90, R6, R17 ;  /* 0x000000065a077224 */ /* 0x001fe200078e0211 */
[----:B------:R-:W-:Y:S01]  /*2230*/  STL [R1+0x165c], R32 ;  /* 0x00165c2001007387 */ /* 0x000fe20000100800 */
[C---:B------:R-:W-:Y:S02]  /*2240*/  VIADD R30, R93.reuse, 0x24 ;  /* 0x000000245d1e7836 */ /* 0x040fe40000000000 */
[----:B------:R-:W-:-:S02]  /*2250*/  VIADD R28, R93, 0x28 ;  /* 0x000000285d1c7836 */ /* 0x000fc40000000000 */
[----:B------:R-:W-:Y:S01]  /*2260*/  IMAD.MOV.U32 R18, RZ, RZ, R11 ;  /* 0x000000ffff127224 */ /* 0x000fe200078e000b */
[----:B------:R-:W-:Y:S01]  /*2270*/  IABS R31, R30 ;  /* 0x0000001e001f7213 */ /* 0x000fe20000000000 */
[--C-:B------:R-:W-:Y:S01]  /*2280*/  @!P1 IMAD.IADD R91, R91, 0x1, -R90.reuse ;  /* 0x000000015b5b9824 */ /* 0x100fe200078e0a5a */
[----:B------:R-:W-:Y:S01]  /*2290*/  STL [R1+0x1668], R30 ;  /* 0x0016681e01007387 */ /* 0x000fe20000100800 */
[----:B------:R-:W-:Y:S01]  /*22a0*/  VIADD R26, R93, 0x29 ;  /* 0x000000295d1a7836 */ /* 0x000fe20000000000 */
[----:B------:R-:W-:Y:S01]  /*22b0*/  IABS R27, R28 ;  /* 0x0000001c001b7213 */ /* 0x000fe20000000000 */
[----:B------:R-:W-:Y:S01]  /*22c0*/  @!P5 IMAD.IADD R5, R5, 0x1, -R90 ;  /* 0x000000010505d824 */ /* 0x000fe200078e0a5a */
[----:B------:R-:W-:Y:S01]  /*22d0*/  ISETP.GT.U32.AND P1, PT, R90, R91, PT ;  /* 0x0000005b5a00720c */ /* 0x000fe20003f24070 */
[----:B------:R-:W-:Y:S01]  /*22e0*/  IMAD.HI.U32 R6, R0, R29, RZ ;  /* 0x0000001d00067227 */ /* 0x000fe200078e00ff */
[C---:B------:R-:W-:Y:S01]  /*22f0*/  ISETP.GT.U32.AND P5, PT, R90.reuse, R13, PT ;  /* 0x0000000d5a00720c */ /* 0x040fe20003fa4070 */
[----:B------:R-:W-:Y:S01]  /*2300*/  STL [R1+0x1674], R28 ;  /* 0x0016741c01007387 */ /* 0x000fe20000100800 */
[----:B------:R-:W-:Y:S01]  /*2310*/  IABS R25, R26 ;  /* 0x0000001a00197213 */ /* 0x000fe20000000000 */
[----:B------:R-:W-:Y:S01]  /*2320*/  @!P0 IMAD.MOV R18, RZ, RZ, -R18 ;  /* 0x000000ffff128224 */ /* 0x000fe200078e0a12 */
[----:B------:R-:W-:Y:S01]  /*2330*/  ISETP.GT.U32.AND P0, PT, R90, R5, PT ;  /* 0x000000055a00720c */ /* 0x000fe20003f04070 */
[----:B------:R-:W-:Y:S01]  /*2340*/  STL [R1+0x167c], R26 ;  /* 0x00167c1a01007387 */ /* 0x000fe20000100800 */
[----:B------:R-:W-:-:S03]  /*2350*/  IMAD.HI.U32 R10, R0, R31, RZ ;  /* 0x0000001f000a7227 */ /* 0x000fc600078e00ff */
[----:B------:R0:W-:Y:S01]  /*2360*/  STL [R1+0xaa0], R14 ;  /* 0x000aa00e01007387 */ /* 0x0001e20000100800 */
[----:B------:R-:W-:Y:S02]  /*2370*/  IMAD.MOV R6, RZ, RZ, -R6 ;  /* 0x000000ffff067224 */ /* 0x000fe400078e0a06 */
[--C-:B------:R-:W-:Y:S01]  /*2380*/  @!P1 IMAD.IADD R91, R91, 0x1, -R90.reuse ;  /* 0x000000015b5b9824 */ /* 0x100fe200078e0a5a */
[C---:B------:R-:W-:Y:S01]  /*2390*/  ISETP.GT.U32.AND P1, PT, R90.reuse, R7, PT ;  /* 0x000000075a00720c */ /* 0x040fe20003f24070 */
[----:B------:R-:W-:Y:S02]  /*23a0*/  @!P5 IMAD.IADD R13, R13, 0x1, -R90 ;  /* 0x000000010d0dd824 */ /* 0x000fe400078e0a5a */
[----:B------:R-:W-:Y:S02]  /*23b0*/  IMAD.MOV R10, RZ, RZ, -R10 ;  /* 0x000000ffff0a7224 */ /* 0x000fe400078e0a0a */
[----:B------:R-:W-:Y:S02]  /*23c0*/  IMAD R29, R90, R6, R29 ;  /* 0x000000065a1d7224 */ /* 0x000fe400078e021d */
[----:B0-----:R-:W-:-:S02]  /*23d0*/  IMAD.MOV.U32 R14, RZ, RZ, R19 ;  /* 0x000000ffff0e7224 */ /* 0x001fc400078e0013 */
[C---:B------:R-:W-:Y:S02]  /*23e0*/  IMAD R31, R90.reuse, R10, R31 ;  /* 0x0000000a5a1f7224 */ /* 0x040fe400078e021f */
[----:B------:R-:W-:Y:S01]  /*23f0*/  @!P3 IMAD.MOV R14, RZ, RZ, -R14 ;  /* 0x000000ffff0eb224 */ /* 0x000fe200078e0a0e */
[C---:B------:R-:W-:Y:S01]  /*2400*/  ISETP.GT.U32.AND P3, PT, R90.reuse, R13, PT ;  /* 0x0000000d5a00720c */ /* 0x040fe20003f64070 */
[--C-:B------:R-:W-:Y:S01]  /*2410*/  @!P1 IMAD.IADD R7, R7, 0x1, -R90.reuse ;  /* 0x0000000107079824 */ /* 0x100fe200078e0a5a */
[C---:B------:R-:W-:Y:S01]  /*2420*/  ISETP.GE.AND P1, PT, R93.reuse, RZ, PT ;  /* 0x000000ff5d00720c */ /* 0x040fe20003f26270 */
[----:B------:R-:W-:Y:S02]  /*2430*/  VIADD R37, R93, 0x2b ;  /* 0x0000002b5d257836 */ /* 0x000fe40000000000 */
[----:B------:R-:W-:Y:S01]  /*2440*/  @!P0 IMAD.IADD R5, R5, 0x1, -R90 ;  /* 0x0000000105058824 */ /* 0x000fe200078e0a5a */
[C---:B------:R-:W-:Y:S01]  /*2450*/  ISETP.GT.U32.AND P5, PT, R90.reuse, R7, PT ;  /* 0x000000075a00720c */ /* 0x040fe20003fa4070 */
[C---:B------:R-:W-:Y:S01]  /*2460*/  VIADD R20, R93.reuse, 0x31 ;  /* 0x000000315d147836 */ /* 0x040fe20000000000 */
[----:B------:R-:W-:Y:S01]  /*2470*/  ISETP.GT.U32.AND P0, PT, R90, R31, PT ;  /* 0x0000001f5a00720c */ /* 0x000fe20003f04070 */
[----:B------:R-:W-:Y:S01]  /*2480*/  VIADD R16, R93, 0x2a ;  /* 0x0000002a5d107836 */ /* 0x000fe20000000000 */
[----:B------:R-:W-:Y:S01]  /*2490*/  IABS R17, R37 ;  /* 0x0000002500117213 */ /* 0x000fe20000000000 */
[----:B------:R-:W-:Y:S01]  /*24a0*/  IMAD.HI.U32 R4, R0, R27, RZ ;  /* 0x0000001b00047227 */ /* 0x000fe200078e00ff */
[----:B------:R-:W-:-:S02]  /*24b0*/  IABS R33, R20 ;  /* 0x0000001400217213 */ /* 0x000fc40000000000 */
[----:B------:R-:W-:Y:S01]  /*24c0*/  IABS R15, R16 ;  /* 0x00000010000f7213 */ /* 0x000fe20000000000 */
[----:B------:R-:W-:Y:S01]  /*24d0*/  @!P1 IMAD.MOV R91, RZ, RZ, -R91 ;  /* 0x000000ffff5b9224 */ /* 0x000fe200078e0a5b */
[----:B------:R-:W-:Y:S01]  /*24e0*/  ISETP.GT.U32.AND P1, PT, R90, R29, PT ;  /* 0x0000001d5a00720c */ /* 0x000fe20003f24070 */
[----:B------:R-:W-:Y:S01]  /*24f0*/  VIADD R24, R93, 0x30 ;  /* 0x000000305d187836 */ /* 0x000fe20000000000 */
[----:B------:R-:W-:Y:S01]  /*2500*/  STL [R1+0x1694], R16 ;  /* 0x0016941001007387 */ /* 0x000fe20000100800 */
[--C-:B------:R-:W-:Y:S01]  /*2510*/  @!P5 IMAD.IADD R7, R7, 0x1, -R90.reuse ;  /* 0x000000010707d824 */ /* 0x100fe200078e0a5a */
[----:B------:R-:W-:Y:S01]  /*2520*/  ISETP.GE.AND P5, PT, R38, RZ, PT ;  /* 0x000000ff2600720c */ /* 0x000fe20003fa6270 */
[----:B------:R-:W-:Y:S01]  /*2530*/  IMAD.HI.U32 R6, R0, R17, RZ ;  /* 0x0000001100067227 */ /* 0x000fe200078e00ff */
[----:B------:R-:W-:Y:S01]  /*2540*/  IABS R21, R24 ;  /* 0x0000001800157213 */ /* 0x000fe20000000000 */
[----:B------:R-:W-:Y:S02]  /*2550*/  STL [R1+0x169c], R37 ;  /* 0x00169c2501007387 */ /* 0x000fe40000100800 */
[----:B------:R-:W-:Y:S01]  /*2560*/  @!P3 IMAD.IADD R13, R13, 0x1, -R90 ;  /* 0x000000010d0db824 */ /* 0x000fe200078e0a5a */
[----:B------:R-:W-:Y:S01]  /*2570*/  ISETP.GE.AND P3, PT, R35, RZ, PT ;  /* 0x000000ff2300720c */ /* 0x000fe20003f66270 */
[----:B------:R-:W-:-:S02]  /*2580*/  IMAD.MOV R4, RZ, RZ, -R4 ;  /* 0x000000ffff047224 */ /* 0x000fc400078e0a04 */
[----:B------:R-:W-:Y:S02]  /*2590*/  IMAD.MOV R6, RZ, RZ, -R6 ;  /* 0x000000ffff067224 */ /* 0x000fe400078e0a06 */
[----:B------:R-:W-:Y:S01]  /*25a0*/  @!P1 IMAD.IADD R29, R29, 0x1, -R90 ;  /* 0x000000011d1d9824 */ /* 0x000fe200078e0a5a */
[----:B------:R-:W-:Y:S01]  /*25b0*/  ISETP.GE.AND P1, PT, R34, RZ, PT ;  /* 0x000000ff2200720c */ /* 0x000fe20003f26270 */
[----:B------:R-:W-:-:S04]  /*25c0*/  IMAD.HI.U32 R10, R0, R33, RZ ;  /* 0x00000021000a7227 */ /* 0x000fc800078e00ff */
[----:B------:R-:W-:-:S04]  /*25d0*/  IMAD.HI.U32 R12, R0, R25, RZ ;  /* 0x00000019000c7227 */ /* 0x000fc800078e00ff */
[C---:B------:R-:W-:Y:S02]  /*25e0*/  IMAD R27, R90.reuse, R4, R27 ;  /* 0x000000045a1b7224 */ /* 0x040fe400078e021b */
[----:B------:R-:W-:Y:S02]  /*25f0*/  VIADD R36, R93, 0x2c ;  /* 0x0000002c5d247836 */ /* 0x000fe40000000000 */
[----:B------:R-:W-:Y:S01]  /*2600*/  @!P0 IMAD.IADD R31, R31, 0x1, -R90 ;  /* 0x000000011f1f8824 */ /* 0x000fe200078e0a5a */
[----:B------:R-:W-:Y:S01]  /*2610*/  ISETP.GT.U32.AND P0, PT, R90, R29, PT ;  /* 0x0000001d5a00720c */ /* 0x000fe20003f04070 */
[----:B------:R-:W-:Y:S01]  /*2620*/  IMAD.HI.U32 R4, R0, R15, RZ ;  /* 0x0000000f00047227 */ /* 0x000fe200078e00ff */
[----:B------:R-:W-:Y:S01]  /*2630*/  IABS R23, R36 ;  /* 0x0000002400177213 */ /* 0x000fe20000000000 */
[----:B------:R-:W-:Y:S02]  /*2640*/  STL [R1+0x16a8], R36 ;  /* 0x0016a82401007387 */ /* 0x000fe40000100800 */
[----:B------:R-:W-:-:S02]  /*2650*/  IMAD R17, R90, R6, R17 ;  /* 0x000000065a117224 */ /* 0x000fc400078e0211 */
[----:B------:R-:W-:Y:S01]  /*2660*/  IMAD.HI.U32 R6, R0, R21, RZ ;  /* 0x0000001500067227 */ /* 0x000fe200078e00ff */
[----:B------:R-:W-:Y:S03]  /*2670*/  STL [R1+0x16cc], R24 ;  /* 0x0016cc1801007387 */ /* 0x000fe60000100800 */
[----:B------:R-:W-:Y:S01]  /*2680*/  IMAD.MOV R10, RZ, RZ, -R10 ;  /* 0x000000ffff0a7224 */ /* 0x000fe200078e0a0a */
[----:B------:R-:W-:Y:S01]  /*2690*/  IADD3 R6, PT, PT, -R6, RZ, RZ ;  /* 0x000000ff06067210 */ /* 0x000fe20007ffe1ff */
[----:B------:R-:W-:Y:S01]  /*26a0*/  IMAD.MOV R12, RZ, RZ, -R12 ;  /* 0x000000ffff0c7224 */ /* 0x000fe200078e0a0c */
[----:B------:R-:W-:Y:S01]  /*26b0*/  STL [R1+0x16d0], R20 ;  /* 0x0016d01401007387 */ /* 0x000fe20000100800 */
[----:B------:R-:W-:Y:S01]  /*26c0*/  @!P5 IMAD.MOV R5, RZ, RZ, -R5 ;  /* 0x000000ffff05d224 */ /* 0x000fe200078e0a05 */
[C---:B------:R-:W-:Y:S01]  /*26d0*/  ISETP.GT.U32.AND P5, PT, R90.reuse, R31, PT ;  /* 0x0000001f5a00720c */ /* 0x040fe20003fa4070 */
[----:B------:R-:W-:Y:S01]  /*26e0*/  IMAD.MOV R4, RZ, RZ, -R4 ;  /* 0x000000ffff047224 */ /* 0x000fe200078e0a04 */
[----:B------:R0:W-:Y:S01]  /*26f0*/  STL [R1+0xb40], R18 ;  /* 0x000b401201007387 */ /* 0x0001e20000100800 */
[----:B------:R-:W-:-:S02]  /*2700*/  IMAD R11, R90, R10, R33 ;  /* 0x0000000a5a0b7224 */ /* 0x000fc400078e0221 */
[C---:B------:R-:W-:Y:S01]  /*2710*/  IMAD R25, R90.reuse, R12, R25 ;  /* 0x0000000c5a197224 */ /* 0x040fe200078e0219 */
[----:B------:R1:W-:Y:S01]  /*2720*/  STL [R1+0xbd0], R14 ;  /* 0x000bd00e01007387 */ /* 0x0003e20000100800 */
[----:B------:R-:W-:Y:S02]  /*2730*/  IMAD.MOV.U32 R10, RZ, RZ, R13 ;  /* 0x000000ffff0a7224 */ /* 0x000fe400078e000d */
[----:B------:R-:W-:Y:S01]  /*2740*/  @!P3 IMAD.MOV R7, RZ, RZ, -R7 ;  /* 0x000000ffff07b224 */ /* 0x000fe200078e0a07 */
[C---:B------:R-:W-:Y:S01]  /*2750*/  ISETP.GT.U32.AND P3, PT, R90.reuse, R27, PT ;  /* 0x0000001b5a00720c */ /* 0x040fe20003f64070 */
[----:B------:R-:W-:Y:S02]  /*2760*/  IMAD R15, R90, R4, R15 ;  /* 0x000000045a0f7224 */ /* 0x000fe400078e020f */
[----:B------:R-:W-:Y:S02]  /*2770*/  VIADD R22, R93, 0x32 ;  /* 0x000000325d167836 */ /* 0x000fe40000000000 */
[----:B------:R-:W-:-:S03]  /*2780*/  IMAD.HI.U32 R4, R0, R23, RZ ;  /* 0x0000001700047227 */ /* 0x000fc600078e00ff */
[----:B------:R-:W-:Y:S01]  /*2790*/  STL [R1+0x16dc], R22 ;  /* 0x0016dc1601007387 */ /* 0x000fe20000100800 */
[----:B------:R-:W-:Y:S01]  /*27a0*/  @!P1 IMAD.MOV R10, RZ, RZ, -R10 ;  /* 0x000000ffff0a9224 */ /* 0x000fe200078e0a0a */
[C---:B------:R-:W-:Y:S01]  /*27b0*/  ISETP.GT.U32.AND P1, PT, R90.reuse, R25, PT ;  /* 0x000000195a00720c */ /* 0x040fe20003f24070 */
[----:B------:R-:W-:Y:S01]  /*27c0*/  IMAD R19, R90, R6, R21 ;  /* 0x000000065a137224 */ /* 0x000fe200078e0215 */
[----:B------:R-:W-:Y:S01]  /*27d0*/  IABS R21, R22 ;  /* 0x0000001600157213 */ /* 0x000fe20000000000 */
[----:B------:R-:W-:Y:S02]  /*27e0*/  IMAD.MOV R4, RZ, RZ, -R4 ;  /* 0x000000ffff047224 */ /* 0x000fe400078e0a04 */
[----:B------:R-:W-:Y:S01]  /*27f0*/  @!P5 IMAD.IADD R31, R31, 0x1, -R90 ;  /* 0x000000011f1fd824 */ /* 0x000fe200078e0a5a */
[----:B------:R-:W-:Y:S01]  /*2800*/  ISETP.GE.AND P5, PT, R32, RZ, PT ;  /* 0x000000ff2000720c */ /* 0x000fe20003fa6270 */
[----:B------:R-:W-:Y:S02]  /*2810*/  IMAD R23, R90, R4, R23 ;  /* 0x000000045a177224 */ /* 0x000fe400078e0217 */
[----:B------:R-:W-:-:S04]  /*2820*/  IMAD.HI.U32 R4, R0, R21, RZ ;  /* 0x0000001500047227 */ /* 0x000fc800078e00ff */
[----:B------:R-:W-:Y:S01]  /*2830*/  @!P3 IMAD.IADD R27, R27, 0x1, -R90 ;  /* 0x000000011b1bb824 */ /* 0x000fe200078e0a5a */
[----:B------:R-:W-:Y:S01]  /*2840*/  ISETP.GE.AND P3, PT, R30, RZ, PT ;  /* 0x000000ff1e00720c */ /* 0x000fe20003f66270 */
[----:B------:R-:W-:Y:S02]  /*2850*/  IMAD.MOV R4, RZ, RZ, -R4 ;  /* 0x000000ffff047224 */ /* 0x000fe400078e0a04 */
[--C-:B------:R-:W-:Y:S01]  /*2860*/  @!P0 IMAD.IADD R29, R29, 0x1, -R90.reuse ;  /* 0x000000011d1d8824 */ /* 0x100fe200078e0a5a */
[C---:B------:R-:W-:Y:S01]  /*2870*/  ISETP.GT.U32.AND P0, PT, R90.reuse, R15, PT ;  /* 0x0000000f5a00720c */ /* 0x040fe20003f04070 */
[----:B------:R-:W-:Y:S01]  /*2880*/  @!P1 IMAD.IADD R25, R25, 0x1, -R90 ;  /* 0x0000000119199824 */ /* 0x000fe200078e0a5a */
[C---:B------:R-:W-:Y:S01]  /*2890*/  ISETP.GT.U32.AND P1, PT, R90.reuse, R27, PT ;  /* 0x0000001b5a00720c */ /* 0x040fe20003f24070 */
[----:B0-----:R-:W-:Y:S02]  /*28a0*/  VIADD R18, R93, 0x33 ;  /* 0x000000335d127836 */ /* 0x001fe40000000000 */
[----:B------:R-:W-:-:S02]  /*28b0*/  IMAD R21, R90, R4, R21 ;  /* 0x000000045a157224 */ /* 0x000fc400078e0215 */
[C---:B-1----:R-:W-:Y:S01]  /*28c0*/  VIADD R14, R93.reuse, 0x34 ;  /* 0x000000345d0e7836 */ /* 0x042fe20000000000 */
[----:B------:R-:W-:Y:S01]  /*28d0*/  STL [R1+0x1718], R18 ;  /* 0x0017181201007387 */ /* 0x000fe20000100800 */
[----:B------:R-:W-:Y:S01]  /*28e0*/  IMAD.MOV.U32 R4, RZ, RZ, R29 ;  /* 0x000000ffff047224 */ /* 0x000fe200078e001d */
[----:B------:R-:W-:Y:S01]  /*28f0*/  IABS R33, R18 ;  /* 0x0000001200217213 */ /* 0x000fe20000000000 */
[C---:B------:R-:W-:Y:S01]  /*2900*/  VIADD R34, R93.reuse, 0x38 ;  /* 0x000000385d227836 */ /* 0x040fe20000000000 */
[----:B------:R-:W-:Y:S01]  /*2910*/  STL [R1+0x171c], R14 ;  /* 0x00171c0e01007387 */ /* 0x000fe20000100800 */
[----:B------:R-:W-:Y:S01]  /*2920*/  @!P5 IMAD.MOV R4, RZ, RZ, -R4 ;  /* 0x000000ffff04d224 */ /* 0x000fe200078e0a04 */
[C---:B------:R-:W-:Y:S01]  /*2930*/  ISETP.GT.U32.AND P5, PT, R90.reuse, R25, PT ;  /* 0x000000195a00720c */ /* 0x040fe20003fa4070 */
[----:B------:R-:W-:Y:S01]  /*2940*/  VIADD R32, R93, 0x39 ;  /* 0x000000395d207836 */ /* 0x000fe20000000000 */
[----:B------:R0:W-:Y:S01]  /*2950*/  STL [R1+0x7c4], R5 ;  /* 0x0007c40501007387 */ /* 0x0001e20000100800 */
[--C-:B------:R-:W-:Y:S01]  /*2960*/  @!P1 IMAD.IADD R27, R27, 0x1, -R90.reuse ;  /* 0x000000011b1b9824 */ /* 0x100fe200078e0a5a */
[C---:B------:R-:W-:Y:S01]  /*2970*/  ISETP.GT.U32.AND P1, PT, R90.reuse, R17, PT ;  /* 0x000000115a00720c */ /* 0x040fe20003f24070 */
[--C-:B------:R-:W-:Y:S01]  /*2980*/  @!P0 IMAD.IADD R15, R15, 0x1, -R90.reuse ;  /* 0x000000010f0f8824 */ /* 0x100fe200078e0a5a */
[----:B------:R-:W-:Y:S01]  /*2990*/  STL [R1+0x9e8], R7 ;  /* 0x0009e80701007387 */ /* 0x000fe20000100800 */
[C---:B------:R-:W-:Y:S01]  /*29a0*/  VIADD R30, R93.reuse, 0x3a ;  /* 0x0000003a5d1e7836 */ /* 0x040fe20000000000 */
[----:B------:R-:W-:Y:S01]  /*29b0*/  IABS R13, R34 ;  /* 0x00000022000d7213 */ /* 0x000fe20000000000 */
[----:B------:R-:W-:Y:S01]  /*29c0*/  VIADD R65, R93, 0xfb ;  /* 0x000000fb5d417836 */ /* 0x000fe20000000000 */
[----:B------:R1:W-:Y:S01]  /*29d0*/  STL [R1+0xaa4], R10 ;  /* 0x000aa40a01007387 */ /* 0x0003e20000100800 */
[----:B------:R-:W-:Y:S01]  /*29e0*/  ISETP.GT.U32.AND P0, PT, R90, R15, PT ;  /* 0x0000000f5a00720c */ /* 0x000fe20003f04070 */
[----:B0-----:R-:W-:Y:S01]  /*29f0*/  IMAD.HI.U32 R5, R0, R33, RZ ;  /* 0x0000002100057227 */ /* 0x001fe200078e00ff */
[----:B------:R-:W-:Y:S01]  /*2a00*/  IABS R29, R32 ;  /* 0x00000020001d7213 */ /* 0x000fe20000000000 */
[----:B------:R-:W-:Y:S01]  /*2a10*/  STL [R1+0x1738], R34 ;  /* 0x0017382201007387 */ /* 0x000fe20000100800 */
[----:B------:R-:W-:Y:S01]  /*2a20*/  IABS R35, R14 ;  /* 0x0000000e00237213 */ /* 0x000fe20000000000 */
[--C-:B------:R-:W-:Y:S01]  /*2a30*/  @!P5 IMAD.IADD R25, R25, 0x1, -R90.reuse ;  /* 0x000000011919d824 */ /* 0x100fe200078e0a5a */
[----:B------:R-:W-:Y:S01]  /*2a40*/  ISETP.GT.U32.AND P5, PT, R90, R23, PT ;  /* 0x000000175a00720c */ /* 0x000fe20003fa4070 */
[----:B------:R-:W-:Y:S01]  /*2a50*/  STL [R1+0x173c], R32 ;  /* 0x00173c2001007387 */ /* 0x000fe20000100800 */
[----:B------:R-:W-:Y:S01]  /*2a60*/  @!P1 IMAD.IADD R17, R17, 0x1, -R90 ;  /* 0x0000000111119824 */ /* 0x000fe200078e0a5a */
[----:B------:R-:W-:Y:S01]  /*2a70*/  ISETP.GE.AND P1, PT, R16, RZ, PT ;  /* 0x000000ff1000720c */ /* 0x000fe20003f26270 */
[----:B-1----:R-:W-:Y:S01]  /*2a80*/  IMAD.MOV.U32 R10, RZ, RZ, R27 ;  /* 0x000000ffff0a7224 */ /* 0x002fe200078e001b */
[----:B------:R0:W-:Y:S01]  /*2a90*/  STL [R1+0xb48], R4 ;  /* 0x000b480401007387 */ /* 0x0001e20000100800 */
[----:B------:R-:W-:-:S02]  /*2aa0*/  IMAD.MOV.U32 R12, RZ, RZ, R25 ;  /* 0x000000ffff0c7224 */ /* 0x000fc400078e0019 */
[----:B------:R-:W-:Y:S01]  /*2ab0*/  @!P0 IMAD.IADD R15, R15, 0x1, -R90 ;  /* 0x000000010f0f8824 */ /* 0x000fe200078e0a5a */
[----:B------:R-:W-:Y:S01]  /*2ac0*/  ISETP.GE.AND P0, PT, R26, RZ, PT ;  /* 0x000000ff1a00720c */ /* 0x000fe20003f06270 */
[----:B------:R-:W-:Y:S01]  /*2ad0*/  STL [R1+0x1750], R30 ;  /* 0x0017501e01007387 */ /* 0x000fe20000100800 */
[----:B------:R-:W-:-:S04]  /*2ae0*/  IMAD.HI.U32 R6, R0, R35, RZ ;  /* 0x0000002300067227 */ /* 0x000fc800078e00ff */
[----:B0-----:R-:W-:Y:S01]  /*2af0*/  IMAD.MOV.U32 R4, RZ, RZ, R31 ;  /* 0x000000ffff047224 */ /* 0x001fe200078e001f */
[----:B------:R-:W-:Y:S01]  /*2b00*/  IABS R31, R30 ;  /* 0x0000001e001f7213 */ /* 0x000fe20000000000 */
[----:B------:R-:W-:Y:S02]  /*2b10*/  @!P5 IMAD.IADD R23, R23, 0x1, -R90 ;  /* 0x000000011717d824 */ /* 0x000fe400078e0a5a */
[----:B------:R-:W-:Y:S01]  /*2b20*/  @!P3 IMAD.MOV R4, RZ, RZ, -R4 ;  /* 0x000000ffff04b224 */ /* 0x000fe200078e0a04 */
[----:B------:R-:W-:Y:S01]  /*2b30*/  ISETP.GE.AND P3, PT, R28, RZ, PT ;  /* 0x000000ff1c00720c */ /* 0x000fe20003f66270 */
[C---:B------:R-:W-:Y:S01]  /*2b40*/  VIADD R28, R93.reuse, 0x3c ;  /* 0x0000003c5d1c7836 */ /* 0x040fe20000000000 */
[----:B------:R-:W-:Y:S01]  /*2b50*/  ISETP.GT.U32.AND P5, PT, R90, R23, PT ;  /* 0x000000175a00720c */ /* 0x000fe20003fa4070 */
[----:B------:R-:W-:Y:S01]  /*2b60*/  IMAD.MOV R5, RZ, RZ, -R5 ;  /* 0x000000ffff057224 */ /* 0x000fe200078e0a05 */
[----:B------:R0:W-:Y:S01]  /*2b70*/  STL [R1+0xbf4], R4 ;  /* 0x000bf40401007387 */ /* 0x0001e20000100800 */
[----:B------:R-:W-:Y:S01]  /*2b80*/  @!P0 IADD3 R12, PT, PT, -R12, RZ, RZ ;  /* 0x000000ff0c0c8210 */ /* 0x000fe20007ffe1ff */
[----:B------:R-:W-:Y:S01]  /*2b90*/  VIADD R26, R93, 0x40 ;  /* 0x000000405d1a7836 */ /* 0x000fe20000000000 */
[C---:B------:R-:W-:Y:S01]  /*2ba0*/  ISETP.GT.U32.AND P0, PT, R90.reuse, R19, PT ;  /* 0x000000135a00720c */ /* 0x040fe20003f04070 */
[----:B------:R-:W-:Y:S01]  /*2bb0*/  IMAD.MOV R6, RZ, RZ, -R6 ;  /* 0x000000ffff067224 */ /* 0x000fe200078e0a06 */
[----:B------:R-:W-:Y:S01]  /*2bc0*/  IABS R27, R28 ;  /* 0x0000001c001b7213 */ /* 0x000fe20000000000 */
[----:B------:R-:W-:-:S02]  /*2bd0*/  IMAD R7, R90, R5, R33 ;  /* 0x000000055a077224 */ /* 0x000fc400078e0221 */
[C---:B------:R-:W-:Y:S02]  /*2be0*/  IMAD R5, R90.reuse, R6, R35 ;  /* 0x000000065a057224 */ /* 0x040fe400078e0223 */
[----:B------:R-:W-:Y:S01]  /*2bf0*/  @!P3 IMAD.MOV R10, RZ, RZ, -R10 ;  /* 0x000000ffff0ab224 */ /* 0x000fe200078e0a0a */
[----:B------:R-:W-:Y:S01]  /*2c00*/  ISETP.GT.U32.AND P3, PT, R90, R17, PT ;  /* 0x000000115a00720c */ /* 0x000fe20003f64070 */
[----:B0-----:R-:W-:-:S03]  /*2c10*/  IMAD.HI.U32 R4, R0, R13, RZ ;  /* 0x0000000d00047227 */ /* 0x001fc600078e00ff */
[----:B------:R0:W-:Y:S01]  /*2c20*/  STL [R1+0x7cc], R10 ;  /* 0x0007cc0a01007387 */ /* 0x0001e20000100800 */
[----:B------:R-:W-:Y:S02]  /*2c30*/  IMAD.MOV R4, RZ, RZ, -R4 ;  /* 0x000000ffff047224 */ /* 0x000fe400078e0a04 */
[----:B------:R-:W-:Y:S01]  /*2c40*/  @!P5 IMAD.IADD R23, R23, 0x1, -R90 ;  /* 0x000000011717d824 */ /* 0x000fe200078e0a5a */
[----:B------:R-:W-:Y:S01]  /*2c50*/  ISETP.GE.AND P5, PT, R37, RZ, PT ;  /* 0x000000ff2500720c */ /* 0x000fe20003fa6270 */
[----:B------:R-:W-:Y:S01]  /*2c60*/  IMAD R13, R90, R4, R13 ;  /* 0x000000045a0d7224 */ /* 0x000fe200078e020d */
[----:B------:R-:W-:Y:S01]  /*2c70*/  STL [R1+0x9f0], R12 ;  /* 0x0009f00c01007387 */ /* 0x000fe20000100800 */
[----:B------:R-:W-:-:S04]  /*2c80*/  IMAD.HI.U32 R4, R0, R29, RZ ;  /* 0x0000001d00047227 */ /* 0x000fc800078e00ff */
[----:B0-----:R-:W-:Y:S02]  /*2c90*/  IMAD.MOV.U32 R10, RZ, RZ, R15 ;  /* 0x000000ffff0a7224 */ /* 0x001fe400078e000f */
[----:B------:R-:W-:Y:S01]  /*2ca0*/  @!P3 IMAD.IADD R17, R17, 0x1, -R90 ;  /* 0x000000011111b824 */ /* 0x000fe200078e0a5a */
[C---:B------:R-:W-:Y:S01]  /*2cb0*/  ISETP.GT.U32.AND P3, PT, R90.reuse, R21, PT ;  /* 0x000000155a00720c */ /* 0x040fe20003f64070 */
[----:B------:R-:W-:Y:S01]  /*2cc0*/  @!P1 IMAD.MOV R10, RZ, RZ, -R10 ;  /* 0x000000ffff0a9224 */ /* 0x000fe200078e0a0a */
[----:B------:R-:W-:Y:S01]  /*2cd0*/  ISETP.GT.U32.AND P1, PT, R90, R11, PT ;  /* 0x0000000b5a00720c */ /* 0x000fe20003f24070 */
[----:B------:R-:W-:Y:S02]  /*2ce0*/  IMAD.MOV R4, RZ, RZ, -R4 ;  /* 0x000000ffff047224 */ /* 0x000fe400078e0a04 */
[----:B------:R-:W-:Y:S01]  /*2cf0*/  @!P0 IMAD.IADD R19, R19, 0x1, -R90 ;  /* 0x0000000113138824 */ /* 0x000fe200078e0a5a */
[----:B------:R-:W-:Y:S01]  /*2d00*/  ISETP.GE.AND P0, PT, R36, RZ, PT ;  /* 0x000000ff2400720c */ /* 0x000fe20003f06270 */
[----:B------:R-:W-:-:S02]  /*2d10*/  IMAD R16, R90, R4, R29 ;  /* 0x000000045a107224 */ /* 0x000fc400078e021d */
[----:B------:R-:W-:Y:S02]  /*2d20*/  VIADD R29, R93, 0x3b ;  /* 0x0000003b5d1d7836 */ /* 0x000fe40000000000 */
[----:B------:R-:W-:-:S03]  /*2d30*/  IMAD.HI.U32 R6, R0, R31, RZ ;  /* 0x0000001f00067227 */ /* 0x000fc600078e00ff */
[----:B------:R-:W-:Y:S01]  /*2d40*/  STL [R1+0x1754], R29 ;  /* 0x0017541d01007387 */ /* 0x000fe20000100800 */
[--C-:B------:R-:W-:Y:S01]  /*2d50*/  @!P1 IMAD.IADD R11, R11, 0x1, -R90.reuse ;  /* 0x000000010b0b9824 */ /* 0x100fe200078e0a5a */
[C---:B------:R-:W-:Y:S01]  /*2d60*/  ISETP.GT.U32.AND P1, PT, R90.reuse, R19, PT ;  /* 0x000000135a00720c */ /* 0x040fe20003f24070 */
[----:B------:R-:W-:Y:S01]  /*2d70*/  @!P3 IMAD.IADD R21, R21, 0x1, -R90 ;  /* 0x000000011515b824 */ /* 0x000fe200078e0a5a */
[----:B------:R0:W-:Y:S01]  /*2d80*/  STL [R1+0xaa8], R10 ;  /* 0x000aa80a01007387 */ /* 0x0001e20000100800 */
[----:B------:R-:W-:Y:S01]  /*2d90*/  IMAD.MOV R6, RZ, RZ, -R6 ;  /* 0x000000ffff067224 */ /* 0x000fe200078e0a06 */
[C---:B------:R-:W-:Y:S02]  /*2da0*/  ISETP.GT.U32.AND P3, PT, R90.reuse, R11, PT ;  /* 0x0000000b5a00720c */ /* 0x040fe40003f64070 */
[----:B------:R-:W-:Y:S01]  /*2db0*/  STL [R1+0x1758], R28 ;  /* 0x0017581c01007387 */ /* 0x000fe20000100800 */
[----:B------:R-:W-:Y:S01]  /*2dc0*/  IMAD R15, R90, R6, R31 ;  /* 0x000000065a0f7224 */ /* 0x000fe200078e021f */
[----:B------:R-:W-:Y:S01]  /*2dd0*/  IABS R25, R29 ;  /* 0x0000001d00197213 */ /* 0x000fe20000000000 */
[----:B------:R-:W-:Y:S01]  /*2de0*/  IMAD.HI.U32 R6, R0, R27, RZ ;  /* 0x0000001b00067227 */ /* 0x000fe200078e00ff */
[----:B------:R-:W-:Y:S03]  /*2df0*/  STL [R1+0x175c], R26 ;  /* 0x00175c1a01007387 */ /* 0x000fe60000100800 */
[----:B0-----:R-:W-:Y:S01]  /*2e00*/  IMAD.MOV.U32 R10, RZ, RZ, R17 ;  /* 0x000000ffff0a7224 */ /* 0x001fe200078e0011 */
[----:B------:R-:W-:Y:S01]  /*2e10*/  IABS R17, R26 ;  /* 0x0000001a00117213 */ /* 0x000fe20000000000 */
[----:B------:R-:W-:Y:S01]  /*2e20*/  @!P1 IMAD.IADD R19, R19, 0x1, -R90 ;  /* 0x0000000113139824 */ /* 0x000fe200078e0a5a */
[----:B------:R-:W-:Y:S01]  /*2e30*/  ISETP.GE.AND P1, PT, R24, RZ, PT ;  /* 0x000000ff1800720c */ /* 0x000fe20003f26270 */
[----:B------:R-:W-:Y:S01]  /*2e40*/  @!P5 IMAD.MOV R10, RZ, RZ, -R10 ;  /* 0x000000ffff0ad224 */ /* 0x000fe200078e0a0a */
[C---:B------:R-:W-:Y:S01]  /*2e50*/  ISETP.GT.U32.AND P5, PT, R90.reuse, R21, PT ;  /* 0x000000155a00720c */ /* 0x040fe20003fa4070 */
[----:B------:R-:W-:Y:S01]  /*2e60*/  @!P3 IMAD.IADD R11, R11, 0x1, -R90 ;  /* 0x000000010b0bb824 */ /* 0x000fe200078e0a5a */
[----:B------:R-:W-:Y:S01]  /*2e70*/  ISETP.GT.U32.AND P3, PT, R90, R5, PT ;  /* 0x000000055a00720c */ /* 0x000fe20003f64070 */
[----:B------:R-:W-:Y:S01]  /*2e80*/  IMAD.MOV R6, RZ, RZ, -R6 ;  /* 0x000000ffff067224 */ /* 0x000fe200078e0a06 */
[----:B------:R0:W-:Y:S01]  /*2e90*/  STL [R1+0xb4c], R10 ;  /* 0x000b4c0a01007387 */ /* 0x0001e20000100800 */
[----:B------:R-:W-:-:S02]  /*2ea0*/  VIADD R24, R93, 0x41 ;  /* 0x000000415d187836 */ /* 0x000fc40000000000 */
[----:B------:R-:W-:Y:S02]  /*2eb0*/  IMAD R12, R90, R6, R27 ;  /* 0x000000065a0c7224 */ /* 0x000fe400078e021b */
[----:B------:R-:W-:Y:S02]  /*2ec0*/  IMAD.MOV.U32 R6, RZ, RZ, R19 ;  /* 0x000000ffff067224 */ /* 0x000fe400078e0013 */
[----:B------:R-:W-:-:S04]  /*2ed0*/  IMAD.HI.U32 R4, R0, R25, RZ ;  /* 0x0000001900047227 */ /* 0x000fc800078e00ff */
[----:B0-----:R-:W-:Y:S02]  /*2ee0*/  IMAD.MOV.U32 R10, RZ, RZ, R23 ;  /* 0x000000ffff0a7224 */ /* 0x001fe400078e0017 */
[----:B------:R-:W-:Y:S01]  /*2ef0*/  @!P5 IMAD.IADD R21, R21, 0x1, -R90 ;  /* 0x000000011515d824 */ /* 0x000fe200078e0a5a */
[----:B------:R-:W-:Y:S01]  /*2f00*/  ISETP.GE.AND P5, PT, R20, RZ, PT ;  /* 0x000000ff1400720c */ /* 0x000fe20003fa6270 */
[----:B------:R-:W-:Y:S01]  /*2f10*/  @!P0 IMAD.MOV R10, RZ, RZ, -R10 ;  /* 0x000000ffff0a8224 */ /* 0x000fe200078e0a0a */
[C---:B------:R-:W-:Y:S01]  /*2f20*/  ISETP.GT.U32.AND P0, PT, R90.reuse, R7, PT ;  /* 0x000000075a00720c */ /* 0x040fe20003f04070 */
[----:B------:R-:W-:Y:S02]  /*2f30*/  @!P3 IMAD.IADD R5, R5, 0x1, -R90 ;  /* 0x000000010505b824 */ /* 0x000fe400078e0a5a */
[C---:B------:R-:W-:Y:S01]  /*2f40*/  VIADD R20, R93.reuse, 0x42 ;  /* 0x000000425d147836 */ /* 0x040fe20000000000 */
[----:B------:R0:W-:Y:S01]  /*2f50*/  STL [R1+0xbf8], R10 ;  /* 0x000bf80a01007387 */ /* 0x0001e20000100800 */
[----:B------:R-:W-:Y:S01]  /*2f60*/  @!P1 IMAD.MOV R6, RZ, RZ, -R6 ;  /* 0x000000ffff069224 */ /* 0x000fe200078e0a06 */
[----:B------:R-:W-:Y:S01]  /*2f70*/  ISETP.GT.U32.AND P3, PT, R90, R5, PT ;  /* 0x000000055a00720c */ /* 0x000fe20003f64070 */
[----:B------:R-:W-:Y:S01]  /*2f80*/  IMAD.MOV R4, RZ, RZ, -R4 ;  /* 0x000000ffff047224 */ /* 0x000fe200078e0a04 */
[----:B------:R-:W-:Y:S01]  /*2f90*/  STL [R1+0x1760], R24 ;  /* 0x0017601801007387 */ /* 0x000fe20000100800 */
[----:B------:R-:W-:Y:S01]  /*2fa0*/  IABS R19, R20 ;  /* 0x0000001400137213 */ /* 0x000fe20000000000 */
[----:B------:R-:W-:-:S02]  /*2fb0*/  VIADD R23, R93, 0x48 ;  /* 0x000000485d177836 */ /* 0x000fc40000000000 */
[----:B------:R-:W-:Y:S01]  /*2fc0*/  @!P5 IMAD.MOV R11, RZ, RZ, -R11 ;  /* 0x000000ffff0bd224 */ /* 0x000fe200078e0a0b */
[----:B------:R-:W-:Y:S01]  /*2fd0*/  STL [R1+0x1764], R20 ;  /* 0x0017641401007387 */ /* 0x000fe20000100800 */
[--C-:B------:R-:W-:Y:S01]  /*2fe0*/  @!P0 IMAD.IADD R7, R7, 0x1, -R90.reuse ;  /* 0x0000000107078824 */ /* 0x100fe200078e0a5a */
[----:B------:R-:W-:Y:S01]  /*2ff0*/  ISETP.GE.AND P0, PT, R22, RZ, PT ;  /* 0x000000ff1600720c */ /* 0x000fe20003f06270 */
[C---:B------:R-:W-:Y:S01]  /*3000*/  IMAD R4, R90.reuse, R4, R25 ;  /* 0x000000045a047224 */ /* 0x040fe200078e0219 */
[----:B------:R1:W-:Y:S01]  /*3010*/  STL [R1+0x7d0], R6 ;  /* 0x0007d00601007387 */ /* 0x0003e20000100800 */
[C---:B------:R-:W-:Y:S01]  /*3020*/  ISETP.GT.U32.AND P5, PT, R90.reuse, R13, PT ;  /* 0x0000000d5a00720c */ /* 0x040fe20003fa4070 */
[----:B------:R-:W-:Y:S01]  /*3030*/  @!P3 IMAD.IADD R5, R5, 0x1, -R90 ;  /* 0x000000010505b824 */ /* 0x000fe200078e0a5a */
[C---:B------:R-:W-:Y:S01]  /*3040*/  ISETP.GT.U32.AND P1, PT, R90.reuse, R7, PT ;  /* 0x000000075a00720c */ /* 0x040fe20003f24070 */
[----:B------:R2:W-:Y:S01]  /*3050*/  STL [R1+0x9f8], R11 ;  /* 0x0009f80b01007387 */ /* 0x0005e20000100800 */
[----:B------:R-:W-:Y:S01]  /*3060*/  ISETP.GT.U32.AND P3, PT, R90, R15, PT ;  /* 0x0000000f5a00720c */ /* 0x000fe20003f64070 */
[C---:B------:R-:W-:Y:S01]  /*3070*/  VIADD R22, R93.reuse, 0x43 ;  /* 0x000000435d167836 */ /* 0x040fe20000000000 */
[----:B0-----:R-:W-:Y:S01]  /*3080*/  IABS R10, R24 ;  /* 0x00000018000a7213 */ /* 0x001fe20000000000 */
[----:B------:R-:W-:-:S02]  /*3090*/  VIADD R27, R93, 0x4a ;  /* 0x0000004a5d1b7836 */ /* 0x000fc40000000000 */
[----:B-1----:R-:W-:-:S04]  /*30a0*/  IMAD.HI.U32 R6, R0, R17, RZ ;  /* 0x0000001100067227 */ /* 0x002fc800078e00ff */
[----:B--2---:R-:W-:Y:S02]  /*30b0*/  IMAD.MOV.U32 R11, RZ, RZ, R21 ;  /* 0x000000ffff0b7224 */ /* 0x004fe400078e0015 */
[--C-:B------:R-:W-:Y:S01]  /*30c0*/  @!P1 IMAD.IADD R7, R7, 0x1, -R90.reuse ;  /* 0x0000000107079824 */ /* 0x100fe200078e0a5a */
[----:B------:R-:W-:Y:S01]  /*30d0*/  ISETP.GE.AND P1, PT, R18, RZ, PT ;  /* 0x000000ff1200720c */ /* 0x000fe20003f26270 */
[----:B------:R-:W-:Y:S01]  /*30e0*/  @!P0 IMAD.MOV R11, RZ, RZ, -R11 ;  /* 0x000000ffff0b8224 */ /* 0x000fe200078e0a0b */
[----:B------:R-:W-:Y:S01]  /*30f0*/  ISETP.GT.U32.AND P0, PT, R90, R16, PT ;  /* 0x000000105a00720c */ /* 0x000fe20003f04070 */
[--C-:B------:R-:W-:Y:S01]  /*3100*/  @!P5 IMAD.IADD R13, R13, 0x1, -R90.reuse ;  /* 0x000000010d0dd824 */ /* 0x100fe200078e0a5a */
[----:B------:R-:W-:Y:S01]  /*3110*/  ISETP.GE.AND P5, PT, R14, RZ, PT ;  /* 0x000000ff0e00720c */ /* 0x000fe20003fa6270 */
[----:B------:R-:W-:Y:S01]  /*3120*/  @!P3 IMAD.IADD R15, R15, 0x1, -R90 ;  /* 0x000000010f0fb824 */ /* 0x000fe200078e0a5a */
[----:B------:R0:W-:Y:S01]  /*3130*/  STL [R1+0xab0], R11 ;  /* 0x000ab00b01007387 */ /* 0x0001e20000100800 */
[----:B------:R-:W-:-:S02]  /*3140*/  IMAD.MOV R6, RZ, RZ, -R6 ;  /* 0x000000ffff067224 */ /* 0x000fc400078e0a06 */
[----:B------:R-:W-:Y:S01]  /*3150*/  IMAD.MOV.U32 R21, RZ, RZ, R10 ;  /* 0x000000ffff157224 */ /* 0x000fe200078e000a */
[C---:B------:R-:W-:Y:S01]  /*3160*/  ISETP.GT.U32.AND P3, PT, R90.reuse, R15, PT ;  /* 0x0000000f5a00720c */ /* 0x040fe20003f64070 */
[----:B------:R-:W-:Y:S01]  /*3170*/  IMAD R17, R90, R6, R17 ;  /* 0x000000065a117224 */ /* 0x000fe200078e0211 */
[----:B------:R-:W-:Y:S01]  /*3180*/  STL [R1+0x1768], R22 ;  /* 0x0017681601007387 */ /* 0x000fe20000100800 */
[----:B------:R-:W-:Y:S02]  /*3190*/  @!P1 IMAD.MOV R7, RZ, RZ, -R7 ;  /* 0x000000ffff079224 */ /* 0x000fe400078e0a07 */
[--C-:B------:R-:W-:Y:S01]  /*31a0*/  @!P0 IMAD.IADD R16, R16, 0x1, -R90.reuse ;  /* 0x0000000110108824 */ /* 0x100fe200078e0a5a */
[C---:B------:R-:W-:Y:S01]  /*31b0*/  ISETP.GT.U32.AND P0, PT, R90.reuse, R13, PT ;  /* 0x0000000d5a00720c */ /* 0x040fe20003f04070 */
[----:B------:R-:W-:Y:S01]  /*31c0*/  @!P5 IMAD.MOV R5, RZ, RZ, -R5 ;  /* 0x000000ffff05d224 */ /* 0x000fe200078e0a05 */
[----:B------:R-:W-:Y:S01]  /*31d0*/  ISETP.GT.U32.AND P5, PT, R90, R4, PT ;  /* 0x000000045a00720c */ /* 0x000fe20003fa4070 */
[----:B------:R-:W-:Y:S01]  /*31e0*/  IMAD.HI.U32 R6, R0, R21, RZ ;  /* 0x0000001500067227 */ /* 0x000fe200078e00ff */
[----:B------:R-:W-:Y:S01]  /*31f0*/  ISETP.GT.U32.AND P1, PT, R90, R16, PT ;  /* 0x000000105a00720c */ /* 0x000fe20003f24070 */
[----:B------:R1:W-:Y:S01]  /*3200*/  STL [R1+0xb50], R7 ;  /* 0x000b500701007387 */ /* 0x0003e20000100800 */
[----:B0-----:R-:W-:Y:S01]  /*3210*/  IABS R11, R22 ;  /* 0x00000016000b7213 */ /* 0x001fe20000000000 */
[----:B------:R-:W-:Y:S01]  /*3220*/  @!P3 IMAD.IADD R15, R15, 0x1, -R90 ;  /* 0x000000010f0fb824 */ /* 0x000fe200078e0a5a */
[----:B------:R-:W-:Y:S01]  /*3230*/  ISETP.GE.AND P3, PT, R32, RZ, PT ;  /* 0x000000ff2000720c */ /* 0x000fe20003f66270 */
[----:B------:R-:W-:-:S04]  /*3240*/  IMAD.HI.U32 R10, R0, R19, RZ ;  /* 0x00000013000a7227 */ /* 0x000fc800078e00ff */
[----:B------:R-:W-:Y:S01]  /*3250*/  @!P0 IMAD.IADD R13, R13, 0x1, -R90 ;  /* 0x000000010d0d8824 */ /* 0x000fe200078e0a5a */
[----:B------:R-:W-:Y:S01]  /*3260*/  ISETP.GE.AND P0, PT, R34, RZ, PT ;  /* 0x000000ff2200720c */ /* 0x000fe20003f06270 */
[----:B------:R-:W-:Y:S02]  /*3270*/  IMAD.MOV R6, RZ, RZ, -R6 ;  /* 0x000000ffff067224 */ /* 0x000fe400078e0a06 */
[----:B------:R-:W-:Y:S01]  /*3280*/  @!P1 IMAD.IADD R16, R16, 0x1, -R90 ;  /* 0x0000000110109824 */ /* 0x000fe200078e0a5a */
[----:B------:R-:W-:Y:S01]  /*3290*/  ISETP.GT.U32.AND P1, PT, R90, R12, PT ;  /* 0x0000000c5a00720c */ /* 0x000fe20003f24070 */
[----:B------:R-:W-:Y:S02]  /*32a0*/  IMAD.MOV R10, RZ, RZ, -R10 ;  /* 0x000000ffff0a7224 */ /* 0x000fe400078e0a0a */
[----:B------:R-:W-:Y:S01]  /*32b0*/  @!P5 IMAD.IADD R4, R4, 0x1, -R90 ;  /* 0x000000010404d824 */ /* 0x000fe200078e0a5a */
[----:B------:R-:W-:Y:S01]  /*32c0*/  ISETP.GE.AND P5, PT, R30, RZ, PT ;  /* 0x000000ff1e00720c */ /* 0x000fe20003fa6270 */
[----:B-1----:R-:W-:-:S02]  /*32d0*/  IMAD R7, R90, R6, R21 ;  /* 0x000000065a077224 */ /* 0x002fc400078e0215 */
[C---:B------:R-:W-:Y:S01]  /*32e0*/  IMAD R6, R90.reuse, R10, R19 ;  /* 0x0000000a5a067224 */ /* 0x040fe200078e0213 */
[----:B------:R-:W-:Y:S01]  /*32f0*/  MOV R19, R13 ;  /* 0x0000000d00137202 */ /* 0x000fe20000000f00 */
[----:B------:R-:W-:Y:S02]  /*3300*/  VIADD R18, R93, 0x44 ;  /* 0x000000445d127836 */ /* 0x000fe40000000000 */
[----:B------:R-:W-:Y:S01]  /*3310*/  @!P3 IMAD.MOV R16, RZ, RZ, -R16 ;  /* 0x000000ffff10b224 */ /* 0x000fe200078e0a10 */
[----:B------:R-:W-:Y:S01]  /*3320*/  ISETP.GT.U32.AND P3, PT, R90, R17, PT ;  /* 0x000000115a00720c */ /* 0x000fe20003f64070 */
[----:B------:R-:W-:Y:S01]  /*3330*/  @!P1 IMAD.IADD R12, R12, 0x1, -R90 ;  /* 0x000000010c0c9824 */ /* 0x000fe200078e0a5a */
[----:B------:R-:W-:Y:S01]  /*3340*/  STL [R1+0x176c], R18 ;  /* 0x00176c1201007387 */ /* 0x000fe20000100800 */
[C---:B------:R-:W-:Y:S01]  /*3350*/  ISETP.GT.U32.AND P1, PT, R90.reuse, R4, PT ;  /* 0x000000045a00720c */ /* 0x040fe20003f24070 */
[----:B------:R-:W-:Y:S01]  /*3360*/  @!P0 IMAD.MOV R19, RZ, RZ, -R19 ;  /* 0x000000ffff138224 */ /* 0x000fe200078e0a13 */
[----:B------:R-:W-:Y:S01]  /*3370*/  IABS R10, R18 ;  /* 0x00000012000a7213 */ /* 0x000fe20000000000 */
[----:B------:R-:W-:Y:S01]  /*3380*/  STL [R1+0x1770], R23 ;  /* 0x0017701701007387 */ /* 0x000fe20000100800 */
[----:B------:R-:W-:Y:S01]  /*3390*/  ISETP.GT.U32.AND P0, PT, R90, R12, PT ;  /* 0x0000000c5a00720c */ /* 0x000fe20003f04070 */
[----:B------:R-:W-:Y:S01]  /*33a0*/  @!P5 IMAD.MOV R15, RZ, RZ, -R15 ;  /* 0x000000ffff0fd224 */ /* 0x000fe200078e0a0f */
[----:B------:R-:W-:Y:S01]  /*33b0*/  ISETP.GE.AND P5, PT, R29, RZ, PT ;  /* 0x000000ff1d00720c */ /* 0x000fe20003fa6270 */
[----:B------:R0:W-:Y:S01]  /*33c0*/  STL [R1+0xc00], R5 ;  /* 0x000c000501007387 */ /* 0x0001e20000100800 */
[----:B------:R-:W-:-:S03]  /*33d0*/  IMAD.HI.U32 R14, R0, R11, RZ ;  /* 0x0000000b000e7227 */ /* 0x000fc600078e00ff */
[----:B------:R-:W-:Y:S01]  /*33e0*/  STL [R1+0x7d4], R19 ;  /* 0x0007d41301007387 */ /* 0x000fe20000100800 */
[--C-:B------:R-:W-:Y:S02]  /*33f0*/  @!P3 IMAD.IADD R17, R17, 0x1, -R90.reuse ;  /* 0x000000011111b824 */ /* 0x100fe400078e0a5a */
[----:B------:R-:W-:Y:S01]  /*3400*/  @!P1 IMAD.IADD R4, R4, 0x1, -R90 ;  /* 0x0000000104049824 */ /* 0x000fe200078e0a5a */
[----:B------:R-:W-:Y:S01]  /*3410*/  ISETP.GE.AND P1, PT, R28, RZ, PT ;  /* 0x000000ff1c00720c */ /* 0x000fe20003f26270 */
[----:B------:R-:W-:Y:S01]  /*3420*/  IMAD.MOV R14, RZ, RZ, -R14 ;  /* 0x000000ffff0e7224 */ /* 0x000fe200078e0a0e */
[----:B0-----:R-:W-:Y:S01]  /*3430*/  IABS R5, R23 ;  /* 0x0000001700057213 */ /* 0x001fe20000000000 */
[----:B------:R-:W-:Y:S01]  /*3440*/  @!P0 IMAD.IADD R12, R12, 0x1, -R90 ;  /* 0x000000010c0c8824 */ /* 0x000fe200078e0a5a */
[C---:B------:R-:W-:Y:S01]  /*3450*/  ISETP.GT.U32.AND P0, PT, R90.reuse, R7, PT ;  /* 0x000000075a00720c */ /* 0x040fe20003f04070 */
[C---:B------:R-:W-:Y:S01]  /*3460*/  IMAD R11, R90.reuse, R14, R11 ;  /* 0x0000000e5a0b7224 */ /* 0x040fe200078e020b */
[----:B------:R-:W-:Y:S01]  /*3470*/  ISETP.GT.U32.AND P3, PT, R90, R17, PT ;  /* 0x000000115a00720c */ /* 0x000fe20003f64070 */
[----:B------:R-:W-:Y:S01]  /*3480*/  IMAD.HI.U32 R13, R0, R5, RZ ;  /* 0x00000005000d7227 */ /* 0x000fe200078e00ff */
[----:B------:R-:W-:Y:S03]  /*3490*/  STL [R1+0x9fc], R16 ;  /* 0x0009fc1001007387 */ /* 0x000fe60000100800 */
[----:B------:R-:W-:Y:S01]  /*34a0*/  IMAD.MOV R13, RZ, RZ, -R13 ;  /* 0x000000ffff0d7224 */ /* 0x000fe200078e0a0d */
[----:B------:R0:W-:Y:S01]  /*34b0*/  STL [R1+0xab4], R15 ;  /* 0x000ab40f01007387 */ /* 0x0001e20000100800 */
[----:B------:R-:W-:Y:S01]  /*34c0*/  @!P1 IMAD.MOV R12, RZ, RZ, -R12 ;  /* 0x000000ffff0c9224 */ /* 0x000fe200078e0a0c */
[----:B------:R-:W-:Y:S01]  /*34d0*/  ISETP.GE.AND P1, PT, R26, RZ, PT ;  /* 0x000000ff1a00720c */ /* 0x000fe20003f26270 */
[----:B------:R-:W-:-:S02]  /*34e0*/  IMAD R5, R90, R13, R5 ;  /* 0x0000000d5a057224 */ /* 0x000fc400078e0205 */
[----:B------:R-:W-:Y:S02]  /*34f0*/  IMAD.MOV.U32 R13, RZ, RZ, R4 ;  /* 0x000000ffff0d7224 */ /* 0x000fe400078e0004 */
[--C-:B------:R-:W-:Y:S02]  /*3500*/  @!P0 IMAD.IADD R7, R7, 0x1, -R90.reuse ;  /* 0x0000000107078824 */ /* 0x100fe400078e0a5a */
[----:B------:R-:W-:Y:S01]  /*3510*/  @!P5 IMAD.MOV R13, RZ, RZ, -R13 ;  /* 0x000000ffff0dd224 */ /* 0x000fe200078e0a0d */
[C---:B------:R-:W-:Y:S01]  /*3520*/  ISETP.GT.U32.AND P5, PT, R90.reuse, R6, PT ;  /* 0x000000065a00720c */ /* 0x040fe20003fa4070 */
[----:B------:R-:W-:Y:S01]  /*3530*/  @!P3 IMAD.IADD R17, R17, 0x1, -R90 ;  /* 0x000000011111b824 */ /* 0x000fe200078e0a5a */
[----:B------:R-:W-:Y:S01]  /*3540*/  ISETP.GT.U32.AND P3, PT, R90, R11, PT ;  /* 0x0000000b5a00720c */ /* 0x000fe20003f64070 */
[----:B------:R-:W-:Y:S01]  /*3550*/  IMAD.HI.U32 R14, R0, R10, RZ ;  /* 0x0000000a000e7227 */ /* 0x000fe200078e00ff */
[----:B------:R-:W-:-:S03]  /*3560*/  ISETP.GT.U32.AND P0, PT, R90, R7, PT ;  /* 0x000000075a00720c */ /* 0x000fc60003f04070 */
[----:B------:R-:W-:Y:S02]  /*3570*/  IMAD.MOV R14, RZ, RZ, -R14 ;  /* 0x000000ffff0e7224 */ /* 0x000fe400078e0a0e */
[----:B------:R-:W-:Y:S02]  /*3580*/  IMAD.MOV.U32 R25, RZ, RZ, R17 ;  /* 0x000000ffff197224 */ /* 0x000fe400078e0011 */
[----:B------:R-:W-:Y:S01]  /*3590*/  IMAD R10, R90, R14, R10 ;  /* 0x0000000e5a0a7224 */ /* 0x000fe200078e020a */
[----:B------:R-:W-:Y:S01]  /*35a0*/  IABS R14, R27 ;  /* 0x0000001b000e7213 */ /* 0x000fe20000000000 */
[--C-:B------:R-:W-:Y:S02]  /*35b0*/  @!P5 IMAD.IADD R6, R6, 0x1, -R90.reuse ;  /* 0x000000010606d824 */ /* 0x100fe400078e0a5a */
[----:B------:R-:W-:Y:S01]  /*35c0*/  @!P1 IMAD.MOV R25, RZ, RZ, -R25 ;  /* 0x000000ffff199224 */ /* 0x000fe200078e0a19 */
[----:B------:R-:W-:Y:S01]  /*35d0*/  ISETP.GE.AND P1, PT, R24, RZ, PT ;  /* 0x000000ff1800720c */ /* 0x000fe20003f26270 */
[--C-:B------:R-:W-:Y:S01]  /*35e0*/  @!P3 IMAD.IADD R11, R11, 0x1, -R90.reuse ;  /* 0x000000010b0bb824 */ /* 0x100fe200078e0a5a */
[----:B------:R-:W-:Y:S01]  /*35f0*/  ISETP.GT.U32.AND P5, PT, R90, R6, PT ;  /* 0x000000065a00720c */ /* 0x000fe20003fa4070 */
[----:B------:R-:W-:Y:S01]  /*3600*/  @!P0 IMAD.IADD R7, R7, 0x1, -R90 ;  /* 0x0000000107078824 */ /* 0x000fe200078e0a5a */
[----:B------:R-:W-:Y:S01]  /*3610*/  ISETP.GE.AND P0, PT, R20, RZ, PT ;  /* 0x000000ff1400720c */ /* 0x000fe20003f06270 */
[----:B0-----:R-:W-:Y:S01]  /*3620*/  IMAD.HI.U32 R15, R0, R14, RZ ;  /* 0x0000000e000f7227 */ /* 0x001fe200078e00ff */
[----:B------:R-:W-:-:S03]  /*3630*/  ISETP.GT.U32.AND P3, PT, R90, R11, PT ;  /* 0x0000000b5a00720c */ /* 0x000fc60003f64070 */
[C---:B------:R-:W-:Y:S02]  /*3640*/  VIADD R21, R93.reuse, 0x49 ;  /* 0x000000495d157836 */ /* 0x040fe40000000000 */
[C---:B------:R-:W-:Y:S02]  /*3650*/  VIADD R19, R93.reuse, 0x4b ;  /* 0x0000004b5d137836 */ /* 0x040fe40000000000 */
[----:B------:R-:W-:Y:S01]  /*3660*/  IMAD.MOV R15, RZ, RZ, -R15 ;  /* 0x000000ffff0f7224 */ /* 0x000fe200078e0a0f */
[----:B------:R-:W-:Y:S01]  /*3670*/  IABS R4, R21 ;  /* 0x0000001500047213 */ /* 0x000fe20000000000 */
[----:B------:R-:W-:Y:S01]  /*3680*/  @!P5 IMAD.IADD R6, R6, 0x1, -R90 ;  /* 0x000000010606d824 */ /* 0x000fe200078e0a5a */
[----:B------:R-:W-:Y:S01]  /*3690*/  STL [R1+0x1774], R21 ;  /* 0x0017741501007387 */ /* 0x000fe20000100800 */
[C---:B------:R-:W-:Y:S01]  /*36a0*/  IMAD R14, R90.reuse, R15, R14 ;  /* 0x0000000f5a0e7224 */ /* 0x040fe200078e020e */
[----:B------:R-:W-:Y:S01]  /*36b0*/  ISETP.GT.U32.AND P5, PT, R90, R10, PT ;  /* 0x0000000a5a00720c */ /* 0x000fe20003fa4070 */
[C---:B------:R-:W-:Y:S01]  /*36c0*/  VIADD R24, R93.reuse, 0x4c ;  /* 0x0000004c5d187836 */ /* 0x040fe20000000000 */
[----:B------:R-:W-:Y:S01]  /*36d0*/  STL [R1+0x177c], R27 ;  /* 0x00177c1b01007387 */ /* 0x000fe20000100800 */
[----:B------:R-:W-:-:S02]  /*36e0*/  VIADD R20, R93, 0x50 ;  /* 0x000000505d147836 */ /* 0x000fc40000000000 */
[----:B------:R-:W-:Y:S01]  /*36f0*/  IMAD.MOV.U32 R15, RZ, RZ, R6 ;  /* 0x000000ffff0f7224 */ /* 0x000fe200078e0006 */
[----:B------:R-:W-:Y:S01]  /*3700*/  STL [R1+0x1780], R19 ;  /* 0x0017801301007387 */ /* 0x000fe20000100800 */
[----:B------:R-:W-:Y:S01]  /*3710*/  @!P1 IMAD.MOV R7, RZ, RZ, -R7 ;  /* 0x000000ffff079224 */ /* 0x000fe200078e0a07 */
[----:B------:R-:W-:Y:S01]  /*3720*/  ISETP.GE.AND P1, PT, R22, RZ, PT ;  /* 0x000000ff1600720c */ /* 0x000fe20003f26270 */
[C---:B------:R-:W-:Y:S01]  /*3730*/  VIADD R29, R93.reuse, 0x51 ;  /* 0x000000515d1d7836 */ /* 0x040fe20000000000 */
[----:B------:R0:W-:Y:S01]  /*3740*/  STL [R1+0xb78], R13 ;  /* 0x000b780d01007387 */ /* 0x0001e20000100800 */
[----:B------:R-:W-:Y:S01]  /*3750*/  IMAD.HI.U32 R16, R0, R4, RZ ;  /* 0x0000000400107227 */ /* 0x000fe200078e00ff */
[----:B------:R-:W-:Y:S02]  /*3760*/  IABS R6, R20 ;  /* 0x0000001400067213 */ /* 0x000fe40000000000 */
[----:B------:R1:W-:Y:S01]  /*3770*/  STL [R1+0xc04], R12 ;  /* 0x000c040c01007387 */ /* 0x0003e20000100800 */
[----:B------:R-:W-:-:S02]  /*3780*/  VIADD R28, R93, 0x52 ;  /* 0x000000525d1c7836 */ /* 0x000fc40000000000 */
[----:B------:R-:W-:Y:S01]  /*3790*/  @!P0 IMAD.MOV R15, RZ, RZ, -R15 ;  /* 0x000000ffff0f8224 */ /* 0x000fe200078e0a0f */
[----:B------:R-:W-:Y:S01]  /*37a0*/  STL [R1+0x7d8], R25 ;  /* 0x0007d81901007387 */ /* 0x000fe20000100800 */
[----:B------:R-:W-:Y:S01]  /*37b0*/  IMAD.MOV R16, RZ, RZ, -R16 ;  /* 0x000000ffff107224 */ /* 0x000fe200078e0a10 */
[----:B0-----:R-:W-:Y:S01]  /*37c0*/  IABS R13, R19 ;  /* 0x00000013000d7213 */ /* 0x001fe20000000000 */
[----:B------:R-:W-:Y:S01]  /*37d0*/  @!P3 IMAD.IADD R11, R11, 0x1, -R90 ;  /* 0x000000010b0bb824 */ /* 0x000fe200078e0a5a */
[----:B------:R-:W-:Y:S01]  /*37e0*/  STL [R1+0x1778], R24 ;  /* 0x0017781801007387 */ /* 0x000fe20000100800 */
[C---:B------:R-:W-:Y:S01]  /*37f0*/  IMAD R4, R90.reuse, R16, R4 ;  /* 0x000000105a047224 */ /* 0x040fe200078e0204 */
[----:B------:R-:W-:Y:S01]  /*3800*/  ISETP.GT.U32.AND P3, PT, R90, R5, PT ;  /* 0x000000055a00720c */ /* 0x000fe20003f64070 */
[----:B------:R-:W-:Y:S01]  /*3810*/  @!P5 IMAD.IADD R10, R10, 0x1, -R90 ;  /* 0x000000010a0ad824 */ /* 0x000fe200078e0a5a */
[----:B------:R-:W-:Y:S01]  /*3820*/  STL [R1+0x1784], R20 ;  /* 0x0017841401007387 */ /* 0x000fe20000100800 */
[----:B-1----:R-:W-:Y:S01]  /*3830*/  IMAD.HI.U32 R12, R0, R13, RZ ;  /* 0x0000000d000c7227 */ /* 0x002fe200078e00ff */
[----:B------:R-:W-:-:S02]  /*3840*/  ISETP.GE.AND P0, PT, R18, RZ, PT ;  /* 0x000000ff1200720c */ /* 0x000fc40003f06270 */
[----:B------:R-:W-:Y:S01]  /*3850*/  STL [R1+0x178c], R29 ;  /* 0x00178c1d01007387 */ /* 0x000fe20000100800 */
[----:B------:R-:W-:Y:S01]  /*3860*/  ISETP.GT.U32.AND P5, PT, R90, R10, PT ;  /* 0x0000000a5a00720c */ /* 0x000fe20003fa4070 */
[----:B------:R-:W-:Y:S01]  /*3870*/  IMAD.MOV R12, RZ, RZ, -R12 ;  /* 0x000000ffff0c7224 */ /* 0x000fe200078e0a0c */
[----:B------:R-:W-:Y:S01]  /*3880*/  IABS R18, R28 ;  /* 0x0000001c00127213 */ /* 0x000fe20000000000 */
[----:B------:R0:W-:Y:S01]  /*3890*/  STL [R1+0xa0c], R7 ;  /* 0x000a0c0701007387 */ /* 0x0001e20000100800 */
[----:B------:R-:W-:-:S03]  /*38a0*/  IMAD.HI.U32 R16, R0, R6, RZ ;  /* 0x0000000600107227 */ /* 0x000fc600078e00ff */
[----:B------:R-:W-:Y:S01]  /*38b0*/  STL [R1+0x1794], R28 ;  /* 0x0017941c01007387 */ /* 0x000fe20000100800 */
[----:B------:R-:W-:Y:S02]  /*38c0*/  @!P3 IMAD.IADD R5, R5, 0x1, -R90 ;  /* 0x000000010505b824 */ /* 0x000fe400078e0a5a */
[C---:B------:R-:W-:Y:S01]  /*38d0*/  IMAD R13, R90.reuse, R12, R13 ;  /* 0x0000000c5a0d7224 */ /* 0x040fe200078e020d */
[----:B------:R1:W-:Y:S01]  /*38e0*/  STL [R1+0xab8], R15 ;  /* 0x000ab80f01007387 */ /* 0x0003e20000100800 */
[----:B------:R-:W-:Y:S01]  /*38f0*/  IMAD.MOV R16, RZ, RZ, -R16 ;  /* 0x000000ffff107224 */ /* 0x000fe200078e0a10 */
[----:B------:R-:W-:Y:S01]  /*3900*/  ISETP.GT.U32.AND P3, PT, R90, R5, PT ;  /* 0x000000055a00720c */ /* 0x000fe20003f64070 */
[----:B------:R-:W-:Y:S01]  /*3910*/  @!P5 IMAD.IADD R10, R10, 0x1, -R90 ;  /* 0x000000010a0ad824 */ /* 0x000fe200078e0a5a */
[C---:B------:R-:W-:Y:S01]  /*3920*/  ISETP.GT.U32.AND P5, PT, R90.reuse, R14, PT ;  /* 0x0000000e5a00720c */ /* 0x040fe20003fa4070 */
[----:B------:R-:W-:Y:S01]  /*3930*/  IMAD R6, R90, R16, R6 ;  /* 0x000000105a067224 */ /* 0x000fe200078e0206 */
[----:B0-----:R-:W-:Y:S01]  /*3940*/  IABS R7, R24 ;  /* 0x0000001800077213 */ /* 0x001fe20000000000 */
[----:B------:R-:W-:Y:S01]  /*3950*/  IMAD.MOV.U32 R22, RZ, RZ, R10 ;  /* 0x000000ffff167224 */ /* 0x000fe200078e000a */
[----:B------:R-:W-:Y:S01]  /*3960*/  IABS R12, R29 ;  /* 0x0000001d000c7213 */ /* 0x000fe20000000000 */
[----:B------:R-:W-:-:S02]  /*3970*/  VIADD R26, R93, 0x53 ;  /* 0x000000535d1a7836 */ /* 0x000fc40000000000 */
[----:B-1----:R-:W-:Y:S02]  /*3980*/  IMAD.MOV.U32 R15, RZ, RZ, R11 ;  /* 0x000000ffff0f7224 */ /* 0x002fe400078e000b */
[----:B------:R-:W-:-:S04]  /*3990*/  IMAD.HI.U32 R17, R0, R7, RZ ;  /* 0x0000000700117227 */ /* 0x000fc800078e00ff */
[----:B------:R-:W-:Y:S01]  /*39a0*/  @!P1 IMAD.MOV R15, RZ, RZ, -R15 ;  /* 0x000000ffff0f9224 */ /* 0x000fe200078e0a0f */
[----:B------:R-:W-:Y:S01]  /*39b0*/  ISETP.GT.U32.AND P1, PT, R90, R4, PT ;  /* 0x000000045a00720c */ /* 0x000fe20003f24070 */
[----:B------:R-:W-:Y:S01]  /*39c0*/  @!P3 IMAD.IADD R5, R5, 0x1, -R90 ;  /* 0x000000010505b824 */ /* 0x000fe200078e0a5a */
[----:B------:R-:W-:Y:S01]  /*39d0*/  @!P5 IADD3 R14, PT, PT, R14, -R90, RZ ;  /* 0x8000005a0e0ed210 */ /* 0x000fe20007ffe0ff */
[----:B------:R-:W-:Y:S01]  /*39e0*/  IMAD.MOV R17, RZ, RZ, -R17 ;  /* 0x000000ffff117224 */ /* 0x000fe200078e0a11 */
[----:B------:R-:W-:Y:S01]  /*39f0*/  ISETP.GE.AND P3, PT, R23, RZ, PT ;  /* 0x000000ff1700720c */ /* 0x000fe20003f66270 */
[----:B------:R-:W-:Y:S01]  /*3a00*/  @!P0 IMAD.MOV R22, RZ, RZ, -R22 ;  /* 0x000000ffff168224 */ /* 0x000fe200078e0a16 */
[----:B------:R-:W-:Y:S01]  /*3a10*/  ISETP.GE.AND P5, PT, R21, RZ, PT ;  /* 0x000000ff1500720c */ /* 0x000fe20003fa6270 */
[C---:B------:R-:W-:Y:S01]  /*3a20*/  IMAD R7, R90.reuse, R17, R7 ;  /* 0x000000115a077224 */ /* 0x040fe200078e0207 */
[----:B------:R-:W-:Y:S01]  /*3a30*/  ISETP.GT.U32.AND P0, PT, R90, R14, PT ;  /* 0x0000000e5a00720c */ /* 0x000fe20003f04070 */
[----:B------:R0:W-:Y:S01]  /*3a40*/  STL [R1+0xb7c], R15 ;  /* 0x000b7c0f01007387 */ /* 0x0001e20000100800 */
[----:B------:R-:W-:-:S03]  /*3a50*/  IMAD.HI.U32 R11, R0, R18, RZ ;  /* 0x00000012000b7227 */ /* 0x000fc600078e00ff */
[----:B------:R1:W-:Y:S01]  /*3a60*/  STL [R1+0xc08], R22 ;  /* 0x000c081601007387 */ /* 0x0003e20000100800 */
[----:B------:R-:W-:Y:S02]  /*3a70*/  @!P1 IMAD.IADD R4, R4, 0x1, -R90 ;  /* 0x0000000104049824 */ /* 0x000fe400078e0a5a */
[----:B------:R-:W-:Y:S01]  /*3a80*/  IMAD.MOV R11, RZ, RZ, -R11 ;  /* 0x000000ffff0b7224 */ /* 0x000fe200078e0a0b */
[----:B------:R-:W-:Y:S01]  /*3a90*/  STL [R1+0x1788], R26 ;  /* 0x0017881a01007387 */ /* 0x000fe20000100800 */
[----:B------:R-:W-:Y:S01]  /*3aa0*/  @!P3 IMAD.MOV R5, RZ, RZ, -R5 ;  /* 0x000000ffff05b224 */ /* 0x000fe200078e0a05 */
[----:B------:R-:W-:Y:S01]  /*3ab0*/  ISETP.GT.U32.AND P1, PT, R90, R4, PT ;  /* 0x000000045a00720c */ /* 0x000fe20003f24070 */
[----:B0-----:R-:W-:Y:S01]  /*3ac0*/  IMAD.HI.U32 R15, R0, R12, RZ ;  /* 0x0000000c000f7227 */ /* 0x001fe200078e00ff */
[----:B------:R-:W-:-:S03]  /*3ad0*/  ISETP.GE.AND P3, PT, R27, RZ, PT ;  /* 0x000000ff1b00720c */ /* 0x000fc60003f66270 */
[----:B------:R-:W-:Y:S01]  /*3ae0*/  @!P0 IMAD.IADD R14, R14, 0x1, -R90 ;  /* 0x000000010e0e8824 */ /* 0x000fe200078e0a5a */
[----:B------:R-:W-:Y:S01]  /*3af0*/  ISETP.GE.AND P0, PT, R19, RZ, PT ;  /* 0x000000ff1300720c */ /* 0x000fe20003f06270 */
[----:B------:R-:W-:Y:S02]  /*3b00*/  IMAD.MOV R15, RZ, RZ, -R15 ;  /* 0x000000ffff0f7224 */ /* 0x000fe400078e0a0f */
[C---:B------:R-:W-:Y:S01]  /*3b10*/  IMAD R18, R90.reuse, R11, R18 ;  /* 0x0000000b5a127224 */ /* 0x040fe200078e0212 */
[----:B------:R-:W-:Y:S01]  /*3b20*/  IABS R11, R26 ;  /* 0x0000001a000b7213 */ /* 0x000fe20000000000 */
[----:B------:R-:W-:Y:S02]  /*3b30*/  IMAD R12, R90, R15, R12 ;  /* 0x0000000f5a0c7224 */ /* 0x000fe400078e020c */
[----:B------:R-:W-:Y:S01]  /*3b40*/  @!P1 IMAD.IADD R4, R4, 0x1, -R90 ;  /* 0x0000000104049824 */ /* 0x000fe200078e0a5a */
[----:B------:R-:W-:Y:S01]  /*3b50*/  ISETP.GT.U32.AND P1, PT, R90, R13, PT ;  /* 0x0000000d5a00720c */ /* 0x000fe20003f24070 */
[----:B------:R-:W-:-:S02]  /*3b60*/  @!P3 IMAD.MOV R14, RZ, RZ, -R14 ;  /* 0x000000ffff0eb224 */ /* 0x000fc400078e0a0e */
[----:B------:R-:W-:Y:S02]  /*3b70*/  IMAD.MOV.U32 R10, RZ, RZ, R4 ;  /* 0x000000ffff0a7224 */ /* 0x000fe400078e0004 */
[----:B------:R-:W-:-:S04]  /*3b80*/  IMAD.HI.U32 R19, R0, R11, RZ ;  /* 0x0000000b00137227 */ /* 0x000fc800078e00ff */
[----:B------:R-:W-:Y:S01]  /*3b90*/  @!P5 IMAD.MOV R10, RZ, RZ, -R10 ;  /* 0x000000ffff0ad224 */ /* 0x000fe200078e0a0a */
[C---:B------:R-:W-:Y:S01]  /*3ba0*/  ISETP.GT.U32.AND P5, PT, R90.reuse, R7, PT ;  /* 0x000000075a00720c */ /* 0x040fe20003fa4070 */
[----:B------:R-:W-:Y:S02]  /*3bb0*/  VIADD R23, R93, 0x54 ;  /* 0x000000545d177836 */ /* 0x000fe40000000000 */
[--C-:B------:R-:W-:Y:S01]  /*3bc0*/  @!P1 IMAD.IADD R13, R13, 0x1, -R90.reuse ;  /* 0x000000010d0d9824 */ /* 0x100fe200078e0a5a */
[C---:B------:R-:W-:Y:S01]  /*3bd0*/  ISETP.GT.U32.AND P1, PT, R90.reuse, R6, PT ;  /* 0x000000065a00720c */ /* 0x040fe20003f24070 */
[C---:B------:R-:W-:Y:S01]  /*3be0*/  VIADD R21, R93.reuse, 0x58 ;  /* 0x000000585d157836 */ /* 0x040fe20000000000 */
[----:B------:R-:W-:Y:S01]  /*3bf0*/  STL [R1+0x1790], R23 ;  /* 0x0017901701007387 */ /* 0x000fe20000100800 */
[----:B------:R-:W-:Y:S01]  /*3c00*/  IMAD.MOV R19, RZ, RZ, -R19 ;  /* 0x000000ffff137224 */ /* 0x000fe200078e0a13 */
[C---:B------:R-:W-:Y:S01]  /*3c10*/  ISETP.GT.U32.AND P3, PT, R90.reuse, R13, PT ;  /* 0x0000000d5a00720c */ /* 0x040fe20003f64070 */
[C---:B------:R-:W-:Y:S01]  /*3c20*/  VIADD R25, R93.reuse, 0x59 ;  /* 0x000000595d197836 */ /* 0x040fe20000000000 */
[----:B------:R-:W-:Y:S01]  /*3c30*/  STL [R1+0x179c], R21 ;  /* 0x00179c1501007387 */ /* 0x000fe20000100800 */
[----:B-1----:R-:W-:Y:S01]  /*3c40*/  VIADD R22, R93, 0x5a ;  /* 0x0000005a5d167836 */ /* 0x002fe20000000000 */
[----:B------:R-:W-:Y:S01]  /*3c50*/  IABS R4, R21 ;  /* 0x0000001500047213 */ /* 0x000fe20000000000 */
[--C-:B------:R-:W-:Y:S01]  /*3c60*/  @!P5 IMAD.IADD R7, R7, 0x1, -R90.reuse ;  /* 0x000000010707d824 */ /* 0x100fe200078e0a5a */
[----:B------:R-:W-:Y:S01]  /*3c70*/  STL [R1+0x17a4], R25 ;  /* 0x0017a41901007387 */ /* 0x000fe20000100800 */
[----:B------:R-:W-:Y:S01]  /*3c80*/  IMAD R11, R90, R19, R11 ;  /* 0x000000135a0b7224 */ /* 0x000fe200078e020b */
[----:B------:R-:W-:Y:S01]  /*3c90*/  IABS R16, R22 ;  /* 0x0000001600107213 */ /* 0x000fe20000000000 */
[----:B------:R-:W-:Y:S01]  /*3ca0*/  @!P1 IMAD.IADD R6, R6, 0x1, -R90 ;  /* 0x0000000106069824 */ /* 0x000fe200078e0a5a */
[----:B------:R-:W-:Y:S01]  /*3cb0*/  ISETP.GT.U32.AND P5, PT, R90, R7, PT ;  /* 0x000000075a00720c */ /* 0x000fe20003fa4070 */
[----:B------:R-:W-:Y:S01]  /*3cc0*/  STL [R1+0x17a8], R22 ;  /* 0x0017a81601007387 */ /* 0x000fe20000100800 */
[----:B------:R-:W-:-:S02]  /*3cd0*/  IMAD.HI.U32 R17, R0, R4, RZ ;  /* 0x0000000400117227 */ /* 0x000fc400078e00ff */
[C---:B------:R-:W-:Y:S01]  /*3ce0*/  ISETP.GT.U32.AND P1, PT, R90.reuse, R6, PT ;  /* 0x000000065a00720c */ /* 0x040fe20003f24070 */
[----:B------:R0:W-:Y:S01]  /*3cf0*/  STL [R1+0x7dc], R5 ;  /* 0x0007dc0501007387 */ /* 0x0001e20000100800 */
[----:B------:R-:W-:Y:S01]  /*3d00*/  @!P3 IMAD.IADD R13, R13, 0x1, -R90 ;  /* 0x000000010d0db824 */ /* 0x000fe200078e0a5a */
[C---:B------:R-:W-:Y:S01]  /*3d10*/  ISETP.GT.U32.AND P3, PT, R90.reuse, R12, PT ;  /* 0x0000000c5a00720c */ /* 0x040fe20003f64070 */
[----:B------:R-:W-:Y:S01]  /*3d20*/  IMAD.MOV R17, RZ, RZ, -R17 ;  /* 0x000000ffff117224 */ /* 0x000fe200078e0a11 */
[----:B------:R1:W-:Y:S01]  /*3d30*/  STL [R1+0xa10], R10 ;  /* 0x000a100a01007387 */ /* 0x0003e20000100800 */
[----:B------:R-:W-:Y:S02]  /*3d40*/  @!P0 IMAD.MOV R13, RZ, RZ, -R13 ;  /* 0x000000ffff0d8224 */ /* 0x000fe400078e0a0d */
[C---:B------:R-:W-:Y:S01]  /*3d50*/  IMAD R4, R90.reuse, R17, R4 ;  /* 0x000000115a047224 */ /* 0x040fe200078e0204 */
[----:B------:R2:W-:Y:S01]  /*3d60*/  STL [R1+0xabc], R14 ;  /* 0x000abc0e01007387 */ /* 0x0005e20000100800 */
[--C-:B------:R-:W-:Y:S01]  /*3d70*/  @!P5 IMAD.IADD R7, R7, 0x1, -R90.reuse ;  /* 0x000000010707d824 */ /* 0x100fe200078e0a5a */
[----:B------:R-:W-:Y:S01]  /*3d80*/  ISETP.GT.U32.AND P5, PT, R90, R18, PT ;  /* 0x000000125a00720c */ /* 0x000fe20003fa4070 */
[C---:B------:R-:W-:Y:S01]  /*3d90*/  VIADD R19, R93.reuse, 0x5b ;  /* 0x0000005b5d137836 */ /* 0x040fe20000000000 */
[----:B0-----:R-:W-:Y:S01]  /*3da0*/  IABS R5, R23 ;  /* 0x0000001700057213 */ /* 0x001fe20000000000 */
[--C-:B------:R-:W-:Y:S01]  /*3db0*/  @!P1 IMAD.IADD R6, R6, 0x1, -R90.reuse ;  /* 0x0000000106069824 */ /* 0x100fe200078e0a5a */
[----:B------:R-:W-:Y:S01]  /*3dc0*/  ISETP.GE.AND P1, PT, R24, RZ, PT ;  /* 0x000000ff1800720c */ /* 0x000fe20003f26270 */
[--C-:B------:R-:W-:Y:S01]  /*3dd0*/  @!P3 IMAD.IADD R12, R12, 0x1, -R90.reuse ;  /* 0x000000010c0cb824 */ /* 0x100fe200078e0a5a */
[----:B------:R-:W-:Y:S01]  /*3de0*/  ISETP.GE.AND P3, PT, R20, RZ, PT ;  /* 0x000000ff1400720c */ /* 0x000fe20003f66270 */
[----:B------:R-:W-:Y:S01]  /*3df0*/  VIADD R27, R93, 0x5c ;  /* 0x0000005c5d1b7836 */ /* 0x000fe20000000000 */
[----:B-1----:R-:W-:Y:S01]  /*3e00*/  IABS R10, R25 ;  /* 0x00000019000a7213 */ /* 0x002fe20000000000 */
[----:B--2---:R-:W-:Y:S01]  /*3e10*/  IMAD.HI.U32 R14, R0, R5, RZ ;  /* 0x00000005000e7227 */ /* 0x004fe200078e00ff */
[----:B------:R0:W-:Y:S03]  /*3e20*/  STL [R1+0xb84], R13 ;  /* 0x000b840d01007387 */ /* 0x0001e60000100800 */
[----:B------:R-:W-:Y:S01]  /*3e30*/  @!P5 IMAD.IADD R18, R18, 0x1, -R90 ;  /* 0x000000011212d824 */ /* 0x000fe200078e0a5a */
[C---:B------:R-:W-:Y:S01]  /*3e40*/  ISETP.GT.U32.AND P5, PT, R90.reuse, R12, PT ;  /* 0x0000000c5a00720c */ /* 0x040fe20003fa4070 */
[----:B------:R-:W-:Y:S01]  /*3e50*/  IMAD.MOV R14, RZ, RZ, -R14 ;  /* 0x000000ffff0e7224 */ /* 0x000fe200078e0a0e */
[----:B------:R-:W-:Y:S01]  /*3e60*/  STL [R1+0x1798], R19 ;  /* 0x0017981301007387 */ /* 0x000fe20000100800 */
[----:B------:R-:W-:Y:S01]  /*3e70*/  @!P1 IMAD.MOV R7, RZ, RZ, -R7 ;  /* 0x000000ffff079224 */ /* 0x000fe200078e0a07 */
[C---:B------:R-:W-:Y:S01]  /*3e80*/  ISETP.GT.U32.AND P1, PT, R90.reuse, R11, PT ;  /* 0x0000000b5a00720c */ /* 0x040fe20003f24070 */
[C---:B------:R-:W-:Y:S01]  /*3e90*/  IMAD R5, R90.reuse, R14, R5 ;  /* 0x0000000e5a057224 */ /* 0x040fe200078e0205 */
[----:B------:R-:W-:Y:S01]  /*3ea0*/  ISETP.GT.U32.AND P0, PT, R90, R18, PT ;  /* 0x000000125a00720c */ /* 0x000fe20003f04070 */
[C---:B------:R-:W-:Y:S01]  /*3eb0*/  IMAD.HI.U32 R15, R0.reuse, R10, RZ ;  /* 0x0000000a000f7227 */ /* 0x040fe200078e00ff */
[----:B------:R-:W-:Y:S03]  /*3ec0*/  STL [R1+0x17a0], R27 ;  /* 0x0017a01b01007387 */ /* 0x000fe60000100800 */
[----:B------:R-:W-:-:S04]  /*3ed0*/  IMAD.HI.U32 R14, R0, R16, RZ ;  /* 0x00000010000e7227 */ /* 0x000fc800078e00ff */
[--C-:B------:R-:W-:Y:S01]  /*3ee0*/  @!P5 IMAD.IADD R12, R12, 0x1, -R90.reuse ;  /* 0x000000010c0cd824 */ /* 0x100fe200078e0a5a */
[C---:B------:R-:W-:Y:S01]  /*3ef0*/  ISETP.GT.U32.AND P5, PT, R90.reuse, R5, PT ;  /* 0x000000055a00720c */ /* 0x040fe20003fa4070 */
[----:B------:R-:W-:Y:S01]  /*3f00*/  @!P1 IMAD.IADD R11, R11, 0x1, -R90 ;  /* 0x000000010b0b9824 */ /* 0x000fe200078e0a5a */
[----:B------:R-:W-:Y:S01]  /*3f10*/  ISETP.GT.U32.AND P1, PT, R90, R4, PT ;  /* 0x000000045a00720c */ /* 0x000fe20003f24070 */
[----:B------:R-:W-:Y:S01]  /*3f20*/  @!P3 IMAD.MOV R6, RZ, RZ, -R6 ;  /* 0x000000ffff06b224 */ /* 0x000fe200078e0a06 */
[----:B------:R-:W-:Y:S01]  /*3f30*/  ISETP.GE.AND P3, PT, R29, RZ, PT ;  /* 0x000000ff1d00720c */ /* 0x000fe20003f66270 */
[----:B------:R-:W-:Y:S02]  /*3f40*/  IMAD.MOV R15, RZ, RZ, -R15 ;  /* 0x000000ffff0f7224 */ /* 0x000fe400078e0a0f */
[----:B------:R-:W-:Y:S02]  /*3f50*/  IMAD.MOV R14, RZ, RZ, -R14 ;  /* 0x000000ffff0e7224 */ /* 0x000fe400078e0a0e */
[----:B------:R-:W-:Y:S01]  /*3f60*/  @!P0 IMAD.IADD R18, R18, 0x1, -R90 ;  /* 0x0000000112128824 */ /* 0x000fe200078e0a5a */
[----:B------:R-:W-:Y:S01]  /*3f70*/  ISETP.GE.AND P0, PT, R28, RZ, PT ;  /* 0x000000ff1c00720c */ /* 0x000fe20003f06270 */
[----:B------:R-:W-:-:S02]  /*3f80*/  IMAD R10, R90, R15, R10 ;  /* 0x0000000f5a0a7224 */ /* 0x000fc400078e020a */
[--C-:B------:R-:W-:Y:S01]  /*3f90*/  @!P5 IMAD.IADD R5, R5, 0x1, -R90.reuse ;  /* 0x000000010505d824 */ /* 0x100fe200078e0a5a */
[----:B------:R-:W-:Y:S01]  /*3fa0*/  ISETP.GT.U32.AND P5, PT, R90, R11, PT ;  /* 0x0000000b5a00720c */ /* 0x000fe20003fa4070 */
[----:B------:R-:W-:Y:S02]  /*3fb0*/  @!P1 IMAD.IADD R4, R4, 0x1, -R90 ;  /* 0x0000000104049824 */ /* 0x000fe400078e0a5a */
[C---:B------:R-:W-:Y:S01]  /*3fc0*/  IMAD R16, R90.reuse, R14, R16 ;  /* 0x0000000e5a107224 */ /* 0x040fe200078e0210 */
[----:B------:R-:W-:Y:S01]  /*3fd0*/  IABS R14, R27 ;  /* 0x0000001b000e7213 */ /* 0x000fe20000000000 */
[C---:B------:R-:W-:Y:S01]  /*3fe0*/  VIADD R24, R93.reuse, 0x60 ;  /* 0x000000605d187836 */ /* 0x040fe20000000000 */
[----:B------:R-:W-:Y:S01]  /*3ff0*/  ISETP.GT.U32.AND P1, PT, R90, R4, PT ;  /* 0x000000045a00720c */ /* 0x000fe20003f24070 */
[----:B------:R-:W-:Y:S01]  /*4000*/  @!P3 IMAD.MOV R12, RZ, RZ, -R12 ;  /* 0x000000ffff0cb224 */ /* 0x000fe200078e0a0c */
[----:B------:R-:W-:Y:S01]  /*4010*/  ISETP.GE.AND P3, PT, R26, RZ, PT ;  /* 0x000000ff1a00720c */ /* 0x000fe20003f66270 */
[----:B------:R-:W-:Y:S01]  /*4020*/  VIADD R20, R93, 0x61 ;  /* 0x000000615d147836 */ /* 0x000fe20000000000 */
[----:B------:R-:W-:Y:S01]  /*4030*/  STL [R1+0x17b0], R24 ;  /* 0x0017b01801007387 */ /* 0x000fe20000100800 */
[----:B------:R-:W-:Y:S01]  /*4040*/  @!P0 IMAD.MOV R18, RZ, RZ, -R18 ;  /* 0x000000ffff128224 */ /* 0x000fe200078e0a12 */
[C---:B------:R-:W-:Y:S01]  /*4050*/  ISETP.GT.U32.AND P0, PT, R90.reuse, R5, PT ;  /* 0x000000055a00720c */ /* 0x040fe20003f04070 */
[----:B------:R-:W-:Y:S01]  /*4060*/  @!P5 IMAD.IADD R11, R11, 0x1, -R90 ;  /* 0x000000010b0bd824 */ /* 0x000fe200078e0a5a */
[----:B------:R-:W-:Y:S01]  /*4070*/  ISETP.GT.U32.AND P5, PT, R90, R10, PT ;  /* 0x0000000a5a00720c */ /* 0x000fe20003fa4070 */
[----:B------:R-:W-:Y:S01]  /*4080*/  STL [R1+0xc0c], R7 ;  /* 0x000c0c0701007387 */ /* 0x000fe20000100800 */
[----:B0-----:R-:W-:Y:S01]  /*4090*/  IABS R13, R24 ;  /* 0x00000018000d7213 */ /* 0x001fe20000000000 */
[----:B------:R-:W-:-:S02]  /*40a0*/  IMAD.HI.U32 R15, R0, R14, RZ ;  /* 0x0000000e000f7227 */ /* 0x000fc400078e00ff */
[----:B------:R-:W-:Y:S02]  /*40b0*/  STL [R1+0x17b8], R20 ;  /* 0x0017b81401007387 */ /* 0x000fe40000100800 */
[--C-:B------:R-:W-:Y:S01]  /*40c0*/  @!P1 IMAD.IADD R4, R4, 0x1, -R90.reuse ;  /* 0x0000000104049824 */ /* 0x100fe200078e0a5a */
[----:B------:R-:W-:Y:S01]  /*40d0*/  ISETP.GT.U32.AND P1, PT, R90, R16, PT ;  /* 0x000000105a00720c */ /* 0x000fe20003f24070 */
[----:B------:R0:W-:Y:S01]  /*40e0*/  STL [R1+0x7e0], R6 ;  /* 0x0007e00601007387 */ /* 0x0001e20000100800 */
[----:B------:R-:W-:Y:S01]  /*40f0*/  IMAD.MOV R15, RZ, RZ, -R15 ;  /* 0x000000ffff0f7224 */ /* 0x000fe200078e0a0f */
[----:B------:R-:W-:Y:S01]  /*4100*/  @!P0 IADD3 R5, PT, PT, R5, -R90, RZ ;  /* 0x8000005a05058210 */ /* 0x000fe20007ffe0ff */
[----:B------:R-:W-:Y:S01]  /*4110*/  VIADD R26, R93, 0x64 ;  /* 0x000000645d1a7836 */ /* 0x000fe20000000000 */
[----:B------:R1:W-:Y:S01]  /*4120*/  STL [R1+0xa14], R12 ;  /* 0x000a140c01007387 */ /* 0x0003e20000100800 */
[----:B------:R-:W-:Y:S01]  /*4130*/  @!P5 IMAD.IADD R10, R10, 0x1, -R90 ;  /* 0x000000010a0ad824 */ /* 0x000fe200078e0a5a */
[----:B------:R-:W-:Y:S01]  /*4140*/  ISETP.GE.AND P0, PT, R21, RZ, PT ;  /* 0x000000ff1500720c */ /* 0x000fe20003f06270 */
[----:B------:R-:W-:Y:S01]  /*4150*/  VIADD R21, R93, 0x63 ;  /* 0x000000635d157836 */ /* 0x000fe20000000000 */
[----:B------:R2:W-:Y:S01]  /*4160*/  STL [R1+0xac8], R18 ;  /* 0x000ac81201007387 */ /* 0x0005e20000100800 */
[----:B------:R-:W-:Y:S01]  /*4170*/  IMAD R14, R90, R15, R14 ;  /* 0x0000000f5a0e7224 */ /* 0x000fe200078e020e */
[----:B0-----:R-:W-:-:S02]  /*4180*/  IABS R6, R19 ;  /* 0x0000001300067213 */ /* 0x001fc40000000000 */
[----:B------:R-:W-:Y:S01]  /*4190*/  @!P1 IMAD.IADD R16, R16, 0x1, -R90 ;  /* 0x0000000110109824 */ /* 0x000fe200078e0a5a */
[----:B------:R-:W-:Y:S01]  /*41a0*/  ISETP.GT.U32.AND P5, PT, R90, R10, PT ;  /* 0x0000000a5a00720c */ /* 0x000fe20003fa4070 */
[----:B-1----:R-:W-:Y:S01]  /*41b0*/  IMAD.HI.U32 R12, R0, R13, RZ ;  /* 0x0000000d000c7227 */ /* 0x002fe200078e00ff */
[----:B------:R-:W-:Y:S02]  /*41c0*/  IABS R7, R20 ;  /* 0x0000001400077213 */ /* 0x000fe40000000000 */
[----:B------:R-:W-:Y:S01]  /*41d0*/  ISETP.GT.U32.AND P1, PT, R90, R16, PT ;  /* 0x000000105a00720c */ /* 0x000fe20003f24070 */
[----:B--2---:R-:W-:Y:S02]  /*41e0*/  IMAD.MOV.U32 R18, RZ, RZ, R11 ;  /* 0x000000ffff127224 */ /* 0x004fe400078e000b */
[----:B------:R-:W-:-:S04]  /*41f0*/  IMAD.HI.U32 R17, R0, R6, RZ ;  /* 0x0000000600117227 */ /* 0x000fc800078e00ff */
[----:B------:R-:W-:Y:S01]  /*4200*/  @!P3 IMAD.MOV R18, RZ, RZ, -R18 ;  /* 0x000000ffff12b224 */ /* 0x000fe200078e0a12 */
[----:B------:R-:W-:Y:S01]  /*4210*/  ISETP.GE.AND P3, PT, R23, RZ, PT ;  /* 0x000000ff1700720c */ /* 0x000fe20003f66270 */
[----:B------:R-:W-:Y:S02]  /*4220*/  IMAD.MOV R17, RZ, RZ, -R17 ;  /* 0x000000ffff117224 */ /* 0x000fe400078e0a11 */
[----:B------:R-:W-:Y:S01]  /*4230*/  IMAD.MOV R12, RZ, RZ, -R12 ;  /* 0x000000ffff0c7224 */ /* 0x000fe200078e0a0c */
[----:B------:R0:W-:Y:S01]  /*4240*/  STL [R1+0xb8c], R18 ;  /* 0x000b8c1201007387 */ /* 0x0001e20000100800 */
[C---:B------:R-:W-:Y:S02]  /*4250*/  IMAD R6, R90.reuse, R17, R6 ;  /* 0x000000115a067224 */ /* 0x040fe400078e0206 */
[----:B------:R-:W-:Y:S02]  /*4260*/  IMAD R13, R90, R12, R13 ;  /* 0x0000000c5a0d7224 */ /* 0x000fe400078e020d */
[----:B------:R-:W-:Y:S01]  /*4270*/  IMAD.MOV.U32 R12, RZ, RZ, R4 ;  /* 0x000000ffff0c7224 */ /* 0x000fe200078e0004 */
[----:B------:R-:W-:Y:S01]  /*4280*/  IABS R4, R21 ;  /* 0x0000001500047213 */ /* 0x000fe20000000000 */
[--C-:B------:R-:W-:Y:S01]  /*4290*/  @!P5 IMAD.IADD R10, R10, 0x1, -R90.reuse ;  /* 0x000000010a0ad824 */ /* 0x100fe200078e0a5a */
[----:B------:R-:W-:Y:S01]  /*42a0*/  ISETP.GT.U32.AND P5, PT, R90, R6, PT ;  /* 0x000000065a00720c */ /* 0x000fe20003fa4070 */
[----:B------:R-:W-:Y:S01]  /*42b0*/  @!P3 IMAD.MOV R5, RZ, RZ, -R5 ;  /* 0x000000ffff05b224 */ /* 0x000fe200078e0a05 */
[----:B------:R-:W-:Y:S01]  /*42c0*/  ISETP.GE.AND P3, PT, R25, RZ, PT ;  /* 0x000000ff1900720c */ /* 0x000fe20003f66270 */
[----:B------:R-:W-:Y:S01]  /*42d0*/  @!P1 IMAD.IADD R16, R16, 0x1, -R90 ;  /* 0x0000000110109824 */ /* 0x000fe200078e0a5a */
[----:B------:R-:W-:Y:S01]  /*42e0*/  ISETP.GT.U32.AND P1, PT, R90, R13, PT ;  /* 0x0000000d5a00720c */ /* 0x000fe20003f24070 */
[----:B------:R-:W-:Y:S01]  /*42f0*/  @!P0 IMAD.MOV R12, RZ, RZ, -R12 ;  /* 0x000000ffff0c8224 */ /* 0x000fe200078e0a0c */
[----:B------:R-:W-:Y:S01]  /*4300*/  ISETP.GE.AND P0, PT, R22, RZ, PT ;  /* 0x000000ff1600720c */ /* 0x000fe20003f06270 */
[----:B------:R-:W-:-:S02]  /*4310*/  VIADD R23, R93, 0x62 ;  /* 0x000000625d177836 */ /* 0x000fc40000000000 */
[----:B------:R-:W-:Y:S02]  /*4320*/  VIADD R17, R93, 0x68 ;  /* 0x000000685d117836 */ /* 0x000fe40000000000 */
[----:B0-----:R-:W-:Y:S01]  /*4330*/  IMAD.MOV.U32 R18, RZ, RZ, R10 ;  /* 0x000000ffff127224 */ /* 0x001fe200078e000a */
[----:B------:R-:W-:Y:S01]  /*4340*/  STL [R1+0x17ac], R23 ;  /* 0x0017ac1701007387 */ /* 0x000fe20000100800 */
[----:B------:R-:W-:Y:S02]  /*4350*/  @!P5 IMAD.IADD R6, R6, 0x1, -R90 ;  /* 0x000000010606d824 */ /* 0x000fe400078e0a5a */
[----:B------:R-:W-:Y:S01]  /*4360*/  @!P3 IMAD.MOV R18, RZ, RZ, -R18 ;  /* 0x000000ffff12b224 */ /* 0x000fe200078e0a12 */
[----:B------:R-:W-:Y:S01]  /*4370*/  STL [R1+0x17b4], R21 ;  /* 0x0017b41501007387 */ /* 0x000fe20000100800 */
[C---:B------:R-:W-:Y:S01]  /*4380*/  ISETP.GT.U32.AND P3, PT, R90.reuse, R14, PT ;  /* 0x0000000e5a00720c */ /* 0x040fe20003f64070 */
[----:B------:R-:W-:Y:S01]  /*4390*/  @!P1 IMAD.IADD R13, R13, 0x1, -R90 ;  /* 0x000000010d0d9824 */ /* 0x000fe200078e0a5a */
[----:B------:R-:W-:Y:S01]  /*43a0*/  ISETP.GT.U32.AND P5, PT, R90, R6, PT ;  /* 0x000000065a00720c */ /* 0x000fe20003fa4070 */
[----:B------:R-:W-:Y:S01]  /*43b0*/  STL [R1+0x17bc], R26 ;  /* 0x0017bc1a01007387 */ /* 0x000fe20000100800 */
[----:B------:R-:W-:-:S02]  /*43c0*/  @!P0 IMAD.MOV R16, RZ, RZ, -R16 ;  /* 0x000000ffff108224 */ /* 0x000fc400078e0a10 */
[----:B------:R-:W-:Y:S01]  /*43d0*/  ISETP.GT.U32.AND P0, PT, R90, R13, PT ;  /* 0x0000000d5a00720c */ /* 0x000fe20003f04070 */
[----:B------:R-:W-:Y:S01]  /*43e0*/  STL [R1+0x17c8], R17 ;  /* 0x0017c81101007387 */ /* 0x000fe20000100800 */
[----:B------:R-:W-:-:S03]  /*43f0*/  IMAD.HI.U32 R11, R0, R7, RZ ;  /* 0x00000007000b7227 */ /* 0x000fc600078e00ff */
[----:B------:R0:W-:Y:S01]  /*4400*/  STL [R1+0xc3c], R5 ;  /* 0x000c3c0501007387 */ /* 0x0001e20000100800 */
[----:B------:R-:W-:Y:S02]  /*4410*/  IMAD.MOV R11, RZ, RZ, -R11 ;  /* 0x000000ffff0b7224 */ /* 0x000fe400078e0a0b */
[--C-:B------:R-:W-:Y:S01]  /*4420*/  @!P3 IMAD.IADD R14, R14, 0x1, -R90.reuse ;  /* 0x000000010e0eb824 */ /* 0x100fe200078e0a5a */
[----:B------:R-:W-:Y:S01]  /*4430*/  ISETP.GE.AND P3, PT, R19, RZ, PT ;  /* 0x000000ff1300720c */ /* 0x000fe20003f66270 */
[--C-:B------:R-:W-:Y:S01]  /*4440*/  @!P5 IMAD.IADD R6, R6, 0x1, -R90.reuse ;  /* 0x000000010606d824 */ /* 0x100fe200078e0a5a */
[----:B------:R1:W-:Y:S01]  /*4450*/  STL [R1+0x7e4], R12 ;  /* 0x0007e40c01007387 */ /* 0x0003e20000100800 */
[C---:B------:R-:W-:Y:S01]  /*4460*/  IMAD R7, R90.reuse, R11, R7 ;  /* 0x0000000b5a077224 */ /* 0x040fe200078e0207 */
[----:B------:R-:W-:Y:S01]  /*4470*/  ISETP.GT.U32.AND P1, PT, R90, R14, PT ;  /* 0x0000000e5a00720c */ /* 0x000fe20003f24070 */
[----:B------:R-:W-:Y:S01]  /*4480*/  @!P0 IMAD.IADD R13, R13, 0x1, -R90 ;  /* 0x000000010d0d8824 */ /* 0x000fe200078e0a5a */
[----:B0-----:R-:W-:Y:S01]  /*4490*/  IABS R5, R23 ;  /* 0x0000001700057213 */ /* 0x001fe20000000000 */
[----:B------:R-:W-:Y:S01]  /*44a0*/  STL [R1+0xa24], R18 ;  /* 0x000a241201007387 */ /* 0x000fe20000100800 */
[----:B------:R-:W-:Y:S01]  /*44b0*/  IMAD.HI.U32 R10, R0, R4, RZ ;  /* 0x00000004000a7227 */ /* 0x000fe200078e00ff */
[----:B------:R-:W-:-:S02]  /*44c0*/  IABS R11, R17 ;  /* 0x00000011000b7213 */ /* 0x000fc40000000000 */
[----:B------:R0:W-:Y:S01]  /*44d0*/  STL [R1+0xacc], R16 ;  /* 0x000acc1001007387 */ /* 0x0001e20000100800 */
[----:B------:R-:W-:Y:S01]  /*44e0*/  IMAD.HI.U32 R15, R0, R5, RZ ;  /* 0x00000005000f7227 */ /* 0x000fe200078e00ff */
[C---:B------:R-:W-:Y:S02]  /*44f0*/  ISETP.GT.U32.AND P5, PT, R90.reuse, R7, PT ;  /* 0x000000075a00720c */ /* 0x040fe40003fa4070 */
[----:B-1----:R-:W-:Y:S01]  /*4500*/  IABS R12, R26 ;  /* 0x0000001a000c7213 */ /* 0x002fe20000000000 */
[----:B------:R-:W-:Y:S02]  /*4510*/  IMAD.MOV R15, RZ, RZ, -R15 ;  /* 0x000000ffff0f7224 */ /* 0x000fe400078e0a0f */
[----:B------:R-:W-:Y:S02]  /*4520*/  IMAD.MOV R10, RZ, RZ, -R10 ;  /* 0x000000ffff0a7224 */ /* 0x000fe400078e0a0a */
[----:B------:R-:W-:Y:S02]  /*4530*/  IMAD R5, R90, R15, R5 ;  /* 0x0000000f5a057224 */ /* 0x000fe400078e0205 */
[----:B0-----:R-:W-:-:S02]  /*4540*/  IMAD.MOV.U32 R16, RZ, RZ, R6 ;  /* 0x000000ffff107224 */ /* 0x001fc400078e0006 */
[C---:B------:R-:W-:Y:S01]  /*4550*/  IMAD R4, R90.reuse, R10, R4 ;  /* 0x0000000a5a047224 */ /* 0x040fe200078e0204 */
[----:B------:R-:W-:Y:S01]  /*4560*/  ISETP.GT.U32.AND P0, PT, R90, R5, PT ;  /* 0x000000055a00720c */ /* 0x000fe20003f04070 */
[----:B------:R-:W-:Y:S01]  /*4570*/  @!P3 IMAD.MOV R16, RZ, RZ, -R16 ;  /* 0x000000ffff10b224 */ /* 0x000fe200078e0a10 */
[----:B------:R-:W-:Y:S01]  /*4580*/  ISETP.GE.AND P3, PT, R27, RZ, PT ;  /* 0x000000ff1b00720c */ /* 0x000fe20003f66270 */
[----:B------:R-:W-:Y:S01]  /*4590*/  @!P1 IMAD.IADD R14, R14, 0x1, -R90 ;  /* 0x000000010e0e9824 */ /* 0x000fe200078e0a5a */
[----:B------:R-:W-:Y:S01]  /*45a0*/  ISETP.GE.AND P1, PT, R24, RZ, PT ;  /* 0x000000ff1800720c */ /* 0x000fe20003f26270 */
[----:B------:R-:W-:-:S04]  /*45b0*/  IMAD.HI.U32 R10, R0, R11, RZ ;  /* 0x0000000b000a7227 */ /* 0x000fc800078e00ff */
[----:B------:R-:W-:Y:S02]  /*45c0*/  IMAD.MOV R10, RZ, RZ, -R10 ;  /* 0x000000ffff0a7224 */ /* 0x000fe400078e0a0a */
[----:B------:R-:W-:Y:S02]  /*45d0*/  VIADD R25, R93, 0x69 ;  /* 0x000000695d197836 */ /* 0x000fe40000000000 */
[----:B------:R-:W-:Y:S02]  /*45e0*/  @!P0 IMAD.IADD R5, R5, 0x1, -R90 ;  /* 0x0000000105058824 */ /* 0x000fe400078e0a5a */
[----:B------:R-:W-:Y:S01]  /*45f0*/  @!P3 IMAD.MOV R14, RZ, RZ, -R14 ;  /* 0x000000ffff0eb224 */ /* 0x000fe200078e0a0e */
[C---:B------:R-:W-:Y:S01]  /*4600*/  ISETP.GT.U32.AND P3, PT, R90.reuse, R4, PT ;  /* 0x000000045a00720c */ /* 0x040fe20003f64070 */
[C---:B------:R-:W-:Y:S01]  /*4610*/  VIADD R22, R93.reuse, 0x6a ;  /* 0x0000006a5d167836 */ /* 0x040fe20000000000 */
[C---:B------:R-:W-:Y:S01]  /*4620*/  ISETP.GT.U32.AND P0, PT, R90.reuse, R5, PT ;  /* 0x000000055a00720c */ /* 0x040fe20003f04070 */
[----:B------:R-:W-:Y:S01]  /*4630*/  VIADD R19, R93, 0x6b ;  /* 0x0000006b5d137836 */ /* 0x000fe20000000000 */
[----:B------:R-:W-:Y:S01]  /*4640*/  STL [R1+0x17c0], R25 ;  /* 0x0017c01901007387 */ /* 0x000fe20000100800 */
[----:B------:R-:W-:Y:S01]  /*4650*/  IMAD R11, R90, R10, R11 ;  /* 0x0000000a5a0b7224 */ /* 0x000fe200078e020b */
[----:B------:R-:W-:Y:S01]  /*4660*/  IABS R10, R25 ;  /* 0x00000019000a7213 */ /* 0x000fe20000000000 */
[----:B------:R-:W-:Y:S01]  /*4670*/  @!P5 IMAD.IADD R7, R7, 0x1, -R90 ;  /* 0x000000010707d824 */ /* 0x000fe200078e0a5a */
[----:B------:R-:W-:Y:S01]  /*4680*/  STL [R1+0x17c4], R22 ;  /* 0x0017c41601007387 */ /* 0x000fe20000100800 */
[----:B------:R-:W-:Y:S01]  /*4690*/  IMAD.HI.U32 R15, R0, R12, RZ ;  /* 0x0000000c000f7227 */ /* 0x000fe200078e00ff */
[----:B------:R-:W-:-:S02]  /*46a0*/  IABS R6, R22 ;  /* 0x0000001600067213 */ /* 0x000fc40000000000 */
[----:B------:R-:W-:Y:S01]  /*46b0*/  STL [R1+0x17cc], R19 ;  /* 0x0017cc1301007387 */ /* 0x000fe20000100800 */
[----:B------:R-:W-:Y:S01]  /*46c0*/  ISETP.GT.U32.AND P5, PT, R90, R7, PT ;  /* 0x000000075a00720c */ /* 0x000fe20003fa4070 */
[--C-:B------:R-:W-:Y:S02]  /*46d0*/  @!P3 IMAD.IADD R4, R4, 0x1, -R90.reuse ;  /* 0x000000010404b824 */ /* 0x100fe400078e0a5a */
[----:B------:R-:W-:Y:S01]  /*46e0*/  @!P0 IMAD.IADD R5, R5, 0x1, -R90 ;  /* 0x0000000105058824 */ /* 0x000fe200078e0a5a */
[----:B------:R0:W-:Y:S01]  /*46f0*/  STL [R1+0xb90], R16 ;  /* 0x000b901001007387 */ /* 0x0001e20000100800 */
[----:B------:R-:W-:Y:S01]  /*4700*/  ISETP.GE.AND P0, PT, R23, RZ, PT ;  /* 0x000000ff1700720c */ /* 0x000fe20003f06270 */
[----:B------:R-:W-:Y:S01]  /*4710*/  IMAD.MOV R15, RZ, RZ, -R15 ;  /* 0x000000ffff0f7224 */ /* 0x000fe200078e0a0f */
[C---:B------:R-:W-:Y:S01]  /*4720*/  ISETP.GT.U32.AND P3, PT, R90.reuse, R4, PT ;  /* 0x000000045a00720c */ /* 0x040fe20003f64070 */
[----:B------:R-:W-:Y:S02]  /*4730*/  VIADD R18, R93, 0x6c ;  /* 0x0000006c5d127836 */ /* 0x000fe40000000000 */
[----:B------:R-:W-:-:S02]  /*4740*/  IMAD R12, R90, R15, R12 ;  /* 0x0000000f5a0c7224 */ /* 0x000fc400078e020c */
[----:B------:R-:W-:Y:S01]  /*4750*/  IMAD.MOV.U32 R15, RZ, RZ, R13 ;  /* 0x000000ffff0f7224 */ /* 0x000fe200078e000d */
[----:B------:R-:W-:Y:S01]  /*4760*/  STL [R1+0x17d4], R18 ;  /* 0x0017d41201007387 */ /* 0x000fe20000100800 */
[----:B0-----:R-:W-:-:S03]  /*4770*/  IMAD.HI.U32 R16, R0, R10, RZ ;  /* 0x0000000a00107227 */ /* 0x001fc600078e00ff */
[----:B------:R0:W-:Y:S01]  /*4780*/  STL [R1+0xc40], R14 ;  /* 0x000c400e01007387 */ /* 0x0001e20000100800 */
[----:B------:R-:W-:Y:S02]  /*4790*/  IMAD.MOV R16, RZ, RZ, -R16 ;  /* 0x000000ffff107224 */ /* 0x000fe400078e0a10 */
[----:B------:R-:W-:Y:S01]  /*47a0*/  @!P5 IMAD.IADD R7, R7, 0x1, -R90 ;  /* 0x000000010707d824 */ /* 0x000fe200078e0a5a */
[C---:B------:R-:W-:Y:S01]  /*47b0*/  ISETP.GT.U32.AND P5, PT, R90.reuse, R12, PT ;  /* 0x0000000c5a00720c */ /* 0x040fe20003fa4070 */
[----:B------:R-:W-:Y:S01]  /*47c0*/  IMAD R10, R90, R16, R10 ;  /* 0x000000105a0a7224 */ /* 0x000fe200078e020a */
[----:B------:R-:W-:Y:S01]  /*47d0*/  @!P3 IADD3 R4, PT, PT, R4, -R90, RZ ;  /* 0x8000005a0404b210 */ /* 0x000fe20007ffe0ff */
[----:B------:R-:W-:Y:S01]  /*47e0*/  @!P0 IMAD.MOV R5, RZ, RZ, -R5 ;  /* 0x000000ffff058224 */ /* 0x000fe200078e0a05 */
[C---:B------:R-:W-:Y:S01]  /*47f0*/  ISETP.GT.U32.AND P3, PT, R90.reuse, R11, PT ;  /* 0x0000000b5a00720c */ /* 0x040fe20003f64070 */
[----:B------:R-:W-:Y:S01]  /*4800*/  @!P1 IMAD.MOV R15, RZ, RZ, -R15 ;  /* 0x000000ffff0f9224 */ /* 0x000fe200078e0a0f */
[----:B------:R-:W-:Y:S01]  /*4810*/  ISETP.GT.U32.AND P0, PT, R90, R10, PT ;  /* 0x0000000a5a00720c */ /* 0x000fe20003f04070 */
[C---:B------:R-:W-:Y:S01]  /*4820*/  VIADD R24, R93.reuse, 0x71 ;  /* 0x000000715d187836 */ /* 0x040fe20000000000 */
[----:B------:R-:W-:Y:S01]  /*4830*/  ISETP.GE.AND P1, PT, R20, RZ, PT ;  /* 0x000000ff1400720c */ /* 0x000fe20003f26270 */
[----:B------:R-:W-:Y:S01]  /*4840*/  VIADD R23, R93, 0x72 ;  /* 0x000000725d177836 */ /* 0x000fe20000000000 */
[----:B------:R1:W-:Y:S01]  /*4850*/  STL [R1+0x7e8], R15 ;  /* 0x0007e80f01007387 */ /* 0x0003e20000100800 */
[----:B0-----:R-:W-:-:S02]  /*4860*/  IABS R14, R18 ;  /* 0x00000012000e7213 */ /* 0x001fc40000000000 */
[----:B------:R-:W-:Y:S01]  /*4870*/  @!P5 IMAD.IADD R12, R12, 0x1, -R90 ;  /* 0x000000010c0cd824 */ /* 0x000fe200078e0a5a */
[----:B------:R-:W-:-:S03]  /*4880*/  IABS R20, R19 ;  /* 0x0000001300147213 */ /* 0x000fc60000000000 */
[--C-:B------:R-:W-:Y:S01]  /*4890*/  @!P3 IMAD.IADD R11, R11, 0x1, -R90.reuse ;  /* 0x000000010b0bb824 */ /* 0x100fe200078e0a5a */
[----:B------:R-:W-:Y:S01]  /*48a0*/  ISETP.GT.U32.AND P5, PT, R90, R12, PT ;  /* 0x0000000c5a00720c */ /* 0x000fe20003fa4070 */
[----:B------:R-:W-:Y:S02]  /*48b0*/  @!P0 IMAD.IADD R10, R10, 0x1, -R90 ;  /* 0x000000010a0a8824 */ /* 0x000fe400078e0a5a */
[----:B-1----:R-:W-:Y:S01]  /*48c0*/  IMAD.HI.U32 R15, R0, R6, RZ ;  /* 0x00000006000f7227 */ /* 0x002fe200078e00ff */
[C---:B------:R-:W-:Y:S02]  /*48d0*/  ISETP.GT.U32.AND P3, PT, R90.reuse, R11, PT ;  /* 0x0000000b5a00720c */ /* 0x040fe40003f64070 */
[----:B------:R-:W-:Y:S01]  /*48e0*/  ISETP.GT.U32.AND P0, PT, R90, R10, PT ;  /* 0x0000000a5a00720c */ /* 0x000fe20003f04070 */
[----:B------:R-:W-:Y:S02]  /*48f0*/  IMAD.MOV R15, RZ, RZ, -R15 ;  /* 0x000000ffff0f7224 */ /* 0x000fe400078e0a0f */
[----:B------:R-:W-:-:S04]  /*4900*/  IMAD.HI.U32 R13, R0, R20, RZ ;  /* 0x00000014000d7227 */ /* 0x000fc800078e00ff */
[----:B------:R-:W-:Y:S02]  /*4910*/  IMAD R6, R90, R15, R6 ;  /* 0x0000000f5a067224 */ /* 0x000fe400078e0206 */
[----:B------:R-:W-:Y:S02]  /*4920*/  IMAD.MOV.U32 R15, RZ, RZ, R7 ;  /* 0x000000ffff0f7224 */ /* 0x000fe400078e0007 */
[----:B------:R-:W-:-:S04]  /*4930*/  IMAD.HI.U32 R7, R0, R14, RZ ;  /* 0x0000000e00077227 */ /* 0x000fc800078e00ff */
[----:B------:R-:W-:Y:S01]  /*4940*/  @!P1 IMAD.MOV R15, RZ, RZ, -R15 ;  /* 0x000000ffff0f9224 */ /* 0x000fe200078e0a0f */
[----:B------:R-:W-:Y:S01]  /*4950*/  ISETP.GE.AND P1, PT, R21, RZ, PT ;  /* 0x000000ff1500720c */ /* 0x000fe20003f26270 */
[----:B------:R-:W-:Y:S02]  /*4960*/  IMAD.MOV R7, RZ, RZ, -R7 ;  /* 0x000000ffff077224 */ /* 0x000fe400078e0a07 */
[----:B------:R-:W-:Y:S01]  /*4970*/  IMAD.MOV R13, RZ, RZ, -R13 ;  /* 0x000000ffff0d7224 */ /* 0x000fe200078e0a0d */
[----:B------:R0:W-:Y:S01]  /*4980*/  STL [R1+0xa28], R15 ;  /* 0x000a280f01007387 */ /* 0x0001e20000100800 */
[C---:B------:R-:W-:Y:S01]  /*4990*/  IMAD R14, R90.reuse, R7, R14 ;  /* 0x000000075a0e7224 */ /* 0x040fe200078e020e */
[----:B------:R-:W-:Y:S01]  /*49a0*/  IABS R7, R24 ;  /* 0x0000001800077213 */ /* 0x000fe20000000000 */
[----:B------:R-:W-:Y:S02]  /*49b0*/  IMAD R20, R90, R13, R20 ;  /* 0x0000000d5a147224 */ /* 0x000fe400078e0214 */
[----:B------:R-:W-:-:S02]  /*49c0*/  IMAD.MOV.U32 R13, RZ, RZ, R4 ;  /* 0x000000ffff0d7224 */ /* 0x000fc400078e0004 */
[--C-:B------:R-:W-:Y:S01]  /*49d0*/  @!P5 IMAD.IADD R12, R12, 0x1, -R90.reuse ;  /* 0x000000010c0cd824 */ /* 0x100fe200078e0a5a */
[----:B------:R-:W-:Y:S01]  /*49e0*/  ISETP.GT.U32.AND P5, PT, R90, R6, PT ;  /* 0x000000065a00720c */ /* 0x000fe20003fa4070 */
[--C-:B------:R-:W-:Y:S01]  /*49f0*/  @!P0 IMAD.IADD R10, R10, 0x1, -R90.reuse ;  /* 0x000000010a0a8824 */ /* 0x100fe200078e0a5a */
[----:B------:R-:W-:Y:S01]  /*4a00*/  ISETP.GT.U32.AND P0, PT, R90, R14, PT ;  /* 0x0000000e5a00720c */ /* 0x000fe20003f04070 */
[----:B------:R-:W-:Y:S01]  /*4a10*/  @!P1 IMAD.MOV R13, RZ, RZ, -R13 ;  /* 0x000000ffff0d9224 */ /* 0x000fe200078e0a0d */
[----:B------:R-:W-:Y:S01]  /*4a20*/  ISETP.GE.AND P1, PT, R26, RZ, PT ;  /* 0x000000ff1a00720c */ /* 0x000fe20003f26270 */
[----:B------:R-:W-:Y:S02]  /*4a30*/  VIADD R21, R93, 0x70 ;  /* 0x000000705d157836 */ /* 0x000fe40000000000 */
[----:B------:R-:W-:Y:S01]  /*4a40*/  @!P3 IMAD.IADD R11, R11, 0x1, -R90 ;  /* 0x000000010b0bb824 */ /* 0x000fe200078e0a5a */
[----:B------:R-:W-:Y:S02]  /*4a50*/  ISETP.GT.U32.AND P3, PT, R90, R20, PT ;  /* 0x000000145a00720c */ /* 0x000fe40003f64070 */
[----:B------:R-:W-:Y:S01]  /*4a60*/  STL [R1+0x17d8], R21 ;  /* 0x0017d81501007387 */ /* 0x000fe20000100800 */
[----:B------:R-:W-:Y:S01]  /*4a70*/  IABS R4, R21 ;  /* 0x0000001500047213 */ /* 0x000fe20000000000 */
[----:B------:R-:W-:-:S02]  /*4a80*/  IMAD.MOV.U32 R16, RZ, RZ, R11 ;  /* 0x000000ffff107224 */ /* 0x000fc400078e000b */
[----:B------:R1:W-:Y:S01]  /*4a90*/  STL [R1+0xad0], R5 ;  /* 0x000ad00501007387 */ /* 0x0003e20000100800 */
[--C-:B------:R-:W-:Y:S02]  /*4aa0*/  @!P5 IMAD.IADD R6, R6, 0x1, -R90.reuse ;  /* 0x000000010606d824 */ /* 0x100fe400078e0a5a */
[--C-:B------:R-:W-:Y:S01]  /*4ab0*/  @!P0 IMAD.IADD R14, R14, 0x1, -R90.reuse ;  /* 0x000000010e0e8824 */ /* 0x100fe200078e0a5a */
[----:B------:R-:W-:Y:S01]  /*4ac0*/  STL [R1+0x17e0], R24 ;  /* 0x0017e01801007387 */ /* 0x000fe20000100800 */
[----:B0-----:R-:W-:Y:S01]  /*4ad0*/  IMAD.HI.U32 R15, R0, R4, RZ ;  /* 0x00000004000f7227 */ /* 0x001fe200078e00ff */
[C---:B------:R-:W-:Y:S02]  /*4ae0*/  ISETP.GT.U32.AND P5, PT, R90.reuse, R6, PT ;  /* 0x000000065a00720c */ /* 0x040fe40003fa4070 */
[----:B------:R0:W-:Y:S01]  /*4af0*/  STL [R1+0xbb4], R13 ;  /* 0x000bb40d01007387 */ /* 0x0001e20000100800 */
[----:B------:R-:W-:Y:S01]  /*4b00*/  ISETP.GT.U32.AND P0, PT, R90, R14, PT ;  /* 0x0000000e5a00720c */ /* 0x000fe20003f04070 */
[----:B------:R-:W-:Y:S01]  /*4b10*/  @!P3 IMAD.IADD R20, R20, 0x1, -R90 ;  /* 0x000000011414b824 */ /* 0x000fe200078e0a5a */
[----:B------:R-:W-:Y:S01]  /*4b20*/  ISETP.GE.AND P3, PT, R22, RZ, PT ;  /* 0x000000ff1600720c */ /* 0x000fe20003f66270 */
[----:B------:R-:W-:Y:S01]  /*4b30*/  IMAD.MOV R15, RZ, RZ, -R15 ;  /* 0x000000ffff0f7224 */ /* 0x000fe200078e0a0f */
[----:B-1----:R-:W-:Y:S01]  /*4b40*/  IABS R5, R23 ;  /* 0x0000001700057213 */ /* 0x002fe20000000000 */
[----:B------:R-:W-:Y:S01]  /*4b50*/  STL [R1+0x17e4], R23 ;  /* 0x0017e41701007387 */ /* 0x000fe20000100800 */
[----:B------:R-:W-:-:S02]  /*4b60*/  VIADD R11, R93, 0x1f ;  /* 0x0000001f5d0b7836 */ /* 0x000fc40000000000 */
[----:B------:R-:W-:Y:S02]  /*4b70*/  IMAD R4, R90, R15, R4 ;  /* 0x0000000f5a047224 */ /* 0x000fe400078e0204 */
[----:B0-----:R-:W-:Y:S02]  /*4b80*/  IMAD.MOV.U32 R13, RZ, RZ, R12 ;  /* 0x000000ffff0d7224 */ /* 0x001fe400078e000c */
[--C-:B------:R-:W-:Y:S01]  /*4b90*/  @!P5 IMAD.IADD R6, R6, 0x1, -R90.reuse ;  /* 0x000000010606d824 */ /* 0x100fe200078e0a5a */
[----:B------:R-:W-:Y:S01]  /*4ba0*/  ISETP.GE.AND P5, PT, R25, RZ, PT ;  /* 0x000000ff1900720c */ /* 0x000fe20003fa6270 */
[----:B------:R-:W-:Y:S01]  /*4bb0*/  @!P1 IMAD.MOV R13, RZ, RZ, -R13 ;  /* 0x000000ffff0d9224 */ /* 0x000fe200078e0a0d */
[----:B------:R-:W-:Y:S01]  /*4bc0*/  ISETP.GE.AND P1, PT, R17, RZ, PT ;  /* 0x000000ff1100720c */ /* 0x000fe20003f26270 */
[----:B------:R-:W-:Y:S01]  /*4bd0*/  @!P0 IMAD.IADD R14, R14, 0x1, -R90 ;  /* 0x000000010e0e8824 */ /* 0x000fe200078e0a5a */
[----:B------:R-:W-:Y:S01]  /*4be0*/  ISETP.GT.U32.AND P0, PT, R90, R4, PT ;  /* 0x000000045a00720c */ /* 0x000fe20003f04070 */
[----:B------:R-:W-:Y:S01]  /*4bf0*/  @!P3 IMAD.MOV R6, RZ, RZ, -R6 ;  /* 0x000000ffff06b224 */ /* 0x000fe200078e0a06 */
[----:B------:R-:W-:Y:S01]  /*4c00*/  ISETP.GE.AND P3, PT, R19, RZ, PT ;  /* 0x000000ff1300720c */ /* 0x000fe20003f66270 */
[----:B------:R0:W-:Y:S01]  /*4c10*/  STL [R1+0xc44], R13 ;  /* 0x000c440d01007387 */ /* 0x0001e20000100800 */
[----:B------:R-:W-:-:S04]  /*4c20*/  IMAD.HI.U32 R12, R0, R5, RZ ;  /* 0x00000005000c7227 */ /* 0x000fc800078e00ff */
[----:B------:R-:W-:Y:S02]  /*4c30*/  IMAD.MOV R12, RZ, RZ, -R12 ;  /* 0x000000ffff0c7224 */ /* 0x000fe400078e0a0c */
[----:B------:R-:W-:Y:S02]  /*4c40*/  VIADD R22, R93, 0x73 ;  /* 0x000000735d167836 */ /* 0x000fe40000000000 */
[----:B------:R-:W-:Y:S01]  /*4c50*/  @!P1 IMAD.MOV R16, RZ, RZ, -R16 ;  /* 0x000000ffff109224 */ /* 0x000fe200078e0a10 */
[----:B------:R-:W-:Y:S01]  /*4c60*/  ISETP.GT.U32.AND P1, PT, R90, R20, PT ;  /* 0x000000145a00720c */ /* 0x000fe20003f24070 */
[----:B0-----:R-:W-:-:S03]  /*4c70*/  IMAD.HI.U32 R13, R0, R7, RZ ;  /* 0x00000007000d7227 */ /* 0x001fc600078e00ff */
[----:B------:R0:W-:Y:S01]  /*4c80*/  STL [R1+0x7ec], R16 ;  /* 0x0007ec1001007387 */ /* 0x0001e20000100800 */
[----:B------:R-:W-:Y:S02]  /*4c90*/  IMAD.MOV R13, RZ, RZ, -R13 ;  /* 0x000000ffff0d7224 */ /* 0x000fe400078e0a0d */
[--C-:B------:R-:W-:Y:S02]  /*4ca0*/  @!P0 IMAD.IADD R4, R4, 0x1, -R90.reuse ;  /* 0x0000000104048824 */ /* 0x100fe400078e0a5a */
[C---:B------:R-:W-:Y:S02]  /*4cb0*/  IMAD R7, R90.reuse, R13, R7 ;  /* 0x0000000d5a077224 */ /* 0x040fe400078e0207 */
[----:B------:R-:W-:Y:S02]  /*4cc0*/  IMAD R5, R90, R12, R5 ;  /* 0x0000000c5a057224 */ /* 0x000fe400078e0205 */
[----:B------:R-:W-:Y:S01]  /*4cd0*/  @!P1 IMAD.IADD R20, R20, 0x1, -R90 ;  /* 0x0000000114149824 */ /* 0x000fe200078e0a5a */
[----:B------:R-:W-:Y:S01]  /*4ce0*/  ISETP.GE.AND P1, PT, R18, RZ, PT ;  /* 0x000000ff1200720c */ /* 0x000fe20003f26270 */
[C---:B------:R-:W-:Y:S01]  /*4cf0*/  VIADD R13, R93.reuse, 0x1d ;  /* 0x0000001d5d0d7836 */ /* 0x040fe20000000000 */
[----:B------:R-:W-:Y:S01]  /*4d00*/  ISETP.GT.U32.AND P0, PT, R90, R7, PT ;  /* 0x000000075a00720c */ /* 0x000fe20003f04070 */
[----:B------:R-:W-:-:S02]  /*4d10*/  VIADD R12, R93, 0x1e ;  /* 0x0000001e5d0c7836 */ /* 0x000fc40000000000 */
[----:B------:R-:W-:Y:S01]  /*4d20*/  @!P3 IMAD.MOV R20, RZ, RZ, -R20 ;  /* 0x000000ffff14b224 */ /* 0x000fe200078e0a14 */
[----:B------:R-:W-:Y:S01]  /*4d30*/  ISETP.GT.U32.AND P3, PT, R90, R4, PT ;  /* 0x000000045a00720c */ /* 0x000fe20003f64070 */
[----:B------:R-:W-:Y:S01]  /*4d40*/  @!P5 IMAD.MOV R10, RZ, RZ, -R10 ;  /* 0x000000ffff0ad224 */ /* 0x000fe200078e0a0a */
[----:B------:R1:W-:Y:S01]  /*4d50*/  STL [R1+0x161c], R13 ;  /* 0x00161c0d01007387 */ /* 0x0003e20000100800 */
[C---:B------:R-:W-:Y:S01]  /*4d60*/  VIADD R17, R93.reuse, 0x17 ;  /* 0x000000175d117836 */ /* 0x040fe20000000000 */
[----:B------:R-:W-:Y:S01]  /*4d70*/  IABS R15, R13 ;  /* 0x0000000d000f7213 */ /* 0x000fe20000000000 */
[----:B------:R-:W-:Y:S01]  /*4d80*/  VIADD R25, R93, 0x82 ;  /* 0x000000825d197836 */ /* 0x000fe20000000000 */
[----:B------:R-:W-:Y:S02]  /*4d90*/  STL [R1+0x162c], R12 ;  /* 0x00162c0c01007387 */ /* 0x000fe40000100800 */
[----:B------:R-:W-:Y:S01]  /*4da0*/  ISETP.GE.AND P5, PT, R17, RZ, PT ;  /* 0x000000ff1100720c */ /* 0x000fe20003fa6270 */
[--C-:B------:R-:W-:Y:S01]  /*4db0*/  @!P0 IMAD.IADD R7, R7, 0x1, -R90.reuse ;  /* 0x0000000107078824 */ /* 0x100fe200078e0a5a */
[----:B------:R2:W-:Y:S01]  /*4dc0*/  STL [R1+0x1628], R11 ;  /* 0x0016280b01007387 */ /* 0x0005e20000100800 */
[----:B------:R-:W-:Y:S01]  /*4dd0*/  IABS R17, R17 ;  /* 0x0000001100117213 */ /* 0x000fe20000000000 */
[----:B0-----:R-:W-:Y:S01]  /*4de0*/  IMAD.HI.U32 R16, R0, R15, RZ ;  /* 0x0000000f00107227 */ /* 0x001fe200078e00ff */
[----:B-1----:R-:W-:Y:S01]  /*4df0*/  IABS R13, R12 ;  /* 0x0000000c000d7213 */ /* 0x002fe20000000000 */
[----:B------:R-:W-:Y:S01]  /*4e00*/  STL [R1+0x17dc], R22 ;  /* 0x0017dc1601007387 */ /* 0x000fe20000100800 */
[----:B------:R-:W-:Y:S01]  /*4e10*/  ISETP.GT.U32.AND P0, PT, R90, R7, PT ;  /* 0x000000075a00720c */ /* 0x000fe20003f04070 */
[----:B------:R-:W-:Y:S01]  /*4e20*/  @!P3 IMAD.IADD R4, R4, 0x1, -R90 ;  /* 0x000000010404b824 */ /* 0x000fe200078e0a5a */
[----:B------:R-:W-:Y:S01]  /*4e30*/  ISETP.GE.AND P3, PT, R21, RZ, PT ;  /* 0x000000ff1500720c */ /* 0x000fe20003f66270 */
[----:B------:R-:W-:Y:S01]  /*4e40*/  STL [R1+0xa34], R10 ;  /* 0x000a340a01007387 */ /* 0x000fe20000100800 */
[----:B------:R-:W-:Y:S01]  /*4e50*/  IMAD.HI.U32 R18, R0, R17, RZ ;  /* 0x0000001100127227 */ /* 0x000fe200078e00ff */
[----:B--2---:R-:W-:-:S02]  /*4e60*/  IABS R11, R11 ;  /* 0x0000000b000b7213 */ /* 0x004fc40000000000 */
[----:B------:R0:W-:Y:S01]  /*4e70*/  STL [R1+0xaf0], R6 ;  /* 0x000af00601007387 */ /* 0x0001e20000100800 */
[----:B------:R-:W-:-:S03]  /*4e80*/  IMAD.HI.U32 R19, R0, R13, RZ ;  /* 0x0000000d00137227 */ /* 0x000fc600078e00ff */
[----:B------:R1:W-:Y:S01]  /*4e90*/  STL [R1+0xbb8], R20 ;  /* 0x000bb81401007387 */ /* 0x0003e20000100800 */
[----:B------:R-:W-:-:S04]  /*4ea0*/  IMAD.HI.U32 R12, R0, R11, RZ ;  /* 0x0000000b000c7227 */ /* 0x000fc800078e00ff */
[----:B------:R-:W-:Y:S01]  /*4eb0*/  IMAD.MOV R12, RZ, RZ, -R12 ;  /* 0x000000ffff0c7224 */ /* 0x000fe200078e0a0c */
[----:B0-----:R-:W-:Y:S01]  /*4ec0*/  IABS R6, R22 ;  /* 0x0000001600067213 */ /* 0x001fe20000000000 */
[----:B------:R-:W-:Y:S02]  /*4ed0*/  IMAD.MOV R18, RZ, RZ, -R18 ;  /* 0x000000ffff127224 */ /* 0x000fe400078e0a12 */
[----:B------:R-:W-:Y:S01]  /*4ee0*/  IMAD R11, R90, R12, R11 ;  /* 0x0000000c5a0b7224 */ /* 0x000fe200078e020b */
[----:B------:R-:W-:Y:S01]  /*4ef0*/  MOV R12, R4 ;  /* 0x00000004000c7202 */ /* 0x000fe20000000f00 */
[----:B-1----:R-:W-:Y:S02]  /*4f00*/  IMAD.MOV.U32 R20, RZ, RZ, R14 ;  /* 0x000000ffff147224 */ /* 0x002fe400078e000e */
[----:B------:R-:W-:-:S04]  /*4f10*/  IMAD.HI.U32 R10, R0, R6, RZ ;  /* 0x00000006000a7227 */ /* 0x000fc800078e00ff */
[----:B------:R-:W-:Y:S01]  /*4f20*/  @!P1 IMAD.MOV R20, RZ, RZ, -R20 ;  /* 0x000000ffff149224 */ /* 0x000fe200078e0a14 */
[C---:B------:R-:W-:Y:S01]  /*4f30*/  ISETP.GT.U32.AND P1, PT, R90.reuse, R5, PT ;  /* 0x000000055a00720c */ /* 0x040fe20003f24070 */
[----:B------:R-:W-:Y:S02]  /*4f40*/  IMAD.MOV R10, RZ, RZ, -R10 ;  /* 0x000000ffff0a7224 */ /* 0x000fe400078e0a0a */
[----:B------:R-:W-:Y:S01]  /*4f50*/  VIADD R21, R93, 0x74 ;  /* 0x000000745d157836 */ /* 0x000fe20000000000 */
[----:B------:R0:W-:Y:S01]  /*4f60*/  STL [R1+0xc48], R20 ;  /* 0x000c481401007387 */ /* 0x0001e20000100800 */
[----:B------:R-:W-:Y:S02]  /*4f70*/  IMAD R6, R90, R10, R6 ;  /* 0x0000000a5a067224 */ /* 0x000fe400078e0206 */
[----:B------:R-:W-:Y:S01]  /*4f80*/  IMAD.MOV R16, RZ, RZ, -R16 ;  /* 0x000000ffff107224 */ /* 0x000fe200078e0a10 */
[----:B------:R-:W-:Y:S01]  /*4f90*/  IABS R10, R21 ;  /* 0x00000015000a7213 */ /* 0x000fe20000000000 */
[----:B------:R-:W-:-:S02]  /*4fa0*/  IMAD.MOV R14, RZ, RZ, -R19 ;  /* 0x000000ffff0e7224 */ /* 0x000fc400078e0a13 */
[----:B------:R-:W-:Y:S01]  /*4fb0*/  @!P3 IMAD.MOV R12, RZ, RZ, -R12 ;  /* 0x000000ffff0cb224 */ /* 0x000fe200078e0a0c */
[C---:B------:R-:W-:Y:S01]  /*4fc0*/  ISETP.GT.U32.AND P3, PT, R90.reuse, R6, PT ;  /* 0x000000065a00720c */ /* 0x040fe20003f64070 */
[----:B------:R-:W-:Y:S02]  /*4fd0*/  @!P1 IMAD.IADD R5, R5, 0x1, -R90 ;  /* 0x0000000105059824 */ /* 0x000fe400078e0a5a */
[C---:B------:R-:W-:Y:S02]  /*4fe0*/  IMAD R17, R90.reuse, R18, R17 ;  /* 0x000000125a117224 */ /* 0x040fe400078e0211 */
[C---:B------:R-:W-:Y:S01]  /*4ff0*/  IMAD R15, R90.reuse, R16, R15 ;  /* 0x000000105a0f7224 */ /* 0x040fe200078e020f */
[C---:B------:R-:W-:Y:S01]  /*5000*/  ISETP.GT.U32.AND P1, PT, R90.reuse, R5, PT ;  /* 0x000000055a00720c */ /* 0x040fe20003f24070 */
[----:B------:R-:W-:Y:S01]  /*5010*/  IMAD R13, R90, R14, R13 ;  /* 0x0000000e5a0d7224 */ /* 0x000fe200078e020d */
[----:B------:R-:W-:Y:S01]  /*5020*/  STL [R1+0x6c4], R17 ;  /* 0x0006c41101007387 */ /* 0x000fe20000100800 */
[----:B0-----:R-:W-:-:S02]  /*5030*/  VIADD R20, R93, 0x78 ;  /* 0x000000785d147836 */ /* 0x001fc40000000000 */
[----:B------:R-:W-:Y:S01]  /*5040*/  @!P0 IMAD.IADD R7, R7, 0x1, -R90 ;  /* 0x0000000107078824 */ /* 0x000fe200078e0a5a */
[----:B------:R-:W-:Y:S01]  /*5050*/  ISETP.GE.AND P0, PT, R24, RZ, PT ;  /* 0x000000ff1800720c */ /* 0x000fe20003f06270 */
[----:B------:R0:W-:Y:S01]  /*5060*/  STL [R1+0x6c8], R15 ;  /* 0x0006c80f01007387 */ /* 0x0001e20000100800 */
[----:B------:R-:W-:-:S03]  /*5070*/  IMAD.HI.U32 R14, R0, R10, RZ ;  /* 0x0000000a000e7227 */ /* 0x000fc600078e00ff */
[----:B------:R-:W-:Y:S01]  /*5080*/  STL [R1+0x6cc], R13 ;  /* 0x0006cc0d01007387 */ /* 0x000fe20000100800 */
[----:B------:R-:W-:Y:S02]  /*5090*/  IMAD.MOV R14, RZ, RZ, -R14 ;  /* 0x000000ffff0e7224 */ /* 0x000fe400078e0a0e */
[----:B------:R-:W-:Y:S01]  /*50a0*/  @!P3 IMAD.IADD R6, R6, 0x1, -R90 ;  /* 0x000000010606b824 */ /* 0x000fe200078e0a5a */
[----:B------:R1:W-:Y:S01]  /*50b0*/  STL [R1+0x6d0], R11 ;  /* 0x0006d00b01007387 */ /* 0x0003e20000100800 */
[C---:B------:R-:W-:Y:S02]  /*50c0*/  IMAD R10, R90.reuse, R14, R10 ;  /* 0x0000000e5a0a7224 */ /* 0x040fe400078e020a */
[----:B0-----:R-:W-:Y:S01]  /*50d0*/  VIADD R15, R93, 0x79 ;  /* 0x000000795d0f7836 */ /* 0x001fe20000000000 */
[----:B------:R-:W-:Y:S01]  /*50e0*/  STL [R1+0x17d0], R21 ;  /* 0x0017d01501007387 */ /* 0x000fe20000100800 */
[--C-:B------:R-:W-:Y:S01]  /*50f0*/  @!P1 IMAD.IADD R5, R5, 0x1, -R90.reuse ;  /* 0x0000000105059824 */ /* 0x100fe200078e0a5a */
[----:B------:R-:W-:Y:S01]  /*5100*/  ISETP.GE.AND P1, PT, R23, RZ, PT ;  /* 0x000000ff1700720c */ /* 0x000fe20003f26270 */
[----:B------:R-:W-:Y:S01]  /*5110*/  @!P0 IMAD.MOV R7, RZ, RZ, -R7 ;  /* 0x000000ffff078224 */ /* 0x000fe200078e0a07 */
[----:B------:R-:W-:Y:S01]  /*5120*/  STL [R1+0x17e8], R20 ;  /* 0x0017e81401007387 */ /* 0x000fe20000100800 */
[C---:B------:R-:W-:Y:S01]  /*5130*/  ISETP.GT.U32.AND P3, PT, R90.reuse, R6, PT ;  /* 0x000000065a00720c */ /* 0x040fe20003f64070 */
[C---:B------:R-:W-:Y:S01]  /*5140*/  VIADD R16, R93.reuse, 0x7a ;  /* 0x0000007a5d107836 */ /* 0x040fe20000000000 */
[----:B-1----:R-:W-:Y:S01]  /*5150*/  IABS R11, R20 ;  /* 0x00000014000b7213 */ /* 0x002fe20000000000 */
[----:B------:R-:W-:Y:S01]  /*5160*/  STL [R1+0x17f4], R15 ;  /* 0x0017f40f01007387 */ /* 0x000fe20000100800 */
[----:B------:R-:W-:Y:S01]  /*5170*/  ISETP.GT.U32.AND P0, PT, R90, R10, PT ;  /* 0x0000000a5a00720c */ /* 0x000fe20003f04070 */
[C---:B------:R-:W-:Y:S01]  /*5180*/  VIADD R19, R93.reuse, 0x7b ;  /* 0x0000007b5d137836 */ /* 0x040fe20000000000 */
[----:B------:R-:W-:Y:S01]  /*5190*/  IABS R13, R15 ;  /* 0x0000000f000d7213 */ /* 0x000fe20000000000 */
[----:B------:R-:W-:Y:S01]  /*51a0*/  IMAD.MOV.U32 R4, RZ, RZ, R11 ;  /* 0x000000ffff047224 */ /* 0x000fe200078e000b */
[----:B------:R0:W-:Y:S01]  /*51b0*/  STL [R1+0x7f0], R12 ;  /* 0x0007f00c01007387 */ /* 0x0001e20000100800 */
[----:B------:R-:W-:Y:S01]  /*51c0*/  VIADD R17, R93, 0x7c ;  /* 0x0000007c5d117836 */ /* 0x000fe20000000000 */
[----:B------:R-:W-:Y:S01]  /*51d0*/  IABS R18, R19 ;  /* 0x0000001300127213 */ /* 0x000fe20000000000 */
[----:B------:R-:W-:Y:S01]  /*51e0*/  @!P1 IMAD.MOV R5, RZ, RZ, -R5 ;  /* 0x000000ffff059224 */ /* 0x000fe200078e0a05 */
[----:B------:R-:W-:Y:S01]  /*51f0*/  ISETP.GE.AND P1, PT, R22, RZ, PT ;  /* 0x000000ff1600720c */ /* 0x000fe20003f26270 */
[----:B------:R-:W-:Y:S01]  /*5200*/  @!P3 IMAD.IADD R6, R6, 0x1, -R90 ;  /* 0x000000010606b824 */ /* 0x000fe200078e0a5a */
[----:B------:R1:W-:Y:S01]  /*5210*/  STL [R1+0xa3c], R7 ;  /* 0x000a3c0701007387 */ /* 0x0003e20000100800 */
[----:B------:R-:W-:-:S03]  /*5220*/  IMAD.HI.U32 R11, R0, R13, RZ ;  /* 0x0000000d000b7227 */ /* 0x000fc600078e00ff */
[----:B------:R-:W-:Y:S01]  /*5230*/  STL [R1+0x17ec], R16 ;  /* 0x0017ec1001007387 */ /* 0x000fe20000100800 */
[----:B0-----:R-:W-:-:S03]  /*5240*/  IMAD.HI.U32 R12, R0, R4, RZ ;  /* 0x00000004000c7227 */ /* 0x001fc600078e00ff */
[----:B------:R0:W-:Y:S01]  /*5250*/  STL [R1+0xaf4], R5 ;  /* 0x000af40501007387 */ /* 0x0001e20000100800 */
[----:B------:R-:W-:Y:S02]  /*5260*/  IMAD.MOV R12, RZ, RZ, -R12 ;  /* 0x000000ffff0c7224 */ /* 0x000fe400078e0a0c */
[----:B------:R-:W-:Y:S02]  /*5270*/  @!P0 IMAD.IADD R10, R10, 0x1, -R90 ;  /* 0x000000010a0a8824 */ /* 0x000fe400078e0a5a */
[C---:B------:R-:W-:Y:S02]  /*5280*/  IMAD R4, R90.reuse, R12, R4 ;  /* 0x0000000c5a047224 */ /* 0x040fe400078e0204 */
[C---:B-1----:R-:W-:Y:S01]  /*5290*/  VIADD R7, R93.reuse, 0x25 ;  /* 0x000000255d077836 */ /* 0x042fe20000000000 */
[C---:B------:R-:W-:Y:S01]  /*52a0*/  ISETP.GT.U32.AND P0, PT, R90.reuse, R10, PT ;  /* 0x0000000a5a00720c */ /* 0x040fe20003f04070 */
[----:B------:R-:W-:Y:S01]  /*52b0*/  IMAD.MOV R11, RZ, RZ, -R11 ;  /* 0x000000ffff0b7224 */ /* 0x000fe200078e0a0b */
[C---:B------:R-:W-:Y:S01]  /*52c0*/  ISETP.GT.U32.AND P3, PT, R90.reuse, R4, PT ;  /* 0x000000045a00720c */ /* 0x040fe20003f64070 */
[----:B------:R-:W-:Y:S01]  /*52d0*/  VIADD R22, R93, 0x80 ;  /* 0x000000805d167836 */ /* 0x000fe20000000000 */
[----:B------:R1:W-:Y:S01]  /*52e0*/  STL [R1+0x1624], R7 ;  /* 0x0016240701007387 */ /* 0x0003e20000100800 */
[----:B------:R-:W-:Y:S01]  /*52f0*/  IABS R12, R7 ;  /* 0x00000007000c7213 */ /* 0x000fe20000000000 */
[----:B------:R-:W-:Y:S01]  /*5300*/  IMAD R13, R90, R11, R13 ;  /* 0x0000000b5a0d7224 */ /* 0x000fe200078e020d */
[----:B0-----:R-:W-:Y:S01]  /*5310*/  IABS R5, R16 ;  /* 0x0000001000057213 */ /* 0x001fe20000000000 */
[----:B------:R-:W-:Y:S01]  /*5320*/  STL [R1+0x17f0], R19 ;  /* 0x0017f01301007387 */ /* 0x000fe20000100800 */
[----:B------:R-:W-:Y:S01]  /*5330*/  IABS R11, R17 ;  /* 0x00000011000b7213 */ /* 0x000fe20000000000 */
[----:B------:R-:W-:-:S02]  /*5340*/  IMAD.HI.U32 R14, R0, R12, RZ ;  /* 0x0000000c000e7227 */ /* 0x000fc400078e00ff */
[----:B------:R-:W-:Y:S02]  /*5350*/  STL [R1+0x17f8], R17 ;  /* 0x0017f81101007387 */ /* 0x000fe40000100800 */
[----:B-1----:R-:W-:Y:S02]  /*5360*/  IMAD.MOV.U32 R7, RZ, RZ, R6 ;  /* 0x000000ffff077224 */ /* 0x002fe400078e0006 */
[----:B------:R-:W-:Y:S02]  /*5370*/  @!P3 IMAD.IADD R4, R4, 0x1, -R90 ;  /* 0x000000010404b824 */ /* 0x000fe400078e0a5a */
[----:B------:R-:W-:Y:S01]  /*5380*/  @!P1 IMAD.MOV R7, RZ, RZ, -R7 ;  /* 0x000000ffff079224 */ /* 0x000fe200078e0a07 */
[----:B------:R-:W-:Y:S01]  /*5390*/  ISETP.GE.AND P1, PT, R21, RZ, PT ;  /* 0x000000ff1500720c */ /* 0x000fe20003f26270 */
[----:B------:R-:W-:Y:S01]  /*53a0*/  IMAD.HI.U32 R6, R0, R5, RZ ;  /* 0x0000000500067227 */ /* 0x000fe200078e00ff */
[----:B------:R-:W-:Y:S02]  /*53b0*/  ISETP.GT.U32.AND P3, PT, R90, R4, PT ;  /* 0x000000045a00720c */ /* 0x000fe40003f64070 */
[----:B------:R0:W-:Y:S01]  /*53c0*/  STL [R1+0xbbc], R7 ;  /* 0x000bbc0701007387 */ /* 0x0001e20000100800 */
[----:B------:R-:W-:-:S02]  /*53d0*/  IMAD.MOV R6, RZ, RZ, -R6 ;  /* 0x000000ffff067224 */ /* 0x000fc400078e0a06 */
[----:B------:R-:W-:Y:S01]  /*53e0*/  @!P0 IMAD.IADD R10, R10, 0x1, -R90 ;  /* 0x000000010a0a8824 */ /* 0x000fe200078e0a5a */
[C---:B------:R-:W-:Y:S01]  /*53f0*/  ISETP.GT.U32.AND P0, PT, R90.reuse, R13, PT ;  /* 0x0000000d5a00720c */ /* 0x040fe20003f04070 */
[C---:B------:R-:W-:Y:S02]  /*5400*/  IMAD R5, R90.reuse, R6, R5 ;  /* 0x000000065a057224 */ /* 0x040fe400078e0205 */
[----:B------:R-:W-:Y:S02]  /*5410*/  IMAD.MOV.U32 R21, RZ, RZ, R10 ;  /* 0x000000ffff157224 */ /* 0x000fe400078e000a */
[----:B------:R-:W-:Y:S02]  /*5420*/  IMAD.MOV R14, RZ, RZ, -R14 ;  /* 0x000000ffff0e7224 */ /* 0x000fe400078e0a0e */
[----:B------:R-:W-:Y:S01]  /*5430*/  @!P1 IMAD.MOV R21, RZ, RZ, -R21 ;  /* 0x000000ffff159224 */ /* 0x000fe200078e0a15 */
[----:B------:R-:W-:Y:S01]  /*5440*/  ISETP.GT.U32.AND P1, PT, R90, R5, PT ;  /* 0x000000055a00720c */ /* 0x000fe20003f24070 */
[----:B------:R-:W-:Y:S01]  /*5450*/  @!P3 IMAD.IADD R4, R4, 0x1, -R90 ;  /* 0x000000010404b824 */ /* 0x000fe200078e0a5a */
[----:B------:R-:W-:Y:S01]  /*5460*/  ISETP.GE.AND P3, PT, R20, RZ, PT ;  /* 0x000000ff1400720c */ /* 0x000fe20003f66270 */
[----:B0-----:R-:W-:-:S04]  /*5470*/  IMAD.HI.U32 R7, R0, R18, RZ ;  /* 0x0000001200077227 */ /* 0x001fc800078e00ff */
[----:B------:R-:W-:Y:S02]  /*5480*/  @!P0 IMAD.IADD R13, R13, 0x1, -R90 ;  /* 0x000000010d0d8824 */ /* 0x000fe400078e0a5a */
[C---:B------:R-:W-:Y:S01]  /*5490*/  IMAD R10, R90.reuse, R14, R12 ;  /* 0x0000000e5a0a7224 */ /* 0x040fe200078e020c */
[----:B------:R-:W-:Y:S01]  /*54a0*/  IABS R14, R25 ;  /* 0x00000019000e7213 */ /* 0x000fe20000000000 */
[----:B------:R-:W-:Y:S01]  /*54b0*/  IMAD.MOV R7, RZ, RZ, -R7 ;  /* 0x000000ffff077224 */ /* 0x000fe200078e0a07 */
[----:B------:R-:W-:Y:S01]  /*54c0*/  ISETP.GT.U32.AND P0, PT, R90, R13, PT ;  /* 0x0000000d5a00720c */ /* 0x000fe20003f04070 */
[----:B------:R-:W-:Y:S01]  /*54d0*/  @!P1 IMAD.IADD R5, R5, 0x1, -R90 ;  /* 0x0000000105059824 */ /* 0x000fe200078e0a5a */
[----:B------:R0:W-:Y:S01]  /*54e0*/  STL [R1+0x6d4], R10 ;  /* 0x0006d40a01007387 */ /* 0x0001e20000100800 */
[----:B------:R-:W-:Y:S01]  /*54f0*/  @!P3 IMAD.MOV R4, RZ, RZ, -R4 ;  /* 0x000000ffff04b224 */ /* 0x000fe200078e0a04 */
[----:B------:R-:W-:Y:S01]  /*5500*/  ISETP.GE.AND P1, PT, R15, RZ, PT ;  /* 0x000000ff0f00720c */ /* 0x000fe20003f26270 */
[----:B------:R-:W-:Y:S01]  /*5510*/  IMAD.HI.U32 R6, R0, R11, RZ ;  /* 0x0000000b00067227 */ /* 0x000fe200078e00ff */
[C---:B------:R-:W-:Y:S01]  /*5520*/  ISETP.GT.U32.AND P3, PT, R90.reuse, R5, PT ;  /* 0x000000055a00720c */ /* 0x040fe20003f64070 */
[----:B------:R1:W-:Y:S02]  /*5530*/  STL [R1+0xc10], R21 ;  /* 0x000c101501007387 */ /* 0x0003e40000100800 */
[----:B------:R-:W-:-:S02]  /*5540*/  IMAD R18, R90, R7, R18 ;  /* 0x000000075a127224 */ /* 0x000fc400078e0212 */
[----:B------:R-:W-:Y:S02]  /*5550*/  IMAD.MOV R6, RZ, RZ, -R6 ;  /* 0x000000ffff067224 */ /* 0x000fe400078e0a06 */
[----:B0-----:R-:W-:Y:S02]  /*5560*/  VIADD R10, R93, 0x26 ;  /* 0x000000265d0a7836 */ /* 0x001fe40000000000 */
[--C-:B------:R-:W-:Y:S01]  /*5570*/  @!P0 IMAD.IADD R13, R13, 0x1, -R90.reuse ;  /* 0x000000010d0d8824 */ /* 0x100fe200078e0a5a */
[C---:B------:R-:W-:Y:S01]  /*5580*/  ISETP.GT.U32.AND P0, PT, R90.reuse, R18, PT ;  /* 0x000000125a00720c */ /* 0x040fe20003f04070 */
[C---:B------:R-:W-:Y:S01]  /*5590*/  IMAD R11, R90.reuse, R6, R11 ;  /* 0x000000065a0b7224 */ /* 0x040fe200078e020b */
[----:B------:R-:W-:Y:S01]  /*55a0*/  IABS R12, R10 ;  /* 0x0000000a000c7213 */ /* 0x000fe20000000000 */
[----:B------:R-:W-:Y:S01]  /*55b0*/  VIADD R7, R93, 0x27 ;  /* 0x000000275d077836 */ /* 0x000fe20000000000 */
[----:B------:R-:W-:Y:S01]  /*55c0*/  STL [R1+0x1618], R10 ;  /* 0x0016180a01007387 */ /* 0x000fe20000100800 */
[----:B------:R-:W-:Y:S01]  /*55d0*/  @!P3 IMAD.IADD R5, R5, 0x1, -R90 ;  /* 0x000000010505b824 */ /* 0x000fe200078e0a5a */
[----:B------:R-:W-:Y:S01]  /*55e0*/  ISETP.GT.U32.AND P3, PT, R90, R11, PT ;  /* 0x0000000b5a00720c */ /* 0x000fe20003f64070 */
[----:B------:R-:W-:Y:S01]  /*55f0*/  IMAD.HI.U32 R15, R0, R12, RZ ;  /* 0x0000000c000f7227 */ /* 0x000fe200078e00ff */
[----:B------:R0:W-:Y:S01]  /*5600*/  STL [R1+0x1620], R7 ;  /* 0x0016200701007387 */ /* 0x0001e20000100800 */
[----:B------:R-:W-:-:S02]  /*5610*/  IABS R6, R7 ;  /* 0x0000000700067213 */ /* 0x000fc40000000000 */
[----:B------:R-:W-:Y:S01]  /*5620*/  IMAD.MOV R15, RZ, RZ, -R15 ;  /* 0x000000ffff0f7224 */ /* 0x000fe200078e0a0f */
[----:B------:R-:W-:Y:S01]  /*5630*/  STL [R1+0x1800], R22 ;  /* 0x0018001601007387 */ /* 0x000fe20000100800 */
[----:B------:R-:W-:Y:S01]  /*5640*/  @!P0 IMAD.IADD R18, R18, 0x1, -R90 ;  /* 0x0000000112128824 */ /* 0x000fe200078e0a5a */
[----:B------:R-:W-:Y:S01]  /*5650*/  ISETP.GE.AND P0, PT, R16, RZ, PT ;  /* 0x000000ff1000720c */ /* 0x000fe20003f06270 */
[C---:B------:R-:W-:Y:S02]  /*5660*/  IMAD R15, R90.reuse, R15, R12 ;  /* 0x0000000f5a0f7224 */ /* 0x040fe400078e020c */
[----:B-1----:R-:W-:Y:S01]  /*5670*/  VIADD R21, R93, 0x81 ;  /* 0x000000815d157836 */ /* 0x002fe20000000000 */
[----:B0-----:R-:W-:Y:S01]  /*5680*/  IABS R7, R22 ;  /* 0x0000001600077213 */ /* 0x001fe20000000000 */
[----:B------:R-:W-:Y:S01]  /*5690*/  @!P3 IMAD.IADD R11, R11, 0x1, -R90 ;  /* 0x000000010b0bb824 */ /* 0x000fe200078e0a5a */
[----:B------:R-:W-:Y:S01]  /*56a0*/  ISETP.GT.U32.AND P3, PT, R90, R18, PT ;  /* 0x000000125a00720c */ /* 0x000fe20003f64070 */
[C---:B------:R-:W-:Y:S01]  /*56b0*/  IMAD.HI.U32 R10, R0.reuse, R6, RZ ;  /* 0x00000006000a7227 */ /* 0x040fe200078e00ff */
[----:B------:R-:W-:Y:S03]  /*56c0*/  STL [R1+0x1804], R21 ;  /* 0x0018041501007387 */ /* 0x000fe60000100800 */
[----:B------:R-:W-:Y:S01]  /*56d0*/  IMAD.HI.U32 R12, R0, R7, RZ ;  /* 0x00000007000c7227 */ /* 0x000fe200078e00ff */
[----:B------:R-:W-:Y:S03]  /*56e0*/  STL [R1+0x1808], R25 ;  /* 0x0018081901007387 */ /* 0x000fe60000100800 */
[----:B------:R-:W-:Y:S01]  /*56f0*/  IMAD.MOV R12, RZ, RZ, -R12 ;  /* 0x000000ffff0c7224 */ /* 0x000fe200078e0a0c */
[----:B------:R0:W-:Y:S01]  /*5700*/  STL [R1+0x7f4], R4 ;  /* 0x0007f40401007387 */ /* 0x0001e20000100800 */
[----:B------:R-:W-:-:S02]  /*5710*/  IMAD.MOV R10, RZ, RZ, -R10 ;  /* 0x000000ffff0a7224 */ /* 0x000fc400078e0a0a */
[C---:B------:R-:W-:Y:S01]  /*5720*/  IMAD R7, R90.reuse, R12, R7 ;  /* 0x0000000c5a077224 */ /* 0x040fe200078e0207 */
[----:B------:R1:W-:Y:S01]  /*5730*/  STL [R1+0x6dc], R15 ;  /* 0x0006dc0f01007387 */ /* 0x0003e20000100800 */
[----:B------:R-:W-:Y:S02]  /*5740*/  @!P0 IMAD.MOV R5, RZ, RZ, -R5 ;  /* 0x000000ffff058224 */ /* 0x000fe400078e0a05 */
[C---:B------:R-:W-:Y:S01]  /*5750*/  IMAD R6, R90.reuse, R10, R6 ;  /* 0x0000000a5a067224 */ /* 0x040fe200078e0206 */
[----:B------:R-:W-:Y:S01]  /*5760*/  ISETP.GT.U32.AND P0, PT, R90, R7, PT ;  /* 0x000000075a00720c */ /* 0x000fe20003f04070 */
[----:B------:R-:W-:Y:S01]  /*5770*/  @!P1 IMAD.MOV R13, RZ, RZ, -R13 ;  /* 0x000000ffff0d9224 */ /* 0x000fe200078e0a0d */
[----:B0-----:R-:W-:Y:S01]  /*5780*/  IABS R4, R21 ;  /* 0x0000001500047213 */ /* 0x001fe20000000000 */
[----:B------:R-:W-:Y:S01]  /*5790*/  @!P3 IMAD.IADD R18, R18, 0x1, -R90 ;  /* 0x000000011212b824 */ /* 0x000fe200078e0a5a */
[----:B------:R-:W-:Y:S01]  /*57a0*/  ISETP.GT.U32.AND P1, PT, R90, R11, PT ;  /* 0x0000000b5a00720c */ /* 0x000fe20003f24070 */
[----:B------:R0:W-:Y:S01]  /*57b0*/  STL [R1+0x6d8], R6 ;  /* 0x0006d80601007387 */ /* 0x0001e20000100800 */
[----:B------:R-:W-:Y:S01]  /*57c0*/  ISETP.GE.AND P3, PT, R19, RZ, PT ;  /* 0x000000ff1300720c */ /* 0x000fe20003f66270 */
[----:B------:R-:W-:Y:S01]  /*57d0*/  IMAD.HI.U32 R10, R0, R4, RZ ;  /* 0x00000004000a7227 */ /* 0x000fe200078e00ff */
[----:B-1----:R-:W-:Y:S01]  /*57e0*/  IADD3 R15, PT, PT, R93, 0x2e, RZ ;  /* 0x0000002e5d0f7810 */ /* 0x002fe20007ffe0ff */
[----:B------:R1:W-:Y:S02]  /*57f0*/  STL [R1+0xa50], R13 ;  /* 0x000a500d01007387 */ /* 0x0003e40000100800 */
[----:B------:R-:W-:-:S02]  /*5800*/  IMAD.MOV R10, RZ, RZ, -R10 ;  /* 0x000000ffff0a7224 */ /* 0x000fc400078e0a0a */
[----:B------:R-:W-:Y:S02]  /*5810*/  @!P0 IMAD.IADD R7, R7, 0x1, -R90 ;  /* 0x0000000107078824 */ /* 0x000fe400078e0a5a */
[----:B------:R-:W-:Y:S02]  /*5820*/  IMAD R4, R90, R10, R4 ;  /* 0x0000000a5a047224 */ /* 0x000fe400078e0204 */
[----:B0-----:R-:W-:-:S03]  /*5830*/  IMAD.HI.U32 R6, R0, R14, RZ ;  /* 0x0000000e00067227 */ /* 0x001fc600078e00ff */
[----:B------:R-:W-:Y:S01]  /*5840*/  ISETP.GT.U32.AND P0, PT, R90, R4, PT ;  /* 0x000000045a00720c */ /* 0x000fe20003f04070 */
[----:B------:R-:W-:Y:S02]  /*5850*/  VIADD R16, R93, 0x2d ;  /* 0x0000002d5d107836 */ /* 0x000fe40000000000 */
[----:B------:R-:W-:Y:S02]  /*5860*/  IMAD.MOV.U32 R26, RZ, RZ, R18 ;  /* 0x000000ffff1a7224 */ /* 0x000fe400078e0012 */
[----:B------:R-:W-:Y:S01]  /*5870*/  @!P1 IMAD.IADD R11, R11, 0x1, -R90 ;  /* 0x000000010b0b9824 */ /* 0x000fe200078e0a5a */
[----:B------:R-:W-:Y:S01]  /*5880*/  ISETP.GE.AND P1, PT, R17, RZ, PT ;  /* 0x000000ff1100720c */ /* 0x000fe20003f26270 */
[----:B------:R-:W-:Y:S01]  /*5890*/  IMAD.MOV R6, RZ, RZ, -R6 ;  /* 0x000000ffff067224 */ /* 0x000fe200078e0a06 */
[----:B------:R-:W-:Y:S01]  /*58a0*/  IABS R17, R16 ;  /* 0x0000001000117213 */ /* 0x000fe20000000000 */
[C---:B-1----:R-:W-:Y:S01]  /*58b0*/  VIADD R13, R93.reuse, 0x2f ;  /* 0x0000002f5d0d7836 */ /* 0x042fe20000000000 */
[----:B------:R-:W-:Y:S01]  /*58c0*/  STL [R1+0x1630], R16 ;  /* 0x0016301001007387 */ /* 0x000fe20000100800 */
[----:B------:R-:W-:-:S02]  /*58d0*/  VIADD R23, R93, 0x88 ;  /* 0x000000885d177836 */ /* 0x000fc40000000000 */
[----:B------:R-:W-:Y:S01]  /*58e0*/  @!P3 IMAD.MOV R26, RZ, RZ, -R26 ;  /* 0x000000ffff1ab224 */ /* 0x000fe200078e0a1a */
[C---:B------:R-:W-:Y:S01]  /*58f0*/  ISETP.GT.U32.AND P3, PT, R90.reuse, R7, PT ;  /* 0x000000075a00720c */ /* 0x040fe20003f64070 */
[----:B------:R0:W-:Y:S01]  /*5900*/  STL [R1+0x1638], R15 ;  /* 0x0016380f01007387 */ /* 0x0001e20000100800 */
[----:B------:R-:W-:Y:S01]  /*5910*/  IMAD R14, R90, R6, R14 ;  /* 0x000000065a0e7224 */ /* 0x000fe200078e020e */
[----:B------:R-:W-:Y:S01]  /*5920*/  IABS R12, R13 ;  /* 0x0000000d000c7213 */ /* 0x000fe20000000000 */
[----:B------:R-:W-:Y:S01]  /*5930*/  IMAD.HI.U32 R20, R0, R17, RZ ;  /* 0x0000001100147227 */ /* 0x000fe200078e00ff */
[----:B------:R-:W-:Y:S01]  /*5940*/  IABS R6, R23 ;  /* 0x0000001700067213 */ /* 0x000fe20000000000 */
[----:B------:R1:W-:Y:S02]  /*5950*/  STL [R1+0xb00], R5 ;  /* 0x000b000501007387 */ /* 0x0003e40000100800 */
[----:B------:R-:W-:Y:S02]  /*5960*/  VIADD R24, R93, 0x83 ;  /* 0x000000835d187836 */ /* 0x000fe40000000000 */
[----:B------:R2:W-:Y:S01]  /*5970*/  STL [R1+0x1644], R13 ;  /* 0x0016440d01007387 */ /* 0x0005e20000100800 */
[----:B0-----:R-:W-:Y:S01]  /*5980*/  IABS R15, R15 ;  /* 0x0000000f000f7213 */ /* 0x001fe20000000000 */
[----:B------:R-:W-:-:S02]  /*5990*/  @!P0 IMAD.IADD R4, R4, 0x1, -R90 ;  /* 0x0000000104048824 */ /* 0x000fc400078e0a5a */
[C---:B------:R-:W-:Y:S01]  /*59a0*/  IMAD.HI.U32 R10, R0.reuse, R6, RZ ;  /* 0x00000006000a7227 */ /* 0x040fe200078e00ff */
[----:B------:R-:W-:Y:S01]  /*59b0*/  STL [R1+0x17fc], R24 ;  /* 0x0017fc1801007387 */ /* 0x000fe20000100800 */
[----:B-1----:R-:W-:Y:S02]  /*59c0*/  IABS R5, R24 ;  /* 0x0000001800057213 */ /* 0x002fe40000000000 */
[----:B------:R-:W-:Y:S01]  /*59d0*/  IMAD.HI.U32 R16, R0, R15, RZ ;  /* 0x0000000f00107227 */ /* 0x000fe200078e00ff */
[----:B------:R-:W-:Y:S01]  /*59e0*/  ISETP.GT.U32.AND P0, PT, R90, R4, PT ;  /* 0x000000045a00720c */ /* 0x000fe20003f04070 */
[----:B------:R-:W-:Y:S02]  /*59f0*/  STL [R1+0x1818], R23 ;  /* 0x0018181701007387 */ /* 0x000fe40000100800 */
[----:B--2---:R-:W-:Y:S02]  /*5a00*/  IMAD.HI.U32 R13, R0, R12, RZ ;  /* 0x0000000c000d7227 */ /* 0x004fe400078e00ff */
[----:B------:R-:W-:Y:S02]  /*5a10*/  STL [R1+0xbc0], R26 ;  /* 0x000bc01a01007387 */ /* 0x000fe40000100800 */
[----:B------:R-:W-:-:S02]  /*5a20*/  IMAD.MOV R18, RZ, RZ, -R20 ;  /* 0x000000ffff127224 */ /* 0x000fc400078e0a14 */
[----:B------:R-:W-:Y:S02]  /*5a30*/  IMAD.MOV.U32 R20, RZ, RZ, R11 ;  /* 0x000000ffff147224 */ /* 0x000fe400078e000b */
[----:B------:R-:W-:Y:S02]  /*5a40*/  IMAD.MOV R16, RZ, RZ, -R16 ;  /* 0x000000ffff107224 */ /* 0x000fe400078e0a10 */
[----:B------:R-:W-:Y:S02]  /*5a50*/  IMAD.MOV R13, RZ, RZ, -R13 ;  /* 0x000000ffff0d7224 */ /* 0x000fe400078e0a0d */
[----:B------:R-:W-:Y:S02]  /*5a60*/  IMAD.MOV R10, RZ, RZ, -R10 ;  /* 0x000000ffff0a7224 */ /* 0x000fe400078e0a0a */
[----:B------:R-:W-:Y:S01]  /*5a70*/  @!P1 IMAD.MOV R20, RZ, RZ, -R20 ;  /* 0x000000ffff149224 */ /* 0x000fe200078e0a14 */
[----:B------:R-:W-:Y:S01]  /*5a80*/  ISETP.GT.U32.AND P1, PT, R90, R14, PT ;  /* 0x0000000e5a00720c */ /* 0x000fe20003f24070 */
[----:B------:R-:W-:Y:S01]  /*5a90*/  @!P3 IMAD.IADD R7, R7, 0x1, -R90 ;  /* 0x000000010707b824 */ /* 0x000fe200078e0a5a */
[----:B------:R-:W-:Y:S01]  /*5aa0*/  ISETP.GE.AND P3, PT, R22, RZ, PT ;  /* 0x000000ff1600720c */ /* 0x000fe20003f66270 */
[----:B------:R-:W-:Y:S01]  /*5ab0*/  IMAD R17, R90, R18, R17 ;  /* 0x000000125a117224 */ /* 0x000fe200078e0211 */
[----:B------:R-:W-:Y:S01]  /*5ac0*/  STL [R1+0xbfc], R20 ;  /* 0x000bfc1401007387 */ /* 0x000fe20000100800 */
[----:B------:R-:W-:-:S03]  /*5ad0*/  IMAD.HI.U32 R19, R0, R5, RZ ;  /* 0x0000000500137227 */ /* 0x000fc600078e00ff */
[----:B------:R-:W-:Y:S01]  /*5ae0*/  STL [R1+0x6e0], R17 ;  /* 0x0006e01101007387 */ /* 0x000fe20000100800 */
[C---:B------:R-:W-:Y:S02]  /*5af0*/  IMAD R15, R90.reuse, R16, R15 ;  /* 0x000000105a0f7224 */ /* 0x040fe400078e020f */
[C---:B------:R-:W-:Y:S02]  /*5b00*/  IMAD R12, R90.reuse, R13, R12 ;  /* 0x0000000d5a0c7224 */ /* 0x040fe400078e020c */
[----:B------:R-:W-:Y:S01]  /*5b10*/  IMAD R6, R90, R10, R6 ;  /* 0x0000000a5a067224 */ /* 0x000fe200078e0206 */
[----:B------:R0:W-:Y:S01]  /*5b20*/  STL [R1+0x6e4], R15 ;  /* 0x0006e40f01007387 */ /* 0x0001e20000100800 */
[----:B------:R-:W-:Y:S02]  /*5b30*/  VIADD R10, R93, 0x35 ;  /* 0x000000355d0a7836 */ /* 0x000fe40000000000 */
[----:B------:R-:W-:Y:S01]  /*5b40*/  IMAD.MOV R11, RZ, RZ, -R19 ;  /* 0x000000ffff0b7224 */ /* 0x000fe200078e0a13 */
[----:B------:R1:W-:Y:S01]  /*5b50*/  STL [R1+0x6e8], R12 ;  /* 0x0006e80c01007387 */ /* 0x0003e20000100800 */
[--C-:B------:R-:W-:Y:S01]  /*5b60*/  @!P0 IMAD.IADD R4, R4, 0x1, -R90.reuse ;  /* 0x0000000104048824 */ /* 0x100fe200078e0a5a */
[----:B------:R-:W-:Y:S01]  /*5b70*/  ISETP.GE.AND P0, PT, R21, RZ, PT ;  /* 0x000000ff1500720c */ /* 0x000fe20003f06270 */
[----:B------:R-:W-:Y:S01]  /*5b80*/  IMAD R5, R90, R11, R5 ;  /* 0x0000000b5a057224 */ /* 0x000fe200078e0205 */
[----:B------:R2:W-:Y:S01]  /*5b90*/  STL [R1+0x1654], R10 ;  /* 0x0016540a01007387 */ /* 0x0005e20000100800 */
[----:B------:R-:W-:Y:S01]  /*5ba0*/  @!P1 IMAD.IADD R14, R14, 0x1, -R90 ;  /* 0x000000010e0e9824 */ /* 0x000fe200078e0a5a */
[----:B0-----:R-:W-:Y:S01]  /*5bb0*/  IABS R15, R10 ;  /* 0x0000000a000f7213 */ /* 0x001fe20000000000 */
[----:B------:R-:W-:-:S02]  /*5bc0*/  VIADD R22, R93, 0x8a ;  /* 0x0000008a5d167836 */ /* 0x000fc40000000000 */
[C---:B------:R-:W-:Y:S01]  /*5bd0*/  VIADD R21, R93.reuse, 0x89 ;  /* 0x000000895d157836 */ /* 0x040fe20000000000 */
[----:B------:R-:W-:Y:S01]  /*5be0*/  ISETP.GT.U32.AND P1, PT, R90, R14, PT ;  /* 0x0000000e5a00720c */ /* 0x000fe20003f24070 */
[----:B------:R-:W-:Y:S01]  /*5bf0*/  VIADD R17, R93, 0x8b ;  /* 0x0000008b5d117836 */ /* 0x000fe20000000000 */
[----:B------:R-:W-:Y:S01]  /*5c00*/  IABS R11, R22 ;  /* 0x00000016000b7213 */ /* 0x000fe20000000000 */
[----:B------:R-:W-:Y:S01]  /*5c10*/  IMAD.HI.U32 R16, R0, R15, RZ ;  /* 0x0000000f00107227 */ /* 0x000fe200078e00ff */
[----:B------:R-:W-:Y:S02]  /*5c20*/  STL [R1+0x180c], R21 ;  /* 0x00180c1501007387 */ /* 0x000fe40000100800 */
[----:B-1----:R-:W-:Y:S01]  /*5c30*/  IABS R12, R17 ;  /* 0x00000011000c7213 */ /* 0x002fe20000000000 */
[----:B--2---:R-:W-:Y:S01]  /*5c40*/  IMAD.MOV.U32 R10, RZ, RZ, R7 ;  /* 0x000000ffff0a7224 */ /* 0x004fe200078e0007 */
[----:B------:R-:W-:Y:S01]  /*5c50*/  STL [R1+0x1810], R22 ;  /* 0x0018101601007387 */ /* 0x000fe20000100800 */
[----:B------:R-:W-:Y:S01]  /*5c60*/  @!P0 IMAD.MOV R4, RZ, RZ, -R4 ;  /* 0x000000ffff048224 */ /* 0x000fe200078e0a04 */
[----:B------:R-:W-:Y:S01]  /*5c70*/  ISETP.GE.AND P0, PT, R25, RZ, PT ;  /* 0x000000ff1900720c */ /* 0x000fe20003f06270 */
[----:B------:R-:W-:Y:S01]  /*5c80*/  @!P3 IMAD.MOV R10, RZ, RZ, -R10 ;  /* 0x000000ffff0ab224 */ /* 0x000fe200078e0a0a */
[----:B------:R-:W-:Y:S01]  /*5c90*/  ISETP.GT.U32.AND P3, PT, R90, R5, PT ;  /* 0x000000055a00720c */ /* 0x000fe20003f64070 */
[----:B------:R-:W-:Y:S01]  /*5ca0*/  @!P1 IMAD.IADD R14, R14, 0x1, -R90 ;  /* 0x000000010e0e9824 */ /* 0x000fe200078e0a5a */
[----:B------:R-:W-:Y:S01]  /*5cb0*/  STL [R1+0x1814], R17 ;  /* 0x0018141101007387 */ /* 0x000fe20000100800 */
[----:B------:R-:W-:Y:S01]  /*5cc0*/  IMAD.MOV R16, RZ, RZ, -R16 ;  /* 0x000000ffff107224 */ /* 0x000fe200078e0a10 */
[----:B------:R-:W-:Y:S01]  /*5cd0*/  IABS R7, R21 ;  /* 0x0000001500077213 */ /* 0x000fe20000000000 */
[C---:B------:R-:W-:Y:S01]  /*5ce0*/  VIADD R19, R93.reuse, 0x91 ;  /* 0x000000915d137836 */ /* 0x040fe20000000000 */
[----:B------:R0:W-:Y:S01]  /*5cf0*/  STL [R1+0x7f8], R10 ;  /* 0x0007f80a01007387 */ /* 0x0001e20000100800 */
[C---:B------:R-:W-:Y:S01]  /*5d00*/  IMAD R15, R90.reuse, R16, R15 ;  /* 0x000000105a0f7224 */ /* 0x040fe200078e020f */
[----:B------:R-:W-:Y:S01]  /*5d10*/  ISETP.GT.U32.AND P1, PT, R90, R6, PT ;  /* 0x000000065a00720c */ /* 0x000fe20003f24070 */
[----:B------:R-:W-:Y:S01]  /*5d20*/  VIADD R16, R93, 0x90 ;  /* 0x000000905d107836 */ /* 0x000fe20000000000 */
[----:B------:R1:W-:Y:S01]  /*5d30*/  STL [R1+0xa5c], R4 ;  /* 0x000a5c0401007387 */ /* 0x0003e20000100800 */
[----:B------:R-:W-:Y:S01]  /*5d40*/  @!P0 IMAD.MOV R14, RZ, RZ, -R14 ;  /* 0x000000ffff0e8224 */ /* 0x000fe200078e0a0e */
[----:B------:R-:W-:Y:S01]  /*5d50*/  ISETP.GE.AND P0, PT, R24, RZ, PT ;  /* 0x000000ff1800720c */ /* 0x000fe20003f06270 */
[----:B------:R-:W-:Y:S01]  /*5d60*/  @!P3 IMAD.IADD R5, R5, 0x1, -R90 ;  /* 0x000000010505b824 */ /* 0x000fe200078e0a5a */
[----:B------:R2:W-:Y:S01]  /*5d70*/  STL [R1+0x6ec], R15 ;  /* 0x0006ec0f01007387 */ /* 0x0005e20000100800 */
[----:B------:R-:W-:Y:S01]  /*5d80*/  VIADD R18, R93, 0x92 ;  /* 0x000000925d127836 */ /* 0x000fe20000000000 */
[----:B------:R-:W-:Y:S01]  /*5d90*/  IABS R20, R19 ;  /* 0x0000001300147213 */ /* 0x000fe20000000000 */
[----:B0-----:R-:W-:Y:S01]  /*5da0*/  IMAD.HI.U32 R10, R0, R11, RZ ;  /* 0x0000000b000a7227 */ /* 0x001fe200078e00ff */
[----:B------:R-:W-:Y:S01]  /*5db0*/  ISETP.GT.U32.AND P3, PT, R90, R5, PT ;  /* 0x000000055a00720c */ /* 0x000fe20003f64070 */
[----:B------:R0:W-:Y:S02]  /*5dc0*/  STL [R1+0xb04], R14 ;  /* 0x000b040e01007387 */ /* 0x0001e40000100800 */
[----:B------:R-:W-:-:S02]  /*5dd0*/  IMAD.MOV R10, RZ, RZ, -R10 ;  /* 0x000000ffff0a7224 */ /* 0x000fc400078e0a0a */
[----:B-1----:R-:W-:Y:S02]  /*5de0*/  IMAD.MOV.U32 R4, RZ, RZ, R7 ;  /* 0x000000ffff047224 */ /* 0x002fe400078e0007 */
[----:B------:R-:W-:Y:S02]  /*5df0*/  IMAD R11, R90, R10, R11 ;  /* 0x0000000a5a0b7224 */ /* 0x000fe400078e020b */
[----:B------:R-:W-:-:S04]  /*5e00*/  IMAD.HI.U32 R13, R0, R4, RZ ;  /* 0x00000004000d7227 */ /* 0x000fc800078e00ff */
[--C-:B------:R-:W-:Y:S02]  /*5e10*/  @!P3 IMAD.IADD R5, R5, 0x1, -R90.reuse ;  /* 0x000000010505b824 */ /* 0x100fe400078e0a5a */
[----:B------:R-:W-:Y:S02]  /*5e20*/  IMAD.MOV R13, RZ, RZ, -R13 ;  /* 0x000000ffff0d7224 */ /* 0x000fe400078e0a0d */
[----:B--2---:R-:W-:Y:S01]  /*5e30*/  IMAD.MOV.U32 R15, RZ, RZ, R5 ;  /* 0x000000ffff0f7224 */ /* 0x004fe200078e0005 */
[----:B------:R-:W-:Y:S01]  /*5e40*/  IABS R5, R16 ;  /* 0x0000001000057213 */ /* 0x000fe20000000000 */
[----:B------:R-:W-:Y:S02]  /*5e50*/  @!P1 IMAD.IADD R6, R6, 0x1, -R90 ;  /* 0x0000000106069824 */ /* 0x000fe400078e0a5a */
[----:B------:R-:W-:Y:S01]  /*5e60*/  @!P0 IMAD.MOV R15, RZ, RZ, -R15 ;  /* 0x000000ffff0f8224 */ /* 0x000fe200078e0a0f */
[C---:B------:R-:W-:Y:S01]  /*5e70*/  ISETP.GT.U32.AND P0, PT, R90.reuse, R11, PT ;  /* 0x0000000b5a00720c */ /* 0x040fe20003f04070 */
[C---:B------:R-:W-:Y:S01]  /*5e80*/  IMAD R4, R90.reuse, R13, R4 ;  /* 0x0000000d5a047224 */ /* 0x040fe200078e0204 */
[----:B------:R-:W-:Y:S01]  /*5e90*/  ISETP.GT.U32.AND P1, PT, R90, R6, PT ;  /* 0x000000065a00720c */ /* 0x000fe20003f24070 */
[----:B0-----:R-:W-:-:S02]  /*5ea0*/  VIADD R14, R93, 0x36 ;  /* 0x000000365d0e7836 */ /* 0x001fc40000000000 */
[----:B------:R-:W-:Y:S01]  /*5eb0*/  IMAD.HI.U32 R7, R0, R12, RZ ;  /* 0x0000000c00077227 */ /* 0x000fe200078e00ff */
[C---:B------:R-:W-:Y:S02]  /*5ec0*/  ISETP.GT.U32.AND P3, PT, R90.reuse, R4, PT ;  /* 0x000000045a00720c */ /* 0x040fe40003f64070 */
[----:B------:R0:W-:Y:S01]  /*5ed0*/  STL [R1+0x1648], R14 ;  /* 0x0016480e01007387 */ /* 0x0001e20000100800 */
[----:B------:R-:W-:Y:S01]  /*5ee0*/  IMAD.MOV R7, RZ, RZ, -R7 ;  /* 0x000000ffff077224 */ /* 0x000fe200078e0a07 */
[----:B------:R-:W-:Y:S01]  /*5ef0*/  IABS R10, R14 ;  /* 0x0000000e000a7213 */ /* 0x000fe20000000000 */
[----:B------:R-:W-:Y:S01]  /*5f00*/  VIADD R24, R93, 0x98 ;  /* 0x000000985d187836 */ /* 0x000fe20000000000 */
[----:B------:R-:W-:Y:S01]  /*5f10*/  STL [R1+0x181c], R16 ;  /* 0x00181c1001007387 */ /* 0x000fe20000100800 */
[----:B------:R-:W-:Y:S01]  /*5f20*/  @!P0 IADD3 R11, PT, PT, R11, -R90, RZ ;  /* 0x8000005a0b0b8210 */ /* 0x000fe20007ffe0ff */
[C---:B------:R-:W-:Y:S02]  /*5f30*/  IMAD R12, R90.reuse, R7, R12 ;  /* 0x000000075a0c7224 */ /* 0x040fe400078e020c */
[----:B------:R-:W-:Y:S01]  /*5f40*/  STL [R1+0x1824], R19 ;  /* 0x0018241301007387 */ /* 0x000fe20000100800 */
[----:B------:R-:W-:Y:S01]  /*5f50*/  ISETP.GT.U32.AND P0, PT, R90, R11, PT ;  /* 0x0000000b5a00720c */ /* 0x000fe20003f04070 */
[--C-:B------:R-:W-:Y:S01]  /*5f60*/  @!P1 IMAD.IADD R6, R6, 0x1, -R90.reuse ;  /* 0x0000000106069824 */ /* 0x100fe200078e0a5a */
[----:B------:R-:W-:Y:S01]  /*5f70*/  ISETP.GE.AND P1, PT, R23, RZ, PT ;  /* 0x000000ff1700720c */ /* 0x000fe20003f26270 */
[----:B------:R1:W-:Y:S01]  /*5f80*/  STL [R1+0xb88], R15 ;  /* 0x000b880f01007387 */ /* 0x0003e20000100800 */
[----:B------:R-:W-:Y:S01]  /*5f90*/  @!P3 IMAD.IADD R4, R4, 0x1, -R90 ;  /* 0x000000010404b824 */ /* 0x000fe200078e0a5a */
[----:B0-----:R-:W-:Y:S01]  /*5fa0*/  IABS R14, R18 ;  /* 0x00000012000e7213 */ /* 0x001fe20000000000 */
[----:B------:R-:W-:Y:S01]  /*5fb0*/  IMAD.MOV.U32 R23, RZ, RZ, R6 ;  /* 0x000000ffff177224 */ /* 0x000fe200078e0006 */
[----:B------:R-:W-:Y:S01]  /*5fc0*/  STL [R1+0x1828], R18 ;  /* 0x0018281201007387 */ /* 0x000fe20000100800 */
[----:B------:R-:W-:Y:S01]  /*5fd0*/  IMAD.HI.U32 R13, R0, R10, RZ ;  /* 0x0000000a000d7227 */ /* 0x000fe200078e00ff */
[----:B------:R-:W-:-:S03]  /*5fe0*/  ISETP.GT.U32.AND P3, PT, R90, R4, PT ;  /* 0x000000045a00720c */ /* 0x000fc60003f64070 */
[----:B------:R-:W-:-:S04]  /*5ff0*/  IMAD.HI.U32 R6, R0, R14, RZ ;  /* 0x0000000e00067227 */ /* 0x000fc800078e00ff */
[----:B-1----:R-:W-:-:S04]  /*6000*/  IMAD.HI.U32 R15, R0, R5, RZ ;  /* 0x00000005000f7227 */ /* 0x002fc800078e00ff */
[----:B------:R-:W-:Y:S02]  /*6010*/  IMAD.MOV R15, RZ, RZ, -R15 ;  /* 0x000000ffff0f7224 */ /* 0x000fe400078e0a0f */
[--C-:B------:R-:W-:Y:S02]  /*6020*/  @!P0 IMAD.IADD R11, R11, 0x1, -R90.reuse ;  /* 0x000000010b0b8824 */ /* 0x100fe400078e0a5a */
[C---:B------:R-:W-:Y:S02]  /*6030*/  IMAD R5, R90.reuse, R15, R5 ;  /* 0x0000000f5a057224 */ /* 0x040fe400078e0205 */
[----:B------:R-:W-:Y:S01]  /*6040*/  @!P1 IMAD.MOV R23, RZ, RZ, -R23 ;  /* 0x000000ffff179224 */ /* 0x000fe200078e0a17 */
[----:B------:R-:W-:Y:S01]  /*6050*/  ISETP.GT.U32.AND P1, PT, R90, R12, PT ;  /* 0x0000000c5a00720c */ /* 0x000fe20003f24070 */
[----:B------:R-:W-:Y:S01]  /*6060*/  @!P3 IMAD.IADD R4, R4, 0x1, -R90 ;  /* 0x000000010404b824 */ /* 0x000fe200078e0a5a */
[C---:B------:R-:W-:Y:S01]  /*6070*/  ISETP.GT.U32.AND P0, PT, R90.reuse, R5, PT ;  /* 0x000000055a00720c */ /* 0x040fe20003f04070 */
[----:B------:R-:W-:Y:S01]  /*6080*/  IMAD.MOV R6, RZ, RZ, -R6 ;  /* 0x000000ffff067224 */ /* 0x000fe200078e0a06 */
[----:B------:R-:W-:Y:S01]  /*6090*/  ISETP.GE.AND P3, PT, R21, RZ, PT ;  /* 0x000000ff1500720c */ /* 0x000fe20003f66270 */
[----:B------:R-:W-:Y:S01]  /*60a0*/  IMAD.MOV R13, RZ, RZ, -R13 ;  /* 0x000000ffff0d7224 */ /* 0x000fe200078e0a0d */
[----:B------:R0:W-:Y:S01]  /*60b0*/  STL [R1+0x7fc], R23 ;  /* 0x0007fc1701007387 */ /* 0x0001e20000100800 */
[----:B------:R-:W-:-:S02]  /*60c0*/  IMAD R14, R90, R6, R14 ;  /* 0x000000065a0e7224 */ /* 0x000fc400078e020e */
[----:B------:R-:W-:-:S04]  /*60d0*/  IMAD.HI.U32 R7, R0, R20, RZ ;  /* 0x0000001400077227 */ /* 0x000fc800078e00ff */
[--C-:B------:R-:W-:Y:S01]  /*60e0*/  @!P1 IMAD.IADD R12, R12, 0x1, -R90.reuse ;  /* 0x000000010c0c9824 */ /* 0x100fe200078e0a5a */
[----:B------:R-:W-:Y:S01]  /*60f0*/  ISETP.GE.AND P1, PT, R22, RZ, PT ;  /* 0x000000ff1600720c */ /* 0x000fe20003f26270 */
[----:B------:R-:W-:Y:S02]  /*6100*/  @!P0 IMAD.IADD R5, R5, 0x1, -R90 ;  /* 0x0000000105058824 */ /* 0x000fe400078e0a5a */
[----:B------:R-:W-:Y:S01]  /*6110*/  @!P3 IMAD.MOV R4, RZ, RZ, -R4 ;  /* 0x000000ffff04b224 */ /* 0x000fe200078e0a04 */
[C---:B------:R-:W-:Y:S01]  /*6120*/  ISETP.GT.U32.AND P3, PT, R90.reuse, R12, PT ;  /* 0x0000000c5a00720c */ /* 0x040fe20003f64070 */
[C---:B------:R-:W-:Y:S01]  /*6130*/  IMAD R10, R90.reuse, R13, R10 ;  /* 0x0000000d5a0a7224 */ /* 0x040fe200078e020a */
[----:B------:R-:W-:Y:S01]  /*6140*/  ISETP.GT.U32.AND P0, PT, R90, R5, PT ;  /* 0x000000055a00720c */ /* 0x000fe20003f04070 */
[C---:B------:R-:W-:Y:S02]  /*6150*/  VIADD R15, R93.reuse, 0x37 ;  /* 0x000000375d0f7836 */ /* 0x040fe40000000000 */
[----:B------:R-:W-:Y:S01]  /*6160*/  IMAD.MOV R7, RZ, RZ, -R7 ;  /* 0x000000ffff077224 */ /* 0x000fe200078e0a07 */
[----:B------:R1:W-:Y:S01]  /*6170*/  STL [R1+0x6f0], R10 ;  /* 0x0006f00a01007387 */ /* 0x0003e20000100800 */
[----:B------:R-:W-:-:S02]  /*6180*/  VIADD R21, R93, 0x93 ;  /* 0x000000935d157836 */ /* 0x000fc40000000000 */
[----:B0-----:R-:W-:Y:S01]  /*6190*/  VIADD R23, R93, 0x99 ;  /* 0x000000995d177836 */ /* 0x001fe20000000000 */
[----:B------:R0:W-:Y:S01]  /*61a0*/  STL [R1+0x1640], R15 ;  /* 0x0016400f01007387 */ /* 0x0001e20000100800 */
[----:B------:R-:W-:Y:S01]  /*61b0*/  IMAD R20, R90, R7, R20 ;  /* 0x000000075a147224 */ /* 0x000fe200078e0214 */
[----:B------:R-:W-:Y:S01]  /*61c0*/  IABS R7, R24 ;  /* 0x0000001800077213 */ /* 0x000fe20000000000 */
[--C-:B------:R-:W-:Y:S01]  /*61d0*/  @!P3 IMAD.IADD R12, R12, 0x1, -R90.reuse ;  /* 0x000000010c0cb824 */ /* 0x100fe200078e0a5a */
[----:B------:R-:W-:Y:S01]  /*61e0*/  ISETP.GE.AND P3, PT, R17, RZ, PT ;  /* 0x000000ff1100720c */ /* 0x000fe20003f66270 */
[----:B------:R-:W-:Y:S01]  /*61f0*/  @!P0 IMAD.IADD R5, R5, 0x1, -R90 ;  /* 0x0000000105058824 */ /* 0x000fe200078e0a5a */
[C---:B------:R-:W-:Y:S01]  /*6200*/  ISETP.GT.U32.AND P0, PT, R90.reuse, R14, PT ;  /* 0x0000000e5a00720c */ /* 0x040fe20003f04070 */
[----:B------:R-:W-:Y:S01]  /*6210*/  STL [R1+0x1820], R21 ;  /* 0x0018201501007387 */ /* 0x000fe20000100800 */
[----:B------:R-:W-:Y:S01]  /*6220*/  @!P1 IMAD.MOV R11, RZ, RZ, -R11 ;  /* 0x000000ffff0b9224 */ /* 0x000fe200078e0a0b */
[----:B------:R-:W-:Y:S01]  /*6230*/  ISETP.GT.U32.AND P1, PT, R90, R20, PT ;  /* 0x000000145a00720c */ /* 0x000fe20003f24070 */
[----:B------:R-:W-:Y:S01]  /*6240*/  IMAD.MOV.U32 R17, RZ, RZ, R12 ;  /* 0x000000ffff117224 */ /* 0x000fe200078e000c */
[----:B------:R-:W-:Y:S01]  /*6250*/  STL [R1+0x1834], R24 ;  /* 0x0018341801007387 */ /* 0x000fe20000100800 */
[----:B-1----:R-:W-:Y:S01]  /*6260*/  IABS R10, R15 ;  /* 0x0000000f000a7213 */ /* 0x002fe20000000000 */
[C---:B------:R-:W-:Y:S01]  /*6270*/  VIADD R22, R93.reuse, 0x9a ;  /* 0x0000009a5d167836 */ /* 0x040fe20000000000 */
[----:B------:R-:W-:Y:S01]  /*6280*/  IABS R6, R23 ;  /* 0x0000001700067213 */ /* 0x000fe20000000000 */
[----:B------:R-:W-:Y:S01]  /*6290*/  STL [R1+0x1838], R23 ;  /* 0x0018381701007387 */ /* 0x000fe20000100800 */
[----:B------:R-:W-:-:S02]  /*62a0*/  VIADD R25, R93, 0xab ;  /* 0x000000ab5d197836 */ /* 0x000fc40000000000 */
[----:B------:R-:W-:Y:S01]  /*62b0*/  @!P3 IMAD.MOV R17, RZ, RZ, -R17 ;  /* 0x000000ffff11b224 */ /* 0x000fe200078e0a11 */
[----:B------:R1:W-:Y:S01]  /*62c0*/  STL [R1+0xa60], R4 ;  /* 0x000a600401007387 */ /* 0x0003e20000100800 */
[--C-:B------:R-:W-:Y:S01]  /*62d0*/  @!P0 IMAD.IADD R14, R14, 0x1, -R90.reuse ;  /* 0x000000010e0e8824 */ /* 0x100fe200078e0a5a */
[----:B------:R-:W-:Y:S01]  /*62e0*/  ISETP.GE.AND P3, PT, R16, RZ, PT ;  /* 0x000000ff1000720c */ /* 0x000fe20003f66270 */
[----:B------:R-:W-:Y:S01]  /*62f0*/  @!P1 IMAD.IADD R20, R20, 0x1, -R90 ;  /* 0x0000000114149824 */ /* 0x000fe200078e0a5a */
[----:B------:R2:W-:Y:S01]  /*6300*/  STL [R1+0xb0c], R11 ;  /* 0x000b0c0b01007387 */ /* 0x0005e20000100800 */
[----:B0-----:R-:W-:Y:S01]  /*6310*/  IMAD.HI.U32 R15, R0, R10, RZ ;  /* 0x0000000a000f7227 */ /* 0x001fe200078e00ff */
[C---:B------:R-:W-:Y:S02]  /*6320*/  ISETP.GT.U32.AND P0, PT, R90.reuse, R14, PT ;  /* 0x0000000e5a00720c */ /* 0x040fe40003f04070 */
[----:B------:R-:W-:Y:S01]  /*6330*/  ISETP.GT.U32.AND P1, PT, R90, R20, PT ;  /* 0x000000145a00720c */ /* 0x000fe20003f24070 */
[----:B------:R-:W-:Y:S01]  /*6340*/  IMAD.MOV R15, RZ, RZ, -R15 ;  /* 0x000000ffff0f7224 */ /* 0x000fe200078e0a0f */
[----:B-1----:R-:W-:Y:S01]  /*6350*/  IABS R4, R21 ;  /* 0x0000001500047213 */ /* 0x002fe20000000000 */
[----:B------:R-:W-:-:S02]  /*6360*/  VIADD R16, R93, 0x45 ;  /* 0x000000455d107836 */ /* 0x000fc40000000000 */
[----:B------:R-:W-:Y:S02]  /*6370*/  IMAD R15, R90, R15, R10 ;  /* 0x0000000f5a0f7224 */ /* 0x000fe400078e020a */
[----:B------:R-:W-:-:S03]  /*6380*/  IMAD.HI.U32 R13, R0, R4, RZ ;  /* 0x00000004000d7227 */ /* 0x000fc600078e00ff */
[----:B------:R-:W-:Y:S01]  /*6390*/  STL [R1+0x6f4], R15 ;  /* 0x0006f40f01007387 */ /* 0x000fe20000100800 */
[----:B------:R-:W-:Y:S02]  /*63a0*/  IMAD.MOV R12, RZ, RZ, -R13 ;  /* 0x000000ffff0c7224 */ /* 0x000fe400078e0a0d */
[----:B------:R-:W-:Y:S01]  /*63b0*/  @!P0 IMAD.IADD R14, R14, 0x1, -R90 ;  /* 0x000000010e0e8824 */ /* 0x000fe200078e0a5a */
[----:B------:R0:W-:Y:S01]  /*63c0*/  STL [R1+0xb80], R17 ;  /* 0x000b801101007387 */ /* 0x0001e20000100800 */
[----:B------:R-:W-:Y:S02]  /*63d0*/  IMAD R4, R90, R12, R4 ;  /* 0x0000000c5a047224 */ /* 0x000fe400078e0204 */
[----:B------:R-:W-:Y:S01]  /*63e0*/  @!P3 IMAD.MOV R5, RZ, RZ, -R5 ;  /* 0x000000ffff05b224 */ /* 0x000fe200078e0a05 */
[----:B------:R-:W-:Y:S01]  /*63f0*/  ISETP.GE.AND P3, PT, R19, RZ, PT ;  /* 0x000000ff1300720c */ /* 0x000fe20003f66270 */
[----:B--2---:R-:W-:Y:S01]  /*6400*/  IMAD.HI.U32 R11, R0, R7, RZ ;  /* 0x00000007000b7227 */ /* 0x004fe200078e00ff */
[----:B------:R-:W-:-:S03]  /*6410*/  ISETP.GT.U32.AND P0, PT, R90, R4, PT ;  /* 0x000000045a00720c */ /* 0x000fc60003f04070 */
[----:B------:R-:W-:Y:S02]  /*6420*/  IMAD.MOV R11, RZ, RZ, -R11 ;  /* 0x000000ffff0b7224 */ /* 0x000fe400078e0a0b */
[--C-:B------:R-:W-:Y:S01]  /*6430*/  @!P1 IMAD.IADD R20, R20, 0x1, -R90.reuse ;  /* 0x0000000114149824 */ /* 0x100fe200078e0a5a */
[----:B------:R-:W-:Y:S01]  /*6440*/  ISETP.GE.AND P1, PT, R18, RZ, PT ;  /* 0x000000ff1200720c */ /* 0x000fe20003f26270 */
[----:B------:R-:W-:Y:S01]  /*6450*/  IMAD R7, R90, R11, R7 ;  /* 0x0000000b5a077224 */ /* 0x000fe200078e0207 */
[----:B------:R-:W-:Y:S01]  /*6460*/  IABS R11, R16 ;  /* 0x00000010000b7213 */ /* 0x000fe20000000000 */
[C---:B0-----:R-:W-:Y:S02]  /*6470*/  VIADD R17, R93.reuse, 0x3d ;  /* 0x0000003d5d117836 */ /* 0x041fe40000000000 */
[C---:B------:R-:W-:Y:S02]  /*6480*/  VIADD R15, R93.reuse, 0x3e ;  /* 0x0000003e5d0f7836 */ /* 0x040fe40000000000 */
[----:B------:R-:W-:Y:S01]  /*6490*/  @!P0 IMAD.IADD R4, R4, 0x1, -R90 ;  /* 0x0000000104048824 */ /* 0x000fe200078e0a5a */
[----:B------:R0:W-:Y:S01]  /*64a0*/  STL [R1+0x1650], R17 ;  /* 0x0016501101007387 */ /* 0x0001e20000100800 */
[----:B------:R-:W-:Y:S01]  /*64b0*/  VIADD R13, R93, 0x3f ;  /* 0x0000003f5d0d7836 */ /* 0x000fe20000000000 */
[C---:B------:R-:W-:Y:S01]  /*64c0*/  ISETP.GT.U32.AND P0, PT, R90.reuse, R7, PT ;  /* 0x000000075a00720c */ /* 0x040fe20003f04070 */
[----:B------:R-:W-:Y:S01]  /*64d0*/  @!P3 IMAD.MOV R20, RZ, RZ, -R20 ;  /* 0x000000ffff14b224 */ /* 0x000fe200078e0a14 */
[----:B------:R-:W-:Y:S01]  /*64e0*/  ISETP.GT.U32.AND P3, PT, R90, R4, PT ;  /* 0x000000045a00720c */ /* 0x000fe20003f64070 */
[C---:B------:R-:W-:Y:S01]  /*64f0*/  IMAD.HI.U32 R10, R0.reuse, R6, RZ ;  /* 0x00000006000a7227 */ /* 0x040fe200078e00ff */
[----:B------:R1:W-:Y:S03]  /*6500*/  STL [R1+0x1658], R15 ;  /* 0x0016580f01007387 */ /* 0x0003e60000100800 */
[----:B------:R-:W-:Y:S01]  /*6510*/  IMAD.MOV R10, RZ, RZ, -R10 ;  /* 0x000000ffff0a7224 */ /* 0x000fe200078e0a0a */
[----:B------:R2:W-:Y:S01]  /*6520*/  STL [R1+0x1660], R13 ;  /* 0x0016600d01007387 */ /* 0x0005e20000100800 */
[----:B------:R-:W-:Y:S01]  /*6530*/  IMAD.HI.U32 R12, R0, R11, RZ ;  /* 0x0000000b000c7227 */ /* 0x000fe200078e00ff */
[----:B0-----:R-:W-:-:S02]  /*6540*/  IABS R17, R17 ;  /* 0x0000001100117213 */ /* 0x001fc40000000000 */
[----:B------:R-:W-:Y:S01]  /*6550*/  STL [R1+0x1680], R16 ;  /* 0x0016801001007387 */ /* 0x000fe20000100800 */
[----:B------:R-:W-:Y:S01]  /*6560*/  IMAD R6, R90, R10, R6 ;  /* 0x0000000a5a067224 */ /* 0x000fe200078e0206 */
[----:B-1----:R-:W-:Y:S01]  /*6570*/  IABS R15, R15 ;  /* 0x0000000f000f7213 */ /* 0x002fe20000000000 */
[--C-:B------:R-:W-:Y:S01]  /*6580*/  @!P3 IMAD.IADD R4, R4, 0x1, -R90.reuse ;  /* 0x000000010404b824 */ /* 0x100fe200078e0a5a */
[----:B------:R0:W-:Y:S01]  /*6590*/  STL [R1+0x800], R5 ;  /* 0x0008000501007387 */ /* 0x0001e20000100800 */
[----:B------:R-:W-:Y:S01]  /*65a0*/  ISETP.GE.AND P3, PT, R21, RZ, PT ;  /* 0x000000ff1500720c */ /* 0x000fe20003f66270 */
[----:B------:R-:W-:Y:S01]  /*65b0*/  @!P0 IMAD.IADD R7, R7, 0x1, -R90 ;  /* 0x0000000107078824 */ /* 0x000fe200078e0a5a */
[----:B--2---:R-:W-:Y:S01]  /*65c0*/  IABS R13, R13 ;  /* 0x0000000d000d7213 */ /* 0x004fe20000000000 */
[----:B------:R-:W-:Y:S01]  /*65d0*/  STL [R1+0x1830], R22 ;  /* 0x0018301601007387 */ /* 0x000fe20000100800 */
[----:B------:R-:W-:Y:S02]  /*65e0*/  IMAD.MOV R12, RZ, RZ, -R12 ;  /* 0x000000ffff0c7224 */ /* 0x000fe400078e0a0c */
[----:B------:R-:W-:Y:S01]  /*65f0*/  ISETP.GT.U32.AND P0, PT, R90, R7, PT ;  /* 0x000000075a00720c */ /* 0x000fe20003f04070 */
[----:B------:R1:W-:Y:S01]  /*6600*/  STL [R1+0xa64], R20 ;  /* 0x000a641401007387 */ /* 0x0003e20000100800 */
[----:B------:R-:W-:Y:S01]  /*6610*/  IMAD.HI.U32 R19, R0, R13, RZ ;  /* 0x0000000d00137227 */ /* 0x000fe200078e00ff */
[----:B0-----:R-:W-:-:S03]  /*6620*/  IABS R5, R22 ;  /* 0x0000001600057213 */ /* 0x001fc60000000000 */
[----:B------:R-:W-:-:S04]  /*6630*/  IMAD.HI.U32 R18, R0, R17, RZ ;  /* 0x0000001100127227 */ /* 0x000fc800078e00ff */
[----:B------:R-:W-:-:S04]  /*6640*/  IMAD.HI.U32 R10, R0, R5, RZ ;  /* 0x00000005000a7227 */ /* 0x000fc800078e00ff */
[----:B-1----:R-:W-:Y:S02]  /*6650*/  IMAD.MOV.U32 R20, RZ, RZ, R14 ;  /* 0x000000ffff147224 */ /* 0x002fe400078e000e */
[----:B------:R-:W-:Y:S02]  /*6660*/  IMAD.MOV R10, RZ, RZ, -R10 ;  /* 0x000000ffff0a7224 */ /* 0x000fe400078e0a0a */
[----:B------:R-:W-:Y:S01]  /*6670*/  @!P1 IMAD.MOV R20, RZ, RZ, -R20 ;  /* 0x000000ffff149224 */ /* 0x000fe200078e0a14 */
[----:B------:R-:W-:Y:S01]  /*6680*/  ISETP.GT.U32.AND P1, PT, R90, R6, PT ;  /* 0x000000065a00720c */ /* 0x000fe20003f24070 */
[----:B------:R-:W-:-:S03]  /*6690*/  IMAD.HI.U32 R16, R0, R15, RZ ;  /* 0x0000000f00107227 */ /* 0x000fc600078e00ff */
[----:B------:R0:W-:Y:S01]  /*66a0*/  STL [R1+0xb08], R20 ;  /* 0x000b081401007387 */ /* 0x0001e20000100800 */
[C---:B------:R-:W-:Y:S02]  /*66b0*/  IMAD R11, R90.reuse, R12, R11 ;  /* 0x0000000c5a0b7224 */ /* 0x040fe400078e020b */
[----:B------:R-:W-:Y:S02]  /*66c0*/  IMAD R5, R90, R10, R5 ;  /* 0x0000000a5a057224 */ /* 0x000fe400078e0205 */
[----:B------:R-:W-:Y:S02]  /*66d0*/  IMAD.MOV.U32 R12, RZ, RZ, R4 ;  /* 0x000000ffff0c7224 */ /* 0x000fe400078e0004 */
[----:B------:R-:W-:Y:S02]  /*66e0*/  IMAD.MOV R14, RZ, RZ, -R19 ;  /* 0x000000ffff0e7224 */ /* 0x000fe400078e0a13 */
[----:B------:R-:W-:Y:S01]  /*66f0*/  IMAD.MOV R18, RZ, RZ, -R18 ;  /* 0x000000ffff127224 */ /* 0x000fe200078e0a12 */
[C---:B0-----:R-:W-:Y:S01]  /*6700*/  IADD3 R20, PT, PT, R93.reuse, 0xa1, RZ ;  /* 0x000000a15d147810 */ /* 0x041fe20007ffe0ff */
[----:B------:R-:W-:-:S02]  /*6710*/  VIADD R19, R93, 0x9b ;  /* 0x0000009b5d137836 */ /* 0x000fc40000000000 */
[----:B------:R-:W-:Y:S02]  /*6720*/  IMAD.MOV R16, RZ, RZ, -R16 ;  /* 0x000000ffff107224 */ /* 0x000fe400078e0a10 */
[----:B------:R-:W-:Y:S01]  /*6730*/  @!P1 IMAD.IADD R6, R6, 0x1, -R90 ;  /* 0x0000000106069824 */ /* 0x000fe200078e0a5a */
[----:B------:R-:W-:Y:S01]  /*6740*/  IABS R10, R19 ;  /* 0x00000013000a7213 */ /* 0x000fe20000000000 */
[----:B------:R-:W-:Y:S01]  /*6750*/  @!P3 IMAD.MOV R12, RZ, RZ, -R12 ;  /* 0x000000ffff0cb224 */ /* 0x000fe200078e0a0c */
[C---:B------:R-:W-:Y:S01]  /*6760*/  ISETP.GT.U32.AND P3, PT, R90.reuse, R5, PT ;  /* 0x000000055a00720c */ /* 0x040fe20003f64070 */
[C---:B------:R-:W-:Y:S01]  /*6770*/  IMAD R17, R90.reuse, R18, R17 ;  /* 0x000000125a117224 */ /* 0x040fe200078e0211 */
[C---:B------:R-:W-:Y:S01]  /*6780*/  ISETP.GT.U32.AND P1, PT, R90.reuse, R6, PT ;  /* 0x000000065a00720c */ /* 0x040fe20003f24070 */
[C---:B------:R-:W-:Y:S02]  /*6790*/  IMAD R15, R90.reuse, R16, R15 ;  /* 0x000000105a0f7224 */ /* 0x040fe400078e020f */
[----:B------:R-:W-:Y:S01]  /*67a0*/  IMAD R13, R90, R14, R13 ;  /* 0x0000000e5a0d7224 */ /* 0x000fe200078e020d */
[----:B------:R-:W-:Y:S01]  /*67b0*/  STL [R1+0x6fc], R17 ;  /* 0x0006fc1101007387 */ /* 0x000fe20000100800 */
[----:B------:R-:W-:-:S02]  /*67c0*/  VIADD R21, R93, 0xa0 ;  /* 0x000000a05d157836 */ /* 0x000fc40000000000 */
        /* <DEDUP_REMOVED lines=8> */
[----:B------:R-:W-:Y:S02]  /*6850*/  IMAD R10, R90, R14, R10 ;  /* 0x0000000e5a0a7224 */ /* 0x000fe400078e020a */
[----:B------:R-:W-:Y:S01]  /*6860*/  @!P1 IMAD.IADD R6, R6, 0x1, -R90 ;  /* 0x0000000106069824 */ /* 0x000fe200078e0a5a */
[----:B------:R-:W-:Y:S01]  /*6870*/  STL [R1+0x182c], R19 ;  /* 0x00182c1301007387 */ /* 0x000fe20000100800 */
[----:B------:R-:W-:Y:S01]  /*6880*/  ISETP.GE.AND P1, PT, R23, RZ, PT ;  /* 0x000000ff1700720c */ /* 0x000fe20003f26270 */
[----:B------:R-:W-:Y:S01]  /*6890*/  @!P0 IMAD.MOV R7, RZ, RZ, -R7 ;  /* 0x000000ffff078224 */ /* 0x000fe200078e0a07 */
[C---:B------:R-:W-:Y:S01]  /*68a0*/  ISETP.GT.U32.AND P3, PT, R90.reuse, R5, PT ;  /* 0x000000055a00720c */ /* 0x040fe20003f64070 */
[----:B------:R-:W-:Y:S01]  /*68b0*/  STL [R1+0x1844], R21 ;  /* 0x0018441501007387 */ /* 0x000fe20000100800 */
[----:B------:R-:W-:Y:S01]  /*68c0*/  ISETP.GT.U32.AND P0, PT, R90, R10, PT ;  /* 0x0000000a5a00720c */ /* 0x000fe20003f04070 */
[C---:B0-----:R-:W-:Y:S01]  /*68d0*/  VIADD R15, R93.reuse, 0xa2 ;  /* 0x000000a25d0f7836 */ /* 0x041fe20000000000 */
[----:B-1----:R-:W-:Y:S01]  /*68e0*/  IABS R11, R21 ;  /* 0x00000015000b7213 */ /* 0x002fe20000000000 */
[----:B------:R-:W-:Y:S01]  /*68f0*/  STL [R1+0x1848], R20 ;  /* 0x0018481401007387 */ /* 0x000fe20000100800 */
[----:B------:R-:W-:Y:S01]  /*6900*/  IABS R13, R20 ;  /* 0x00000014000d7213 */ /* 0x000fe20000000000 */
[----:B------:R-:W-:-:S02]  /*6910*/  VIADD R17, R93, 0xa3 ;  /* 0x000000a35d117836 */ /* 0x000fc40000000000 */
[----:B------:R-:W-:Y:S01]  /*6920*/  IMAD.MOV.U32 R4, RZ, RZ, R11 ;  /* 0x000000ffff047224 */ /* 0x000fe200078e000b */
[----:B------:R0:W-:Y:S01]  /*6930*/  STL [R1+0xb74], R12 ;  /* 0x000b740c01007387 */ /* 0x0001e20000100800 */
[----:B------:R-:W-:Y:S01]  /*6940*/  IMAD.HI.U32 R11, R0, R13, RZ ;  /* 0x0000000d000b7227 */ /* 0x000fe200078e00ff */
[----:B------:R-:W-:Y:S02]  /*6950*/  IABS R18, R17 ;  /* 0x0000001100127213 */ /* 0x000fe40000000000 */
[----:B------:R1:W-:Y:S01]  /*6960*/  STL [R1+0x804], R7 ;  /* 0x0008040701007387 */ /* 0x0003e20000100800 */
[----:B------:R-:W-:Y:S01]  /*6970*/  @!P1 IMAD.MOV R6, RZ, RZ, -R6 ;  /* 0x000000ffff069224 */ /* 0x000fe200078e0a06 */
[----:B------:R-:W-:Y:S01]  /*6980*/  ISETP.GE.AND P1, PT, R22, RZ, PT ;  /* 0x000000ff1600720c */ /* 0x000fe20003f26270 */
[--C-:B------:R-:W-:Y:S01]  /*6990*/  @!P3 IMAD.IADD R5, R5, 0x1, -R90.reuse ;  /* 0x000000010505b824 */ /* 0x100fe200078e0a5a */
[----:B------:R-:W-:Y:S01]  /*69a0*/  STL [R1+0x183c], R15 ;  /* 0x00183c0f01007387 */ /* 0x000fe20000100800 */
[----:B------:R-:W-:-:S02]  /*69b0*/  @!P0 IMAD.IADD R10, R10, 0x1, -R90 ;  /* 0x000000010a0a8824 */ /* 0x000fc400078e0a5a */
[----:B0-----:R-:W-:Y:S01]  /*69c0*/  IMAD.HI.U32 R12, R0, R4, RZ ;  /* 0x00000004000c7227 */ /* 0x001fe200078e00ff */
[----:B------:R0:W-:Y:S02]  /*69d0*/  STL [R1+0xa68], R6 ;  /* 0x000a680601007387 */ /* 0x0001e40000100800 */
[C---:B------:R-:W-:Y:S01]  /*69e0*/  ISETP.GT.U32.AND P0, PT, R90.reuse, R10, PT ;  /* 0x0000000a5a00720c */ /* 0x040fe20003f04070 */
[----:B------:R-:W-:Y:S02]  /*69f0*/  IMAD.MOV R12, RZ, RZ, -R12 ;  /* 0x000000ffff0c7224 */ /* 0x000fe400078e0a0c */
[----:B------:R-:W-:Y:S02]  /*6a00*/  IMAD.MOV R11, RZ, RZ, -R11 ;  /* 0x000000ffff0b7224 */ /* 0x000fe400078e0a0b */
[C---:B------:R-:W-:Y:S02]  /*6a10*/  IMAD R4, R90.reuse, R12, R4 ;  /* 0x0000000c5a047224 */ /* 0x040fe400078e0204 */
[C---:B-1----:R-:W-:Y:S01]  /*6a20*/  VIADD R7, R93.reuse, 0x46 ;  /* 0x000000465d077836 */ /* 0x042fe20000000000 */
[----:B0-----:R-:W-:Y:S01]  /*6a30*/  IABS R6, R15 ;  /* 0x0000000f00067213 */ /* 0x001fe20000000000 */
[C---:B------:R-:W-:Y:S01]  /*6a40*/  IMAD R13, R90.reuse, R11, R13 ;  /* 0x0000000b5a0d7224 */ /* 0x040fe200078e020d */
[----:B------:R-:W-:Y:S01]  /*6a50*/  ISETP.GT.U32.AND P3, PT, R90, R4, PT ;  /* 0x000000045a00720c */ /* 0x000fe20003f64070 */
[C---:B------:R-:W-:Y:S01]  /*6a60*/  VIADD R16, R93.reuse, 0xa8 ;  /* 0x000000a85d107836 */ /* 0x040fe20000000000 */
[----:B------:R0:W-:Y:S01]  /*6a70*/  STL [R1+0x166c], R7 ;  /* 0x00166c0701007387 */ /* 0x0001e20000100800 */
[----:B------:R-:W-:Y:S01]  /*6a80*/  IABS R11, R7 ;  /* 0x00000007000b7213 */ /* 0x000fe20000000000 */
[----:B------:R-:W-:Y:S01]  /*6a90*/  @!P0 IMAD.IADD R10, R10, 0x1, -R90 ;  /* 0x000000010a0a8824 */ /* 0x000fe200078e0a5a */
[----:B------:R-:W-:Y:S01]  /*6aa0*/  ISETP.GT.U32.AND P0, PT, R90, R13, PT ;  /* 0x0000000d5a00720c */ /* 0x000fe20003f04070 */
[----:B------:R-:W-:Y:S01]  /*6ab0*/  STL [R1+0x1840], R17 ;  /* 0x0018401101007387 */ /* 0x000fe20000100800 */
[----:B------:R-:W-:-:S02]  /*6ac0*/  VIADD R22, R93, 0xa9 ;  /* 0x000000a95d167836 */ /* 0x000fc40000000000 */
[----:B------:R-:W-:Y:S01]  /*6ad0*/  IMAD.MOV.U32 R14, RZ, RZ, R10 ;  /* 0x000000ffff0e7224 */ /* 0x000fe200078e000a */
[----:B------:R-:W-:Y:S01]  /*6ae0*/  STL [R1+0x1858], R16 ;  /* 0x0018581001007387 */ /* 0x000fe20000100800 */
[----:B------:R-:W-:-:S04]  /*6af0*/  IMAD.HI.U32 R12, R0, R11, RZ ;  /* 0x0000000b000c7227 */ /* 0x000fc800078e00ff */
[----:B0-----:R-:W-:Y:S02]  /*6b00*/  IMAD.MOV.U32 R7, RZ, RZ, R5 ;  /* 0x000000ffff077224 */ /* 0x001fe400078e0005 */
[--C-:B------:R-:W-:Y:S02]  /*6b10*/  @!P3 IMAD.IADD R4, R4, 0x1, -R90.reuse ;  /* 0x000000010404b824 */ /* 0x100fe400078e0a5a */
[----:B------:R-:W-:Y:S01]  /*6b20*/  @!P1 IMAD.MOV R7, RZ, RZ, -R7 ;  /* 0x000000ffff079224 */ /* 0x000fe200078e0a07 */
[----:B------:R-:W-:Y:S01]  /*6b30*/  ISETP.GE.AND P1, PT, R19, RZ, PT ;  /* 0x000000ff1300720c */ /* 0x000fe20003f26270 */
[----:B------:R-:W-:Y:S01]  /*6b40*/  IMAD.HI.U32 R5, R0, R6, RZ ;  /* 0x0000000600057227 */ /* 0x000fe200078e00ff */
[----:B------:R-:W-:Y:S02]  /*6b50*/  ISETP.GT.U32.AND P3, PT, R90, R4, PT ;  /* 0x000000045a00720c */ /* 0x000fe40003f64070 */
[----:B------:R-:W-:Y:S01]  /*6b60*/  IABS R19, R16 ;  /* 0x0000001000137213 */ /* 0x000fe20000000000 */
[----:B------:R-:W-:Y:S01]  /*6b70*/  IMAD.MOV R5, RZ, RZ, -R5 ;  /* 0x000000ffff057224 */ /* 0x000fe200078e0a05 */
[----:B------:R0:W-:Y:S01]  /*6b80*/  STL [R1+0xaf8], R7 ;  /* 0x000af80701007387 */ /* 0x0001e20000100800 */
[----:B------:R-:W-:-:S02]  /*6b90*/  @!P0 IMAD.IADD R13, R13, 0x1, -R90 ;  /* 0x000000010d0d8824 */ /* 0x000fc400078e0a5a */
[C---:B------:R-:W-:Y:S02]  /*6ba0*/  IMAD R6, R90.reuse, R5, R6 ;  /* 0x000000055a067224 */ /* 0x040fe400078e0206 */
[----:B------:R-:W-:Y:S01]  /*6bb0*/  IMAD.MOV R12, RZ, RZ, -R12 ;  /* 0x000000ffff0c7224 */ /* 0x000fe200078e0a0c */
[C---:B------:R-:W-:Y:S01]  /*6bc0*/  ISETP.GT.U32.AND P0, PT, R90.reuse, R13, PT ;  /* 0x0000000d5a00720c */ /* 0x040fe20003f04070 */
[----:B------:R-:W-:Y:S01]  /*6bd0*/  @!P1 IMAD.MOV R14, RZ, RZ, -R14 ;  /* 0x000000ffff0e9224 */ /* 0x000fe200078e0a0e */
[----:B------:R-:W-:Y:S01]  /*6be0*/  ISETP.GT.U32.AND P1, PT, R90, R6, PT ;  /* 0x000000065a00720c */ /* 0x000fe20003f24070 */
[----:B------:R-:W-:Y:S01]  /*6bf0*/  @!P3 IMAD.IADD R4, R4, 0x1, -R90 ;  /* 0x000000010404b824 */ /* 0x000fe200078e0a5a */
[----:B------:R-:W-:Y:S01]  /*6c00*/  ISETP.GE.AND P3, PT, R21, RZ, PT ;  /* 0x000000ff1500720c */ /* 0x000fe20003f66270 */
[----:B0-----:R-:W-:-:S04]  /*6c10*/  IMAD.HI.U32 R7, R0, R18, RZ ;  /* 0x0000001200077227 */ /* 0x001fc800078e00ff */
[----:B------:R-:W-:Y:S02]  /*6c20*/  IMAD R10, R90, R12, R11 ;  /* 0x0000000c5a0a7224 */ /* 0x000fe400078e020b */
[----:B------:R-:W-:Y:S02]  /*6c30*/  IMAD.MOV R7, RZ, RZ, -R7 ;  /* 0x000000ffff077224 */ /* 0x000fe400078e0a07 */
[----:B------:R-:W-:Y:S01]  /*6c40*/  IMAD.HI.U32 R5, R0, R19, RZ ;  /* 0x0000001300057227 */ /* 0x000fe200078e00ff */
[----:B------:R0:W-:Y:S03]  /*6c50*/  STL [R1+0x70c], R10 ;  /* 0x00070c0a01007387 */ /* 0x0001e60000100800 */
[----:B------:R-:W-:Y:S01]  /*6c60*/  @!P1 IMAD.IADD R6, R6, 0x1, -R90 ;  /* 0x0000000106069824 */ /* 0x000fe200078e0a5a */
[----:B------:R1:W-:Y:S01]  /*6c70*/  STL [R1+0xb44], R14 ;  /* 0x000b440e01007387 */ /* 0x0003e20000100800 */
[----:B------:R-:W-:Y:S01]  /*6c80*/  @!P3 IMAD.MOV R4, RZ, RZ, -R4 ;  /* 0x000000ffff04b224 */ /* 0x000fe200078e0a04 */
[----:B------:R-:W-:Y:S01]  /*6c90*/  ISETP.GE.AND P1, PT, R20, RZ, PT ;  /* 0x000000ff1400720c */ /* 0x000fe20003f26270 */
[C---:B------:R-:W-:Y:S01]  /*6ca0*/  IMAD R18, R90.reuse, R7, R18 ;  /* 0x000000075a127224 */ /* 0x040fe200078e0212 */
[----:B------:R-:W-:Y:S01]  /*6cb0*/  ISETP.GT.U32.AND P3, PT, R90, R6, PT ;  /* 0x000000065a00720c */ /* 0x000fe20003f64070 */
[----:B------:R-:W-:-:S02]  /*6cc0*/  IMAD.MOV R5, RZ, RZ, -R5 ;  /* 0x000000ffff057224 */ /* 0x000fc400078e0a05 */
[----:B0-----:R-:W-:Y:S02]  /*6cd0*/  VIADD R10, R93, 0x47 ;  /* 0x000000475d0a7836 */ /* 0x001fe40000000000 */
[C---:B------:R-:W-:Y:S02]  /*6ce0*/  IMAD R19, R90.reuse, R5, R19 ;  /* 0x000000055a137224 */ /* 0x040fe400078e0213 */
[--C-:B------:R-:W-:Y:S01]  /*6cf0*/  @!P0 IMAD.IADD R13, R13, 0x1, -R90.reuse ;  /* 0x000000010d0d8824 */ /* 0x100fe200078e0a5a */
[----:B------:R-:W-:Y:S01]  /*6d00*/  ISETP.GT.U32.AND P0, PT, R90, R18, PT ;  /* 0x000000125a00720c */ /* 0x000fe20003f04070 */
[----:B------:R0:W-:Y:S01]  /*6d10*/  STL [R1+0x1664], R10 ;  /* 0x0016640a01007387 */ /* 0x0001e20000100800 */
[----:B------:R-:W-:Y:S01]  /*6d20*/  IABS R12, R10 ;  /* 0x0000000a000c7213 */ /* 0x000fe20000000000 */
[----:B------:R-:W-:Y:S01]  /*6d30*/  VIADD R7, R93, 0x4d ;  /* 0x0000004d5d077836 */ /* 0x000fe20000000000 */
[----:B------:R-:W-:Y:S01]  /*6d40*/  @!P1 IADD3 R13, PT, PT, -R13, RZ, RZ ;  /* 0x000000ff0d0d9210 */ /* 0x000fe20007ffe1ff */
[----:B------:R-:W-:Y:S01]  /*6d50*/  @!P3 IMAD.IADD R6, R6, 0x1, -R90 ;  /* 0x000000010606b824 */ /* 0x000fe200078e0a5a */
[----:B------:R-:W-:Y:S01]  /*6d60*/  ISETP.GT.U32.AND P3, PT, R90, R19, PT ;  /* 0x000000135a00720c */ /* 0x000fe20003f64070 */
[----:B-1----:R-:W-:Y:S01]  /*6d70*/  IMAD.HI.U32 R14, R0, R12, RZ ;  /* 0x0000000c000e7227 */ /* 0x002fe200078e00ff */
[----:B------:R1:W-:Y:S01]  /*6d80*/  STL [R1+0x1684], R7 ;  /* 0x0016840701007387 */ /* 0x0003e20000100800 */
[----:B0-----:R-:W-:-:S02]  /*6d90*/  IABS R10, R22 ;  /* 0x00000016000a7213 */ /* 0x001fc40000000000 */
[----:B------:R-:W-:Y:S01]  /*6da0*/  IMAD.MOV R14, RZ, RZ, -R14 ;  /* 0x000000ffff0e7224 */ /* 0x000fe200078e0a0e */
[----:B------:R-:W-:Y:S01]  /*6db0*/  STL [R1+0x184c], R22 ;  /* 0x00184c1601007387 */ /* 0x000fe20000100800 */
[----:B------:R-:W-:Y:S01]  /*6dc0*/  @!P0 IMAD.IADD R18, R18, 0x1, -R90 ;  /* 0x0000000112128824 */ /* 0x000fe200078e0a5a */
[----:B------:R-:W-:Y:S01]  /*6dd0*/  ISETP.GE.AND P0, PT, R15, RZ, PT ;  /* 0x000000ff0f00720c */ /* 0x000fe20003f06270 */
[----:B------:R-:W-:Y:S02]  /*6de0*/  IMAD R14, R90, R14, R12 ;  /* 0x0000000e5a0e7224 */ /* 0x000fe400078e020c */
[----:B------:R-:W-:Y:S01]  /*6df0*/  IMAD.HI.U32 R12, R0, R10, RZ ;  /* 0x0000000a000c7227 */ /* 0x000fe200078e00ff */
[----:B-1----:R-:W-:-:S03]  /*6e00*/  IABS R7, R7 ;  /* 0x0000000700077213 */ /* 0x002fc60000000000 */
[----:B------:R-:W-:Y:S01]  /*6e10*/  @!P3 IMAD.IADD R19, R19, 0x1, -R90 ;  /* 0x000000011313b824 */ /* 0x000fe200078e0a5a */
[C---:B------:R-:W-:Y:S01]  /*6e20*/  ISETP.GT.U32.AND P3, PT, R90.reuse, R18, PT ;  /* 0x000000125a00720c */ /* 0x040fe20003f64070 */
[----:B------:R-:W-:Y:S02]  /*6e30*/  IMAD.MOV R12, RZ, RZ, -R12 ;  /* 0x000000ffff0c7224 */ /* 0x000fe400078e0a0c */
[----:B------:R-:W-:Y:S01]  /*6e40*/  VIADD R21, R93, 0xaa ;  /* 0x000000aa5d157836 */ /* 0x000fe20000000000 */
[----:B------:R-:W-:Y:S01]  /*6e50*/  ISETP.GT.U32.AND P1, PT, R90, R19, PT ;  /* 0x000000135a00720c */ /* 0x000fe20003f24070 */
[----:B------:R-:W-:-:S03]  /*6e60*/  IMAD.HI.U32 R11, R0, R7, RZ ;  /* 0x00000007000b7227 */ /* 0x000fc600078e00ff */
[----:B------:R-:W-:Y:S01]  /*6e70*/  IABS R5, R21 ;  /* 0x0000001500057213 */ /* 0x000fe20000000000 */
[C---:B------:R-:W-:Y:S01]  /*6e80*/  IMAD R10, R90.reuse, R12, R10 ;  /* 0x0000000c5a0a7224 */ /* 0x040fe200078e020a */
[----:B------:R-:W-:Y:S01]  /*6e90*/  STL [R1+0x1850], R21 ;  /* 0x0018501501007387 */ /* 0x000fe20000100800 */
[----:B------:R-:W-:Y:S02]  /*6ea0*/  IMAD.MOV R11, RZ, RZ, -R11 ;  /* 0x000000ffff0b7224 */ /* 0x000fe400078e0a0b */
[----:B------:R-:W-:Y:S01]  /*6eb0*/  @!P0 IMAD.MOV R6, RZ, RZ, -R6 ;  /* 0x000000ffff068224 */ /* 0x000fe200078e0a06 */
[C---:B------:R-:W-:Y:S01]  /*6ec0*/  ISETP.GT.U32.AND P0, PT, R90.reuse, R10, PT ;  /* 0x0000000a5a00720c */ /* 0x040fe20003f04070 */
[----:B------:R-:W-:Y:S01]  /*6ed0*/  IMAD R7, R90, R11, R7 ;  /* 0x0000000b5a077224 */ /* 0x000fe200078e0207 */
[----:B------:R-:W-:Y:S01]  /*6ee0*/  STL [R1+0x1854], R25 ;  /* 0x0018541901007387 */ /* 0x000fe20000100800 */
[--C-:B------:R-:W-:Y:S01]  /*6ef0*/  @!P3 IMAD.IADD R18, R18, 0x1, -R90.reuse ;  /* 0x000000011212b824 */ /* 0x100fe200078e0a5a */
[----:B------:R-:W-:Y:S01]  /*6f00*/  ISETP.GE.AND P3, PT, R17, RZ, PT ;  /* 0x000000ff1100720c */ /* 0x000fe20003f66270 */
[----:B------:R-:W-:Y:S01]  /*6f10*/  IMAD.HI.U32 R11, R0, R5, RZ ;  /* 0x00000005000b7227 */ /* 0x000fe200078e00ff */
[----:B------:R0:W-:Y:S03]  /*6f20*/  STL [R1+0x808], R4 ;  /* 0x0008080401007387 */ /* 0x0001e60000100800 */
[----:B------:R-:W-:Y:S01]  /*6f30*/  IMAD.MOV R11, RZ, RZ, -R11 ;  /* 0x000000ffff0b7224 */ /* 0x000fe200078e0a0b */
[----:B------:R1:W-:Y:S01]  /*6f40*/  STL [R1+0x710], R14 ;  /* 0x0007100e01007387 */ /* 0x0003e20000100800 */
[--C-:B------:R-:W-:Y:S01]  /*6f50*/  @!P1 IMAD.IADD R19, R19, 0x1, -R90.reuse ;  /* 0x0000000113139824 */ /* 0x100fe200078e0a5a */
[----:B------:R-:W-:Y:S01]  /*6f60*/  ISETP.GE.AND P1, PT, R16, RZ, PT ;  /* 0x000000ff1000720c */ /* 0x000fe20003f26270 */
[----:B------:R-:W-:Y:S01]  /*6f70*/  IMAD R5, R90, R11, R5 ;  /* 0x0000000b5a057224 */ /* 0x000fe200078e0205 */
[----:B------:R2:W-:Y:S01]  /*6f80*/  STL [R1+0x714], R7 ;  /* 0x0007140701007387 */ /* 0x0005e20000100800 */
[C---:B------:R-:W-:Y:S01]  /*6f90*/  VIADD R15, R93.reuse, 0x4e ;  /* 0x0000004e5d0f7836 */ /* 0x040fe20000000000 */
[----:B0-----:R-:W-:Y:S01]  /*6fa0*/  IABS R4, R25 ;  /* 0x0000001900047213 */ /* 0x001fe20000000000 */
[----:B------:R-:W-:Y:S01]  /*6fb0*/  @!P0 IMAD.IADD R10, R10, 0x1, -R90 ;  /* 0x000000010a0a8824 */ /* 0x000fe200078e0a5a */
[----:B------:R0:W-:Y:S01]  /*6fc0*/  STL [R1+0xa6c], R13 ;  /* 0x000a6c0d01007387 */ /* 0x0001e20000100800 */
[----:B------:R-:W-:Y:S01]  /*6fd0*/  IMAD.MOV.U32 R26, RZ, RZ, R18 ;  /* 0x000000ffff1a7224 */ /* 0x000fe200078e0012 */
[----:B------:R-:W-:Y:S01]  /*6fe0*/  ISETP.GT.U32.AND P0, PT, R90, R5, PT ;  /* 0x000000055a00720c */ /* 0x000fe20003f04070 */
[C---:B-1----:R-:W-:Y:S01]  /*6ff0*/  VIADD R14, R93.reuse, 0x4f ;  /* 0x0000004f5d0e7836 */ /* 0x042fe20000000000 */
[----:B------:R1:W-:Y:S01]  /*7000*/  STL [R1+0x1670], R15 ;  /* 0x0016700f01007387 */ /* 0x0003e20000100800 */
[C---:B------:R-:W-:Y:S01]  /*7010*/  VIADD R23, R93.reuse, 0xb1 ;  /* 0x000000b15d177836 */ /* 0x040fe20000000000 */
[----:B------:R-:W-:Y:S01]  /*7020*/  IABS R17, R15 ;  /* 0x0000000f00117213 */ /* 0x000fe20000000000 */
[----:B--2---:R-:W-:Y:S01]  /*7030*/  IMAD.HI.U32 R7, R0, R4, RZ ;  /* 0x0000000400077227 */ /* 0x004fe200078e00ff */
[----:B------:R-:W-:Y:S03]  /*7040*/  STL [R1+0x1678], R14 ;  /* 0x0016780e01007387 */ /* 0x000fe60000100800 */
[----:B0-----:R-:W-:Y:S01]  /*7050*/  VIADD R13, R93, 0x55 ;  /* 0x000000555d0d7836 */ /* 0x001fe20000000000 */
[----:B------:R0:W-:Y:S01]  /*7060*/  STL [R1+0xaec], R6 ;  /* 0x000aec0601007387 */ /* 0x0001e20000100800 */
[----:B------:R-:W-:Y:S01]  /*7070*/  IMAD.MOV R7, RZ, RZ, -R7 ;  /* 0x000000ffff077224 */ /* 0x000fe200078e0a07 */
[----:B-1----:R-:W-:Y:S01]  /*7080*/  IABS R15, R14 ;  /* 0x0000000e000f7213 */ /* 0x002fe20000000000 */
[----:B------:R-:W-:Y:S01]  /*7090*/  @!P3 IMAD.MOV R26, RZ, RZ, -R26 ;  /* 0x000000ffff1ab224 */ /* 0x000fe200078e0a1a */
[C---:B------:R-:W-:Y:S01]  /*70a0*/  ISETP.GT.U32.AND P3, PT, R90.reuse, R10, PT ;  /* 0x0000000a5a00720c */ /* 0x040fe20003f64070 */
[----:B------:R1:W-:Y:S01]  /*70b0*/  STL [R1+0x16a4], R13 ;  /* 0x0016a40d01007387 */ /* 0x0003e20000100800 */
[----:B------:R-:W-:-:S02]  /*70c0*/  IMAD R4, R90, R7, R4 ;  /* 0x000000075a047224 */ /* 0x000fc400078e0204 */
[----:B------:R-:W-:Y:S01]  /*70d0*/  VIADD R24, R93, 0xb0 ;  /* 0x000000b05d187836 */ /* 0x000fe20000000000 */
[----:B0-----:R-:W-:Y:S01]  /*70e0*/  IABS R6, R23 ;  /* 0x0000001700067213 */ /* 0x001fe20000000000 */
[----:B------:R-:W-:-:S03]  /*70f0*/  IMAD.HI.U32 R20, R0, R17, RZ ;  /* 0x0000001100147227 */ /* 0x000fc600078e00ff */
[----:B------:R-:W-:Y:S01]  /*7100*/  IABS R7, R24 ;  /* 0x0000001800077213 */ /* 0x000fe20000000000 */
[----:B------:R-:W-:Y:S01]  /*7110*/  STL [R1+0x1860], R24 ;  /* 0x0018601801007387 */ /* 0x000fe20000100800 */
[----:B-1----:R-:W-:Y:S01]  /*7120*/  IABS R13, R13 ;  /* 0x0000000d000d7213 */ /* 0x002fe20000000000 */
[----:B------:R-:W-:Y:S02]  /*7130*/  IMAD.HI.U32 R16, R0, R15, RZ ;  /* 0x0000000f00107227 */ /* 0x000fe400078e00ff */
[----:B------:R-:W-:Y:S02]  /*7140*/  STL [R1+0x1868], R23 ;  /* 0x0018681701007387 */ /* 0x000fe40000100800 */
[----:B------:R-:W-:Y:S01]  /*7150*/  @!P1 IMAD.MOV R19, RZ, RZ, -R19 ;  /* 0x000000ffff139224 */ /* 0x000fe200078e0a13 */
[----:B------:R-:W-:Y:S01]  /*7160*/  ISETP.GT.U32.AND P1, PT, R90, R4, PT ;  /* 0x000000045a00720c */ /* 0x000fe20003f24070 */
[C---:B------:R-:W-:Y:S01]  /*7170*/  IMAD.HI.U32 R14, R0.reuse, R13, RZ ;  /* 0x0000000d000e7227 */ /* 0x040fe200078e00ff */
[----:B------:R-:W-:Y:S03]  /*7180*/  STL [R1+0xb38], R26 ;  /* 0x000b381a01007387 */ /* 0x000fe60000100800 */
[----:B------:R-:W-:Y:S01]  /*7190*/  IMAD.HI.U32 R11, R0, R6, RZ ;  /* 0x00000006000b7227 */ /* 0x000fe200078e00ff */
[----:B------:R-:W-:Y:S03]  /*71a0*/  STL [R1+0x80c], R19 ;  /* 0x00080c1301007387 */ /* 0x000fe60000100800 */
[----:B------:R-:W-:-:S02]  /*71b0*/  IMAD.MOV R18, RZ, RZ, -R20 ;  /* 0x000000ffff127224 */ /* 0x000fc400078e0a14 */
[----:B------:R-:W-:Y:S02]  /*71c0*/  IMAD.MOV R16, RZ, RZ, -R16 ;  /* 0x000000ffff107224 */ /* 0x000fe400078e0a10 */
[----:B------:R-:W-:Y:S02]  /*71d0*/  @!P0 IMAD.IADD R5, R5, 0x1, -R90 ;  /* 0x0000000105058824 */ /* 0x000fe400078e0a5a */
[----:B------:R-:W-:Y:S02]  /*71e0*/  IMAD.MOV R14, RZ, RZ, -R14 ;  /* 0x000000ffff0e7224 */ /* 0x000fe400078e0a0e */
[----:B------:R-:W-:Y:S01]  /*71f0*/  IMAD.MOV R11, RZ, RZ, -R11 ;  /* 0x000000ffff0b7224 */ /* 0x000fe200078e0a0b */
[----:B------:R-:W-:Y:S01]  /*7200*/  ISETP.GT.U32.AND P0, PT, R90, R5, PT ;  /* 0x000000055a00720c */ /* 0x000fe20003f04070 */
[----:B------:R-:W-:Y:S01]  /*7210*/  @!P3 IMAD.IADD R10, R10, 0x1, -R90 ;  /* 0x000000010a0ab824 */ /* 0x000fe200078e0a5a */
[----:B------:R-:W-:Y:S01]  /*7220*/  ISETP.GE.AND P3, PT, R22, RZ, PT ;  /* 0x000000ff1600720c */ /* 0x000fe20003f66270 */
[----:B------:R-:W-:-:S02]  /*7230*/  IMAD R17, R90, R18, R17 ;  /* 0x000000125a117224 */ /* 0x000fc400078e0211 */
        /* <DEDUP_REMOVED lines=9> */
[----:B------:R-:W-:-:S02]  /*72d0*/  @!P1 IMAD.IADD R4, R4, 0x1, -R90 ;  /* 0x0000000104049824 */ /* 0x000fc400078e0a5a */
[C---:B------:R-:W-:Y:S01]  /*72e0*/  IMAD R7, R90.reuse, R12, R7 ;  /* 0x0000000c5a077224 */ /* 0x040fe200078e0207 */
[----:B------:R2:W-:Y:S01]  /*72f0*/  STL [R1+0x1690], R11 ;  /* 0x0016900b01007387 */ /* 0x0005e20000100800 */
[----:B------:R-:W-:Y:S01]  /*7300*/  @!P0 IMAD.IADD R5, R5, 0x1, -R90 ;  /* 0x0000000105058824 */ /* 0x000fe200078e0a5a */
[----:B0-----:R-:W-:Y:S01]  /*7310*/  IABS R15, R11 ;  /* 0x0000000b000f7213 */ /* 0x001fe20000000000 */
[C---:B------:R-:W-:Y:S01]  /*7320*/  VIADD R22, R93.reuse, 0xb2 ;  /* 0x000000b25d167836 */ /* 0x040fe20000000000 */
[----:B------:R-:W-:Y:S01]  /*7330*/  ISETP.GT.U32.AND P1, PT, R90, R4, PT ;  /* 0x000000045a00720c */ /* 0x000fe20003f24070 */
[----:B------:R-:W-:Y:S01]  /*7340*/  VIADD R17, R93, 0xb8 ;  /* 0x000000b85d117836 */ /* 0x000fe20000000000 */
[----:B------:R-:W-:Y:S01]  /*7350*/  ISETP.GE.AND P0, PT, R21, RZ, PT ;  /* 0x000000ff1500720c */ /* 0x000fe20003f06270 */
[----:B------:R-:W-:Y:S01]  /*7360*/  VIADD R21, R93, 0xb3 ;  /* 0x000000b35d157836 */ /* 0x000fe20000000000 */
[----:B------:R-:W-:Y:S01]  /*7370*/  STL [R1+0x185c], R22 ;  /* 0x00185c1601007387 */ /* 0x000fe20000100800 */
[----:B------:R-:W-:Y:S01]  /*7380*/  IMAD.HI.U32 R16, R0, R15, RZ ;  /* 0x0000000f00107227 */ /* 0x000fe200078e00ff */
[----:B-1----:R-:W-:-:S02]  /*7390*/  IABS R13, R17 ;  /* 0x00000011000d7213 */ /* 0x002fc40000000000 */
[----:B------:R-:W-:Y:S01]  /*73a0*/  STL [R1+0x1864], R21 ;  /* 0x0018641501007387 */ /* 0x000fe20000100800 */
[----:B--2---:R-:W-:Y:S01]  /*73b0*/  IMAD.MOV.U32 R11, RZ, RZ, R10 ;  /* 0x000000ffff0b7224 */ /* 0x004fe200078e000a */
[----:B------:R-:W-:Y:S01]  /*73c0*/  IABS R10, R22 ;  /* 0x00000016000a7213 */ /* 0x000fe20000000000 */
[----:B------:R-:W-:Y:S01]  /*73d0*/  IMAD.MOV R16, RZ, RZ, -R16 ;  /* 0x000000ffff107224 */ /* 0x000fe200078e0a10 */
[----:B------:R-:W-:Y:S01]  /*73e0*/  STL [R1+0x1870], R17 ;  /* 0x0018701101007387 */ /* 0x000fe20000100800 */
[----:B------:R-:W-:Y:S01]  /*73f0*/  @!P3 IMAD.MOV R11, RZ, RZ, -R11 ;  /* 0x000000ffff0bb224 */ /* 0x000fe200078e0a0b */
[----:B------:R-:W-:Y:S01]  /*7400*/  ISETP.GT.U32.AND P3, PT, R90, R7, PT ;  /* 0x000000075a00720c */ /* 0x000fe20003f64070 */
[----:B------:R-:W-:Y:S01]  /*7410*/  @!P1 IMAD.IADD R4, R4, 0x1, -R90 ;  /* 0x0000000104049824 */ /* 0x000fe200078e0a5a */
[C---:B------:R-:W-:Y:S01]  /*7420*/  ISETP.GT.U32.AND P1, PT, R90.reuse, R6, PT ;  /* 0x000000065a00720c */ /* 0x040fe20003f24070 */
[----:B------:R-:W-:Y:S01]  /*7430*/  @!P0 IMAD.MOV R5, RZ, RZ, -R5 ;  /* 0x000000ffff058224 */ /* 0x000fe200078e0a05 */
[----:B------:R-:W-:Y:S01]  /*7440*/  STL [R1+0xa7c], R11 ;  /* 0x000a7c0b01007387 */ /* 0x000fe20000100800 */
[----:B------:R-:W-:Y:S01]  /*7450*/  ISETP.GE.AND P0, PT, R25, RZ, PT ;  /* 0x000000ff1900720c */ /* 0x000fe20003f06270 */
[----:B------:R-:W-:-:S02]  /*7460*/  IMAD R15, R90, R16, R15 ;  /* 0x000000105a0f7224 */ /* 0x000fc400078e020f */
[----:B------:R0:W-:Y:S01]  /*7470*/  STL [R1+0xac4], R5 ;  /* 0x000ac40501007387 */ /* 0x0001e20000100800 */
[----:B------:R-:W-:Y:S02]  /*7480*/  VIADD R16, R93, 0xb9 ;  /* 0x000000b95d107836 */ /* 0x000fe40000000000 */
[----:B------:R-:W-:Y:S01]  /*7490*/  IMAD.HI.U32 R14, R0, R13, RZ ;  /* 0x0000000d000e7227 */ /* 0x000fe200078e00ff */
[----:B------:R1:W-:Y:S03]  /*74a0*/  STL [R1+0x724], R15 ;  /* 0x0007240f01007387 */ /* 0x0003e60000100800 */
[--C-:B------:R-:W-:Y:S02]  /*74b0*/  @!P3 IMAD.IADD R7, R7, 0x1, -R90.reuse ;  /* 0x000000010707b824 */ /* 0x100fe400078e0a5a */
[----:B------:R-:W-:Y:S01]  /*74c0*/  @!P1 IMAD.IADD R6, R6, 0x1, -R90 ;  /* 0x0000000106069824 */ /* 0x000fe200078e0a5a */
[----:B0-----:R-:W-:Y:S01]  /*74d0*/  IABS R5, R21 ;  /* 0x0000001500057213 */ /* 0x001fe20000000000 */
[----:B------:R-:W-:Y:S01]  /*74e0*/  IMAD.HI.U32 R11, R0, R10, RZ ;  /* 0x0000000a000b7227 */ /* 0x000fe200078e00ff */
[----:B------:R-:W-:-:S02]  /*74f0*/  ISETP.GT.U32.AND P3, PT, R90, R7, PT ;  /* 0x000000075a00720c */ /* 0x000fc40003f64070 */
[----:B------:R-:W-:Y:S01]  /*7500*/  ISETP.GE.AND P1, PT, R24, RZ, PT ;  /* 0x000000ff1800720c */ /* 0x000fe20003f26270 */
[----:B------:R-:W-:-:S04]  /*7510*/  IMAD.HI.U32 R12, R0, R5, RZ ;  /* 0x00000005000c7227 */ /* 0x000fc800078e00ff */
[----:B------:R-:W-:Y:S02]  /*7520*/  IMAD.MOV R12, RZ, RZ, -R12 ;  /* 0x000000ffff0c7224 */ /* 0x000fe400078e0a0c */
[----:B------:R-:W-:Y:S01]  /*7530*/  @!P0 IMAD.MOV R4, RZ, RZ, -R4 ;  /* 0x000000ffff048224 */ /* 0x000fe200078e0a04 */
[C---:B------:R-:W-:Y:S01]  /*7540*/  ISETP.GT.U32.AND P0, PT, R90.reuse, R6, PT ;  /* 0x000000065a00720c */ /* 0x040fe20003f04070 */
[----:B------:R-:W-:Y:S02]  /*7550*/  IMAD R5, R90, R12, R5 ;  /* 0x0000000c5a057224 */ /* 0x000fe400078e0205 */
[----:B------:R-:W-:Y:S01]  /*7560*/  @!P3 IMAD.IADD R7, R7, 0x1, -R90 ;  /* 0x000000010707b824 */ /* 0x000fe200078e0a5a */
[----:B------:R0:W-:Y:S01]  /*7570*/  STL [R1+0xb34], R4 ;  /* 0x000b340401007387 */ /* 0x0001e20000100800 */
[----:B------:R-:W-:Y:S02]  /*7580*/  IMAD.MOV R11, RZ, RZ, -R11 ;  /* 0x000000ffff0b7224 */ /* 0x000fe400078e0a0b */
[----:B------:R-:W-:Y:S01]  /*7590*/  IMAD.MOV.U32 R18, RZ, RZ, R7 ;  /* 0x000000ffff127224 */ /* 0x000fe200078e0007 */
[----:B------:R-:W-:Y:S01]  /*75a0*/  IABS R7, R16 ;  /* 0x0000001000077213 */ /* 0x000fe20000000000 */
[----:B-1----:R-:W-:-:S02]  /*75b0*/  VIADD R15, R93, 0x57 ;  /* 0x000000575d0f7836 */ /* 0x002fc40000000000 */
[----:B------:R-:W-:Y:S01]  /*75c0*/  @!P1 IMAD.MOV R18, RZ, RZ, -R18 ;  /* 0x000000ffff129224 */ /* 0x000fe200078e0a12 */
[----:B------:R-:W-:Y:S01]  /*75d0*/  ISETP.GT.U32.AND P1, PT, R90, R5, PT ;  /* 0x000000055a00720c */ /* 0x000fe20003f24070 */
[----:B------:R-:W-:Y:S01]  /*75e0*/  @!P0 IMAD.IADD R6, R6, 0x1, -R90 ;  /* 0x0000000106068824 */ /* 0x000fe200078e0a5a */
[----:B------:R1:W-:Y:S01]  /*75f0*/  STL [R1+0x1688], R15 ;  /* 0x0016880f01007387 */ /* 0x0003e20000100800 */
[C---:B0-----:R-:W-:Y:S01]  /*7600*/  IMAD R4, R90.reuse, R11, R10 ;  /* 0x0000000b5a047224 */ /* 0x041fe200078e020a */
[----:B------:R-:W-:Y:S01]  /*7610*/  IABS R11, R15 ;  /* 0x0000000f000b7213 */ /* 0x000fe20000000000 */
[----:B------:R-:W-:Y:S01]  /*7620*/  IMAD.MOV R14, RZ, RZ, -R14 ;  /* 0x000000ffff0e7224 */ /* 0x000fe200078e0a0e */
[----:B------:R-:W-:Y:S01]  /*7630*/  ISETP.GE.AND P0, PT, R23, RZ, PT ;  /* 0x000000ff1700720c */ /* 0x000fe20003f06270 */
[----:B------:R-:W-:Y:S01]  /*7640*/  IMAD.MOV.U32 R23, RZ, RZ, R6 ;  /* 0x000000ffff177224 */ /* 0x000fe200078e0006 */
[C---:B------:R-:W-:Y:S01]  /*7650*/  ISETP.GT.U32.AND P3, PT, R90.reuse, R4, PT ;  /* 0x000000045a00720c */ /* 0x040fe20003f64070 */
[----:B------:R-:W-:Y:S01]  /*7660*/  IMAD R13, R90, R14, R13 ;  /* 0x0000000e5a0d7224 */ /* 0x000fe200078e020d */
[----:B------:R-:W-:Y:S01]  /*7670*/  STL [R1+0x186c], R16 ;  /* 0x00186c1001007387 */ /* 0x000fe20000100800 */
[----:B------:R-:W-:-:S02]  /*7680*/  VIADD R19, R93, 0xbb ;  /* 0x000000bb5d137836 */ /* 0x000fc40000000000 */
[----:B------:R-:W-:Y:S01]  /*7690*/  @!P1 IADD3 R5, PT, PT, R5, -R90, RZ ;  /* 0x8000005a05059210 */ /* 0x000fe20007ffe0ff */
[----:B-1----:R-:W-:Y:S02]  /*76a0*/  IMAD.HI.U32 R15, R0, R7, RZ ;  /* 0x00000007000f7227 */ /* 0x002fe400078e00ff */
[----:B------:R-:W-:Y:S02]  /*76b0*/  IABS R14, R19 ;  /* 0x00000013000e7213 */ /* 0x000fe40000000000 */
[----:B------:R-:W-:Y:S01]  /*76c0*/  ISETP.GT.U32.AND P1, PT, R90, R5, PT ;  /* 0x000000055a00720c */ /* 0x000fe20003f24070 */
[----:B------:R-:W-:Y:S02]  /*76d0*/  IMAD.MOV R15, RZ, RZ, -R15 ;  /* 0x000000ffff0f7224 */ /* 0x000fe400078e0a0f */
[----:B------:R-:W-:Y:S02]  /*76e0*/  @!P3 IMAD.IADD R4, R4, 0x1, -R90 ;  /* 0x000000010404b824 */ /* 0x000fe400078e0a5a */
[----:B------:R-:W-:-:S02]  /*76f0*/  IMAD R7, R90, R15, R7 ;  /* 0x0000000f5a077224 */ /* 0x000fc400078e0207 */
[----:B------:R-:W-:Y:S01]  /*7700*/  @!P0 IMAD.MOV R23, RZ, RZ, -R23 ;  /* 0x000000ffff178224 */ /* 0x000fe200078e0a17 */
[C---:B------:R-:W-:Y:S01]  /*7710*/  ISETP.GT.U32.AND P3, PT, R90.reuse, R4, PT ;  /* 0x000000045a00720c */ /* 0x040fe20003f64070 */
[----:B------:R-:W-:Y:S01]  /*7720*/  VIADD R20, R93, 0xba ;  /* 0x000000ba5d147836 */ /* 0x000fe20000000000 */
[----:B------:R-:W-:Y:S01]  /*7730*/  ISETP.GT.U32.AND P0, PT, R90, R13, PT ;  /* 0x0000000d5a00720c */ /* 0x000fe20003f04070 */
[----:B------:R-:W-:-:S03]  /*7740*/  IMAD.HI.U32 R6, R0, R14, RZ ;  /* 0x0000000e00067227 */ /* 0x000fc600078e00ff */
[----:B------:R-:W-:Y:S01]  /*7750*/  STL [R1+0x1874], R20 ;  /* 0x0018741401007387 */ /* 0x000fe20000100800 */
[----:B------:R-:W-:Y:S01]  /*7760*/  @!P1 IMAD.IADD R5, R5, 0x1, -R90 ;  /* 0x0000000105059824 */ /* 0x000fe200078e0a5a */
[----:B------:R-:W-:Y:S01]  /*7770*/  ISETP.GT.U32.AND P1, PT, R90, R7, PT ;  /* 0x000000075a00720c */ /* 0x000fe20003f24070 */
[----:B------:R-:W-:Y:S01]  /*7780*/  IMAD.MOV R6, RZ, RZ, -R6 ;  /* 0x000000ffff067224 */ /* 0x000fe200078e0a06 */
[----:B------:R0:W-:Y:S01]  /*7790*/  STL [R1+0x810], R18 ;  /* 0x0008101201007387 */ /* 0x0001e20000100800 */
[----:B------:R-:W-:-:S03]  /*77a0*/  IMAD.HI.U32 R12, R0, R11, RZ ;  /* 0x0000000b000c7227 */ /* 0x000fc600078e00ff */
[----:B------:R-:W-:Y:S01]  /*77b0*/  STL [R1+0x1878], R19 ;  /* 0x0018781301007387 */ /* 0x000fe20000100800 */
[--C-:B------:R-:W-:Y:S01]  /*77c0*/  @!P3 IMAD.IADD R4, R4, 0x1, -R90.reuse ;  /* 0x000000010404b824 */ /* 0x100fe200078e0a5a */
[----:B------:R-:W-:Y:S01]  /*77d0*/  ISETP.GE.AND P3, PT, R22, RZ, PT ;  /* 0x000000ff1600720c */ /* 0x000fe20003f66270 */
[----:B------:R-:W-:Y:S01]  /*77e0*/  @!P0 IMAD.IADD R13, R13, 0x1, -R90 ;  /* 0x000000010d0d8824 */ /* 0x000fe200078e0a5a */
[----:B------:R-:W-:Y:S01]  /*77f0*/  ISETP.GE.AND P0, PT, R21, RZ, PT ;  /* 0x000000ff1500720c */ /* 0x000fe20003f06270 */
[----:B------:R-:W-:Y:S01]  /*7800*/  IMAD R14, R90, R6, R14 ;  /* 0x000000065a0e7224 */ /* 0x000fe200078e020e */
[----:B0-----:R-:W-:Y:S01]  /*7810*/  IABS R18, R20 ;  /* 0x0000001400127213 */ /* 0x001fe20000000000 */
[----:B------:R-:W-:Y:S01]  /*7820*/  @!P1 IMAD.IADD R7, R7, 0x1, -R90 ;  /* 0x0000000107079824 */ /* 0x000fe200078e0a5a */
[----:B------:R-:W-:Y:S01]  /*7830*/  STL [R1+0xa80], R23 ;  /* 0x000a801701007387 */ /* 0x000fe20000100800 */
[----:B------:R-:W-:Y:S02]  /*7840*/  IMAD.MOV R12, RZ, RZ, -R12 ;  /* 0x000000ffff0c7224 */ /* 0x000fe400078e0a0c */
[----:B------:R-:W-:Y:S01]  /*7850*/  IMAD.HI.U32 R10, R0, R18, RZ ;  /* 0x00000012000a7227 */ /* 0x000fe200078e00ff */
[----:B------:R-:W-:-:S03]  /*7860*/  ISETP.GT.U32.AND P1, PT, R90, R7, PT ;  /* 0x000000075a00720c */ /* 0x000fc60003f24070 */
[----:B------:R-:W-:Y:S01]  /*7870*/  @!P3 IMAD.MOV R4, RZ, RZ, -R4 ;  /* 0x000000ffff04b224 */ /* 0x000fe200078e0a04 */
[C---:B------:R-:W-:Y:S01]  /*7880*/  ISETP.GT.U32.AND P3, PT, R90.reuse, R13, PT ;  /* 0x0000000d5a00720c */ /* 0x040fe20003f64070 */
[----:B------:R-:W-:Y:S02]  /*7890*/  IMAD.MOV R10, RZ, RZ, -R10 ;  /* 0x000000ffff0a7224 */ /* 0x000fe400078e0a0a */
[C---:B------:R-:W-:Y:S02]  /*78a0*/  IMAD R11, R90.reuse, R12, R11 ;  /* 0x0000000c5a0b7224 */ /* 0x040fe400078e020b */
[C---:B------:R-:W-:Y:S02]  /*78b0*/  IMAD R18, R90.reuse, R10, R18 ;  /* 0x0000000a5a127224 */ /* 0x040fe400078e0212 */
[----:B------:R-:W-:Y:S01]  /*78c0*/  VIADD R24, R93, 0xc0 ;  /* 0x000000c05d187836 */ /* 0x000fe20000000000 */
[----:B------:R0:W-:Y:S01]  /*78d0*/  STL [R1+0x728], R11 ;  /* 0x0007280b01007387 */ /* 0x0001e20000100800 */
[----:B------:R-:W-:Y:S01]  /*78e0*/  @!P1 IMAD.IADD R7, R7, 0x1, -R90 ;  /* 0x0000000107079824 */ /* 0x000fe200078e0a5a */
[----:B------:R-:W-:Y:S01]  /*78f0*/  ISETP.GT.U32.AND P1, PT, R90, R14, PT ;  /* 0x0000000e5a00720c */ /* 0x000fe20003f24070 */
[----:B------:R-:W-:-:S02]  /*7900*/  IMAD.MOV.U32 R12, RZ, RZ, R5 ;  /* 0x000000ffff0c7224 */ /* 0x000fc400078e0005 */
[----:B------:R-:W-:Y:S01]  /*7910*/  @!P3 IMAD.IADD R13, R13, 0x1, -R90 ;  /* 0x000000010d0db824 */ /* 0x000fe200078e0a5a */
[----:B------:R-:W-:Y:S01]  /*7920*/  ISETP.GE.AND P3, PT, R17, RZ, PT ;  /* 0x000000ff1100720c */ /* 0x000fe20003f66270 */
[C---:B------:R-:W-:Y:S02]  /*7930*/  VIADD R15, R93.reuse, 0x5d ;  /* 0x0000005d5d0f7836 */ /* 0x040fe40000000000 */
[----:B------:R-:W-:Y:S01]  /*7940*/  @!P0 IMAD.MOV R12, RZ, RZ, -R12 ;  /* 0x000000ffff0c8224 */ /* 0x000fe200078e0a0c */
[----:B0-----:R-:W-:Y:S01]  /*7950*/  IABS R11, R24 ;  /* 0x00000018000b7213 */ /* 0x001fe20000000000 */
[C---:B------:R-:W-:Y:S01]  /*7960*/  VIADD R23, R93.reuse, 0xc1 ;  /* 0x000000c15d177836 */ /* 0x040fe20000000000 */
[----:B------:R-:W-:Y:S01]  /*7970*/  ISETP.GT.U32.AND P0, PT, R90, R18, PT ;  /* 0x000000125a00720c */ /* 0x000fe20003f04070 */
[C---:B------:R-:W-:Y:S01]  /*7980*/  VIADD R22, R93.reuse, 0xc2 ;  /* 0x000000c25d167836 */ /* 0x040fe20000000000 */
[----:B------:R0:W-:Y:S01]  /*7990*/  STL [R1+0x16a0], R15 ;  /* 0x0016a00f01007387 */ /* 0x0001e20000100800 */
[--C-:B------:R-:W-:Y:S01]  /*79a0*/  @!P1 IMAD.IADD R14, R14, 0x1, -R90.reuse ;  /* 0x000000010e0e9824 */ /* 0x100fe200078e0a5a */
[----:B------:R-:W-:Y:S01]  /*79b0*/  IABS R10, R15 ;  /* 0x0000000f000a7213 */ /* 0x000fe20000000000 */
[----:B------:R-:W-:Y:S01]  /*79c0*/  IMAD.MOV.U32 R5, RZ, RZ, R11 ;  /* 0x000000ffff057224 */ /* 0x000fe200078e000b */
[----:B------:R-:W-:Y:S01]  /*79d0*/  STL [R1+0x187c], R24 ;  /* 0x00187c1801007387 */ /* 0x000fe20000100800 */
[----:B------:R-:W-:Y:S01]  /*79e0*/  @!P3 IMAD.MOV R13, RZ, RZ, -R13 ;  /* 0x000000ffff0db224 */ /* 0x000fe200078e0a0d */
[----:B------:R-:W-:Y:S01]  /*79f0*/  ISETP.GT.U32.AND P1, PT, R90, R14, PT ;  /* 0x0000000e5a00720c */ /* 0x000fe20003f24070 */
[----:B------:R-:W-:Y:S01]  /*7a00*/  VIADD R17, R93, 0x5e ;  /* 0x0000005e5d117836 */ /* 0x000fe20000000000 */
[----:B------:R-:W-:Y:S01]  /*7a10*/  STL [R1+0x1880], R23 ;  /* 0x0018801701007387 */ /* 0x000fe20000100800 */
[----:B------:R-:W-:Y:S01]  /*7a20*/  ISETP.GE.AND P3, PT, R16, RZ, PT ;  /* 0x000000ff1000720c */ /* 0x000fe20003f66270 */
[----:B0-----:R-:W-:Y:S01]  /*7a30*/  IMAD.HI.U32 R15, R0, R10, RZ ;  /* 0x0000000a000f7227 */ /* 0x001fe200078e00ff */
[----:B------:R-:W-:Y:S01]  /*7a40*/  IABS R6, R23 ;  /* 0x0000001700067213 */ /* 0x000fe20000000000 */
[----:B------:R-:W-:Y:S02]  /*7a50*/  STL [R1+0x1888], R22 ;  /* 0x0018881601007387 */ /* 0x000fe40000100800 */
[----:B------:R-:W-:-:S02]  /*7a60*/  @!P0 IMAD.IADD R18, R18, 0x1, -R90 ;  /* 0x0000000112128824 */ /* 0x000fc400078e0a5a */
[----:B------:R0:W-:Y:S01]  /*7a70*/  STL [R1+0xaac], R4 ;  /* 0x000aac0401007387 */ /* 0x0001e20000100800 */
[----:B------:R-:W-:Y:S02]  /*7a80*/  IMAD.MOV R15, RZ, RZ, -R15 ;  /* 0x000000ffff0f7224 */ /* 0x000fe400078e0a0f */
[----:B------:R-:W-:Y:S01]  /*7a90*/  ISETP.GT.U32.AND P0, PT, R90, R18, PT ;  /* 0x000000125a00720c */ /* 0x000fe20003f04070 */
[----:B------:R1:W-:Y:S01]  /*7aa0*/  STL [R1+0xb10], R12 ;  /* 0x000b100c01007387 */ /* 0x0003e20000100800 */
[----:B------:R-:W-:Y:S02]  /*7ab0*/  @!P1 IMAD.IADD R14, R14, 0x1, -R90 ;  /* 0x000000010e0e9824 */ /* 0x000fe400078e0a5a */
[----:B------:R-:W-:Y:S01]  /*7ac0*/  @!P3 IMAD.MOV R7, RZ, RZ, -R7 ;  /* 0x000000ffff07b224 */ /* 0x000fe200078e0a07 */
[----:B------:R-:W-:Y:S01]  /*7ad0*/  ISETP.GE.AND P3, PT, R20, RZ, PT ;  /* 0x000000ff1400720c */ /* 0x000fe20003f66270 */
[----:B------:R-:W-:Y:S01]  /*7ae0*/  IMAD.HI.U32 R11, R0, R6, RZ ;  /* 0x00000006000b7227 */ /* 0x000fe200078e00ff */
[----:B0-----:R-:W-:-:S03]  /*7af0*/  IABS R4, R22 ;  /* 0x0000001600047213 */ /* 0x001fc60000000000 */
[----:B------:R-:W-:Y:S02]  /*7b00*/  IMAD R15, R90, R15, R10 ;  /* 0x0000000f5a0f7224 */ /* 0x000fe400078e020a */
[----:B-1----:R-:W-:-:S03]  /*7b10*/  IMAD.HI.U32 R12, R0, R5, RZ ;  /* 0x00000005000c7227 */ /* 0x002fc600078e00ff */
[----:B------:R0:W-:Y:S01]  /*7b20*/  STL [R1+0x72c], R15 ;  /* 0x00072c0f01007387 */ /* 0x0001e20000100800 */
[----:B------:R-:W-:Y:S02]  /*7b30*/  IMAD.MOV R12, RZ, RZ, -R12 ;  /* 0x000000ffff0c7224 */ /* 0x000fe400078e0a0c */
[----:B------:R-:W-:Y:S01]  /*7b40*/  @!P0 IMAD.IADD R18, R18, 0x1, -R90 ;  /* 0x0000000112128824 */ /* 0x000fe200078e0a5a */
[----:B------:R1:W-:Y:S01]  /*7b50*/  STL [R1+0x814], R13 ;  /* 0x0008140d01007387 */ /* 0x0003e20000100800 */
[C---:B------:R-:W-:Y:S01]  /*7b60*/  IMAD R5, R90.reuse, R12, R5 ;  /* 0x0000000c5a057224 */ /* 0x040fe200078e0205 */
[----:B------:R-:W-:Y:S01]  /*7b70*/  ISETP.GE.AND P0, PT, R19, RZ, PT ;  /* 0x000000ff1300720c */ /* 0x000fe20003f06270 */
[----:B------:R-:W-:Y:S01]  /*7b80*/  IMAD.MOV R11, RZ, RZ, -R11 ;  /* 0x000000ffff0b7224 */ /* 0x000fe200078e0a0b */
[----:B------:R2:W-:Y:S01]  /*7b90*/  STL [R1+0x168c], R17 ;  /* 0x00168c1101007387 */ /* 0x0005e20000100800 */
[----:B------:R-:W-:Y:S01]  /*7ba0*/  IMAD.MOV.U32 R25, RZ, RZ, R18 ;  /* 0x000000ffff197224 */ /* 0x000fe200078e0012 */
[----:B------:R-:W-:Y:S01]  /*7bb0*/  ISETP.GT.U32.AND P1, PT, R90, R5, PT ;  /* 0x000000055a00720c */ /* 0x000fe20003f24070 */
[----:B0-----:R-:W-:-:S02]  /*7bc0*/  VIADD R15, R93, 0x5f ;  /* 0x0000005f5d0f7836 */ /* 0x001fc40000000000 */
[----:B------:R-:W-:Y:S02]  /*7bd0*/  IMAD R6, R90, R11, R6 ;  /* 0x0000000b5a067224 */ /* 0x000fe400078e0206 */
[C---:B-1----:R-:W-:Y:S01]  /*7be0*/  VIADD R13, R93.reuse, 0x65 ;  /* 0x000000655d0d7836 */ /* 0x042fe20000000000 */
[----:B------:R0:W-:Y:S01]  /*7bf0*/  STL [R1+0x1698], R15 ;  /* 0x0016980f01007387 */ /* 0x0001e20000100800 */
[----:B------:R-:W-:Y:S01]  /*7c00*/  VIADD R16, R93, 0x66 ;  /* 0x000000665d107836 */ /* 0x000fe20000000000 */
[----:B--2---:R-:W-:Y:S01]  /*7c10*/  IABS R17, R17 ;  /* 0x0000001100117213 */ /* 0x004fe20000000000 */
[----:B------:R-:W-:Y:S01]  /*7c20*/  @!P3 IMAD.MOV R25, RZ, RZ, -R25 ;  /* 0x000000ffff19b224 */ /* 0x000fe200078e0a19 */
[----:B------:R1:W-:Y:S01]  /*7c30*/  STL [R1+0x16bc], R13 ;  /* 0x0016bc0d01007387 */ /* 0x0003e20000100800 */
[C---:B------:R-:W-:Y:S01]  /*7c40*/  IMAD.HI.U32 R10, R0.reuse, R4, RZ ;  /* 0x00000004000a7227 */ /* 0x040fe200078e00ff */
[----:B------:R-:W-:Y:S02]  /*7c50*/  IABS R11, R16 ;  /* 0x00000010000b7213 */ /* 0x000fe40000000000 */
[----:B------:R2:W-:Y:S01]  /*7c60*/  STL [R1+0x16c4], R16 ;  /* 0x0016c41001007387 */ /* 0x0005e20000100800 */
[----:B------:R-:W-:Y:S01]  /*7c70*/  @!P1 IMAD.IADD R5, R5, 0x1, -R90 ;  /* 0x0000000105059824 */ /* 0x000fe200078e0a5a */
[----:B0-----:R-:W-:Y:S01]  /*7c80*/  IABS R15, R15 ;  /* 0x0000000f000f7213 */ /* 0x001fe20000000000 */
[----:B------:R-:W-:Y:S01]  /*7c90*/  IMAD.HI.U32 R20, R0, R17, RZ ;  /* 0x0000001100147227 */ /* 0x000fe200078e00ff */
[C---:B------:R-:W-:Y:S01]  /*7ca0*/  ISETP.GT.U32.AND P1, PT, R90.reuse, R6, PT ;  /* 0x000000065a00720c */ /* 0x040fe20003f24070 */
[----:B------:R0:W-:Y:S01]  /*7cb0*/  STL [R1+0xa70], R7 ;  /* 0x000a700701007387 */ /* 0x0001e20000100800 */
[----:B------:R-:W-:Y:S01]  /*7cc0*/  ISETP.GT.U32.AND P3, PT, R90, R5, PT ;  /* 0x000000055a00720c */ /* 0x000fe20003f64070 */
[----:B------:R-:W-:Y:S01]  /*7cd0*/  IMAD.MOV R10, RZ, RZ, -R10 ;  /* 0x000000ffff0a7224 */ /* 0x000fe200078e0a0a */
[----:B-1----:R-:W-:Y:S01]  /*7ce0*/  IABS R13, R13 ;  /* 0x0000000d000d7213 */ /* 0x002fe20000000000 */
[----:B------:R-:W-:-:S02]  /*7cf0*/  VIADD R21, R93, 0xc3 ;  /* 0x000000c35d157836 */ /* 0x000fc40000000000 */
[----:B--2---:R-:W-:-:S03]  /*7d00*/  IMAD.HI.U32 R16, R0, R15, RZ ;  /* 0x0000000f00107227 */ /* 0x004fc600078e00ff */
[----:B------:R-:W-:Y:S01]  /*7d10*/  STL [R1+0x1884], R21 ;  /* 0x0018841501007387 */ /* 0x000fe20000100800 */
[----:B------:R-:W-:Y:S01]  /*7d20*/  IMAD.HI.U32 R19, R0, R13, RZ ;  /* 0x0000000d00137227 */ /* 0x000fe200078e00ff */
[----:B0-----:R-:W-:Y:S02]  /*7d30*/  IABS R7, R21 ;  /* 0x0000001500077213 */ /* 0x001fe40000000000 */
[----:B------:R-:W-:Y:S01]  /*7d40*/  STL [R1+0xa98], R25 ;  /* 0x000a981901007387 */ /* 0x000fe20000100800 */
[----:B------:R-:W-:Y:S02]  /*7d50*/  IMAD.MOV R18, RZ, RZ, -R20 ;  /* 0x000000ffff127224 */ /* 0x000fe400078e0a14 */
[----:B------:R-:W-:Y:S02]  /*7d60*/  IMAD R4, R90, R10, R4 ;  /* 0x0000000a5a047224 */ /* 0x000fe400078e0204 */
[----:B------:R-:W-:-:S04]  /*7d70*/  IMAD.HI.U32 R12, R0, R11, RZ ;  /* 0x0000000b000c7227 */ /* 0x000fc800078e00ff */
        /* <DEDUP_REMOVED lines=12> */
[----:B------:R-:W-:Y:S02]  /*7e40*/  IMAD R15, R90, R16, R15 ;  /* 0x000000105a0f7224 */ /* 0x000fe400078e020f */
[----:B------:R-:W-:Y:S02]  /*7e50*/  @!P1 IMAD.IADD R6, R6, 0x1, -R90 ;  /* 0x0000000106069824 */ /* 0x000fe400078e0a5a */
[C---:B------:R-:W-:Y:S01]  /*7e60*/  IMAD R13, R90.reuse, R14, R13 ;  /* 0x0000000e5a0d7224 */ /* 0x040fe200078e020d */
[----:B------:R0:W-:Y:S01]  /*7e70*/  STL [R1+0x734], R15 ;  /* 0x0007340f01007387 */ /* 0x0001e20000100800 */
[C---:B------:R-:W-:Y:S01]  /*7e80*/  IMAD R11, R90.reuse, R12, R11 ;  /* 0x0000000c5a0b7224 */ /* 0x040fe200078e020b */
[----:B------:R-:W-:Y:S01]  /*7e90*/  ISETP.GT.U32.AND P1, PT, R90, R6, PT ;  /* 0x000000065a00720c */ /* 0x000fe20003f24070 */
[----:B------:R-:W-:Y:S01]  /*7ea0*/  IMAD.MOV R10, RZ, RZ, -R10 ;  /* 0x000000ffff0a7224 */ /* 0x000fe200078e0a0a */
[----:B------:R1:W-:Y:S01]  /*7eb0*/  STL [R1+0x738], R13 ;  /* 0x0007380d01007387 */ /* 0x0003e20000100800 */
[----:B------:R-:W-:Y:S01]  /*7ec0*/  IADD3 R14, PT, PT, R93, 0xc8, RZ ;  /* 0x000000c85d0e7810 */ /* 0x000fe20007ffe0ff */
[----:B------:R-:W-:-:S02]  /*7ed0*/  @!P0 IMAD.IADD R4, R4, 0x1, -R90 ;  /* 0x0000000104048824 */ /* 0x000fc400078e0a5a */
[----:B------:R2:W-:Y:S01]  /*7ee0*/  STL [R1+0x740], R11 ;  /* 0x0007400b01007387 */ /* 0x0005e20000100800 */
[C---:B------:R-:W-:Y:S01]  /*7ef0*/  IMAD R10, R90.reuse, R10, R7 ;  /* 0x0000000a5a0a7224 */ /* 0x040fe200078e0207 */
[----:B0-----:R-:W-:Y:S01]  /*7f00*/  IABS R15, R14 ;  /* 0x0000000e000f7213 */ /* 0x001fe20000000000 */
[C---:B------:R-:W-:Y:S01]  /*7f10*/  VIADD R18, R93.reuse, 0xc9 ;  /* 0x000000c95d127836 */ /* 0x040fe20000000000 */
[----:B------:R-:W-:Y:S01]  /*7f20*/  ISETP.GT.U32.AND P0, PT, R90, R4, PT ;  /* 0x000000045a00720c */ /* 0x000fe20003f04070 */
[----:B------:R-:W-:Y:S01]  /*7f30*/  VIADD R16, R93, 0xca ;  /* 0x000000ca5d107836 */ /* 0x000fe20000000000 */
[----:B------:R-:W-:Y:S01]  /*7f40*/  STL [R1+0x188c], R14 ;  /* 0x00188c0e01007387 */ /* 0x000fe20000100800 */
[----:B------:R-:W-:Y:S01]  /*7f50*/  @!P1 IMAD.IADD R6, R6, 0x1, -R90 ;  /* 0x0000000106069824 */ /* 0x000fe200078e0a5a */
[----:B------:R-:W-:Y:S01]  /*7f60*/  ISETP.GE.AND P1, PT, R23, RZ, PT ;  /* 0x000000ff1700720c */ /* 0x000fe20003f26270 */
[----:B-1----:R-:W-:Y:S01]  /*7f70*/  IMAD.HI.U32 R13, R0, R15, RZ ;  /* 0x0000000f000d7227 */ /* 0x002fe200078e00ff */
[----:B------:R-:W-:Y:S01]  /*7f80*/  IABS R7, R18 ;  /* 0x0000001200077213 */ /* 0x000fe20000000000 */
[----:B------:R-:W-:Y:S02]  /*7f90*/  STL [R1+0x1890], R18 ;  /* 0x0018901201007387 */ /* 0x000fe40000100800 */
[----:B--2---:R-:W-:-:S02]  /*7fa0*/  IMAD.MOV.U32 R11, RZ, RZ, R5 ;  /* 0x000000ffff0b7224 */ /* 0x004fc400078e0005 */
[----:B------:R-:W-:Y:S01]  /*7fb0*/  IMAD.MOV R13, RZ, RZ, -R13 ;  /* 0x000000ffff0d7224 */ /* 0x000fe200078e0a0d */
[----:B------:R-:W-:Y:S01]  /*7fc0*/  STL [R1+0x1898], R16 ;  /* 0x0018981001007387 */ /* 0x000fe20000100800 */
[----:B------:R-:W-:Y:S01]  /*7fd0*/  @!P3 IMAD.MOV R11, RZ, RZ, -R11 ;  /* 0x000000ffff0bb224 */ /* 0x000fe200078e0a0b */
[C---:B------:R-:W-:Y:S01]  /*7fe0*/  ISETP.GT.U32.AND P3, PT, R90.reuse, R10, PT ;  /* 0x0000000a5a00720c */ /* 0x040fe20003f64070 */
[----:B------:R-:W-:Y:S01]  /*7ff0*/  IMAD.MOV.U32 R5, RZ, RZ, R7 ;  /* 0x000000ffff057224 */ /* 0x000fe200078e0007 */
[----:B------:R-:W-:Y:S01]  /*8000*/  IABS R7, R16 ;  /* 0x0000001000077213 */ /* 0x000fe20000000000 */
[----:B------:R-:W-:Y:S01]  /*8010*/  IMAD R15, R90, R13, R15 ;  /* 0x0000000d5a0f7224 */ /* 0x000fe200078e020f */
[----:B------:R0:W-:Y:S01]  /*8020*/  STL [R1+0x818], R11 ;  /* 0x0008180b01007387 */ /* 0x0001e20000100800 */
[----:B------:R-:W-:Y:S01]  /*8030*/  @!P0 IMAD.IADD R4, R4, 0x1, -R90 ;  /* 0x0000000104048824 */ /* 0x000fe200078e0a5a */
[----:B------:R-:W-:Y:S01]  /*8040*/  ISETP.GE.AND P0, PT, R22, RZ, PT ;  /* 0x000000ff1600720c */ /* 0x000fe20003f06270 */
[----:B------:R-:W-:-:S04]  /*8050*/  IMAD.HI.U32 R12, R0, R5, RZ ;  /* 0x00000005000c7227 */ /* 0x000fc800078e00ff */
[----:B------:R-:W-:Y:S01]  /*8060*/  @!P1 IMAD.MOV R6, RZ, RZ, -R6 ;  /* 0x000000ffff069224 */ /* 0x000fe200078e0a06 */
[----:B------:R-:W-:Y:S01]  /*8070*/  ISETP.GT.U32.AND P1, PT, R90, R15, PT ;  /* 0x0000000f5a00720c */ /* 0x000fe20003f24070 */
[----:B------:R-:W-:Y:S02]  /*8080*/  @!P3 IMAD.IADD R10, R10, 0x1, -R90 ;  /* 0x000000010a0ab824 */ /* 0x000fe400078e0a5a */
[----:B------:R-:W-:Y:S01]  /*8090*/  IMAD.MOV R12, RZ, RZ, -R12 ;  /* 0x000000ffff0c7224 */ /* 0x000fe200078e0a0c */
[----:B------:R1:W-:Y:S01]  /*80a0*/  STL [R1+0xa4c], R6 ;  /* 0x000a4c0601007387 */ /* 0x0003e20000100800 */
[----:B------:R-:W-:Y:S01]  /*80b0*/  VIADD R17, R93, 0xcb ;  /* 0x000000cb5d117836 */ /* 0x000fe20000000000 */
[C---:B------:R-:W-:Y:S01]  /*80c0*/  ISETP.GT.U32.AND P3, PT, R90.reuse, R10, PT ;  /* 0x0000000a5a00720c */ /* 0x040fe20003f64070 */
[----:B------:R-:W-:Y:S02]  /*80d0*/  IMAD R5, R90, R12, R5 ;  /* 0x0000000c5a057224 */ /* 0x000fe400078e0205 */
[----:B------:R-:W-:Y:S01]  /*80e0*/  @!P0 IMAD.MOV R4, RZ, RZ, -R4 ;  /* 0x000000ffff048224 */ /* 0x000fe200078e0a04 */
[----:B------:R-:W-:Y:S01]  /*80f0*/  ISETP.GE.AND P0, PT, R21, RZ, PT ;  /* 0x000000ff1500720c */ /* 0x000fe20003f06270 */
[----:B------:R-:W-:Y:S01]  /*8100*/  STL [R1+0x1894], R17 ;  /* 0x0018941101007387 */ /* 0x000fe20000100800 */
[----:B0-----:R-:W-:-:S03]  /*8110*/  IMAD.HI.U32 R11, R0, R7, RZ ;  /* 0x00000007000b7227 */ /* 0x001fc600078e00ff */
[----:B------:R0:W-:Y:S01]  /*8120*/  STL [R1+0xa88], R4 ;  /* 0x000a880401007387 */ /* 0x0001e20000100800 */
[--C-:B------:R-:W-:Y:S02]  /*8130*/  @!P1 IMAD.IADD R15, R15, 0x1, -R90.reuse ;  /* 0x000000010f0f9824 */ /* 0x100fe400078e0a5a */
[C---:B-1----:R-:W-:Y:S02]  /*8140*/  VIADD R6, R93.reuse, 0x67 ;  /* 0x000000675d067836 */ /* 0x042fe40000000000 */
[----:B------:R-:W-:Y:S01]  /*8150*/  @!P3 IMAD.IADD R10, R10, 0x1, -R90 ;  /* 0x000000010a0ab824 */ /* 0x000fe200078e0a5a */
[C---:B------:R-:W-:Y:S01]  /*8160*/  ISETP.GT.U32.AND P3, PT, R90.reuse, R5, PT ;  /* 0x000000055a00720c */ /* 0x040fe20003f64070 */
[----:B------:R-:W-:Y:S01]  /*8170*/  IMAD.MOV R11, RZ, RZ, -R11 ;  /* 0x000000ffff0b7224 */ /* 0x000fe200078e0a0b */
[C---:B------:R-:W-:Y:S01]  /*8180*/  ISETP.GT.U32.AND P1, PT, R90.reuse, R15, PT ;  /* 0x0000000f5a00720c */ /* 0x040fe20003f24070 */
[----:B------:R-:W-:Y:S01]  /*8190*/  @!P0 IMAD.MOV R10, RZ, RZ, -R10 ;  /* 0x000000ffff0a8224 */ /* 0x000fe200078e0a0a */
[----:B0-----:R-:W-:Y:S01]  /*81a0*/  IABS R4, R17 ;  /* 0x0000001100047213 */ /* 0x001fe20000000000 */
[----:B------:R0:W-:Y:S01]  /*81b0*/  STL [R1+0x16ac], R6 ;  /* 0x0016ac0601007387 */ /* 0x0001e20000100800 */
[----:B------:R-:W-:Y:S01]  /*81c0*/  IABS R13, R6 ;  /* 0x00000006000d7213 */ /* 0x000fe20000000000 */
[----:B------:R-:W-:Y:S01]  /*81d0*/  IMAD R7, R90, R11, R7 ;  /* 0x0000000b5a077224 */ /* 0x000fe200078e0207 */
[----:B------:R-:W-:Y:S01]  /*81e0*/  ISETP.GE.AND P0, PT, R14, RZ, PT ;  /* 0x000000ff0e00720c */ /* 0x000fe20003f06270 */
[----:B------:R-:W-:-:S02]  /*81f0*/  VIADD R24, R93, 0xd0 ;  /* 0x000000d05d187836 */ /* 0x000fc40000000000 */
[----:B------:R-:W-:Y:S02]  /*8200*/  VIADD R23, R93, 0xd1 ;  /* 0x000000d15d177836 */ /* 0x000fe40000000000 */
[----:B------:R-:W-:Y:S01]  /*8210*/  @!P3 IMAD.IADD R5, R5, 0x1, -R90 ;  /* 0x000000010505b824 */ /* 0x000fe200078e0a5a */
[----:B------:R-:W-:Y:S01]  /*8220*/  STL [R1+0x18ac], R24 ;  /* 0x0018ac1801007387 */ /* 0x000fe20000100800 */
[----:B0-----:R-:W-:Y:S01]  /*8230*/  IMAD.HI.U32 R6, R0, R4, RZ ;  /* 0x0000000400067227 */ /* 0x001fe200078e00ff */
[----:B------:R-:W-:Y:S02]  /*8240*/  IABS R12, R24 ;  /* 0x00000018000c7213 */ /* 0x000fe40000000000 */
[C---:B------:R-:W-:Y:S01]  /*8250*/  ISETP.GT.U32.AND P3, PT, R90.reuse, R5, PT ;  /* 0x000000055a00720c */ /* 0x040fe20003f64070 */
[----:B------:R-:W-:Y:S01]  /*8260*/  IMAD.MOV R6, RZ, RZ, -R6 ;  /* 0x000000ffff067224 */ /* 0x000fe200078e0a06 */
[----:B------:R-:W-:Y:S01]  /*8270*/  STL [R1+0x18b8], R23 ;  /* 0x0018b81701007387 */ /* 0x000fe20000100800 */
[----:B------:R-:W-:Y:S01]  /*8280*/  @!P1 IMAD.IADD R15, R15, 0x1, -R90 ;  /* 0x000000010f0f9824 */ /* 0x000fe200078e0a5a */
[C---:B------:R-:W-:Y:S01]  /*8290*/  ISETP.GT.U32.AND P1, PT, R90.reuse, R7, PT ;  /* 0x000000075a00720c */ /* 0x040fe20003f24070 */
[----:B------:R-:W-:Y:S01]  /*82a0*/  IMAD R4, R90, R6, R4 ;  /* 0x000000065a047224 */ /* 0x000fe200078e0204 */
[----:B------:R0:W-:Y:S01]  /*82b0*/  STL [R1+0xac0], R10 ;  /* 0x000ac00a01007387 */ /* 0x0001e20000100800 */
[----:B------:R-:W-:-:S02]  /*82c0*/  IMAD.MOV.U32 R19, RZ, RZ, R15 ;  /* 0x000000ffff137224 */ /* 0x000fc400078e000f */
[----:B------:R-:W-:-:S04]  /*82d0*/  IMAD.HI.U32 R14, R0, R13, RZ ;  /* 0x0000000d000e7227 */ /* 0x000fc800078e00ff */
[----:B------:R-:W-:Y:S01]  /*82e0*/  @!P0 IMAD.MOV R19, RZ, RZ, -R19 ;  /* 0x000000ffff138224 */ /* 0x000fe200078e0a13 */
[----:B------:R-:W-:Y:S01]  /*82f0*/  ISETP.GT.U32.AND P0, PT, R90, R4, PT ;  /* 0x000000045a00720c */ /* 0x000fe20003f04070 */
[----:B------:R-:W-:Y:S01]  /*8300*/  @!P3 IMAD.IADD R5, R5, 0x1, -R90 ;  /* 0x000000010505b824 */ /* 0x000fe200078e0a5a */
[----:B------:R-:W-:Y:S01]  /*8310*/  ISETP.GE.AND P3, PT, R18, RZ, PT ;  /* 0x000000ff1200720c */ /* 0x000fe20003f66270 */
[----:B------:R-:W-:Y:S01]  /*8320*/  IMAD.MOV R14, RZ, RZ, -R14 ;  /* 0x000000ffff0e7224 */ /* 0x000fe200078e0a0e */
[----:B0-----:R-:W-:Y:S01]  /*8330*/  IABS R10, R23 ;  /* 0x00000017000a7213 */ /* 0x001fe20000000000 */
[----:B------:R-:W-:Y:S02]  /*8340*/  @!P1 IMAD.IADD R7, R7, 0x1, -R90 ;  /* 0x0000000107079824 */ /* 0x000fe400078e0a5a */
[----:B------:R-:W-:Y:S02]  /*8350*/  IMAD R13, R90, R14, R13 ;  /* 0x0000000e5a0d7224 */ /* 0x000fe400078e020d */
[----:B------:R-:W-:Y:S01]  /*8360*/  IMAD.HI.U32 R6, R0, R10, RZ ;  /* 0x0000000a00067227 */ /* 0x000fe200078e00ff */
[----:B------:R-:W-:-:S02]  /*8370*/  ISETP.GT.U32.AND P1, PT, R90, R7, PT ;  /* 0x000000075a00720c */ /* 0x000fc40003f24070 */
[----:B------:R0:W-:Y:S01]  /*8380*/  STL [R1+0x73c], R13 ;  /* 0x00073c0d01007387 */ /* 0x0001e20000100800 */
[----:B------:R-:W-:Y:S01]  /*8390*/  @!P0 IMAD.IADD R4, R4, 0x1, -R90 ;  /* 0x0000000104048824 */ /* 0x000fe200078e0a5a */
[----:B------:R-:W-:Y:S01]  /*83a0*/  ISETP.GE.AND P0, PT, R16, RZ, PT ;  /* 0x000000ff1000720c */ /* 0x000fe20003f06270 */
[----:B------:R-:W-:Y:S01]  /*83b0*/  @!P3 IMAD.MOV R5, RZ, RZ, -R5 ;  /* 0x000000ffff05b224 */ /* 0x000fe200078e0a05 */
[----:B------:R1:W-:Y:S01]  /*83c0*/  STL [R1+0x81c], R19 ;  /* 0x00081c1301007387 */ /* 0x0003e20000100800 */
[----:B------:R-:W-:Y:S01]  /*83d0*/  IMAD.HI.U32 R11, R0, R12, RZ ;  /* 0x0000000c000b7227 */ /* 0x000fe200078e00ff */
[----:B------:R-:W-:-:S03]  /*83e0*/  ISETP.GT.U32.AND P3, PT, R90, R4, PT ;  /* 0x000000045a00720c */ /* 0x000fc60003f64070 */
[----:B------:R-:W-:Y:S02]  /*83f0*/  IMAD.MOV R6, RZ, RZ, -R6 ;  /* 0x000000ffff067224 */ /* 0x000fe400078e0a06 */
[C---:B0-----:R-:W-:Y:S02]  /*8400*/  VIADD R13, R93.reuse, 0x6d ;  /* 0x0000006d5d0d7836 */ /* 0x041fe40000000000 */
[----:B------:R-:W-:Y:S02]  /*8410*/  IMAD.MOV R11, RZ, RZ, -R11 ;  /* 0x000000ffff0b7224 */ /* 0x000fe400078e0a0b */
[C---:B------:R-:W-:Y:S01]  /*8420*/  IMAD R10, R90.reuse, R6, R10 ;  /* 0x000000065a0a7224 */ /* 0x040fe200078e020a */
[----:B------:R-:W-:Y:S01]  /*8430*/  IABS R15, R13 ;  /* 0x0000000d000f7213 */ /* 0x000fe20000000000 */
[----:B------:R-:W-:Y:S01]  /*8440*/  IMAD R12, R90, R11, R12 ;  /* 0x0000000b5a0c7224 */ /* 0x000fe200078e020c */
[----:B------:R0:W-:Y:S01]  /*8450*/  STL [R1+0x16c0], R13 ;  /* 0x0016c00d01007387 */ /* 0x0001e20000100800 */
[----:B------:R-:W-:Y:S01]  /*8460*/  @!P3 IMAD.IADD R4, R4, 0x1, -R90 ;  /* 0x000000010404b824 */ /* 0x000fe200078e0a5a */
[----:B------:R-:W-:Y:S01]  /*8470*/  ISETP.GT.U32.AND P3, PT, R90, R10, PT ;  /* 0x0000000a5a00720c */ /* 0x000fe20003f64070 */
[----:B------:R-:W-:-:S02]  /*8480*/  VIADD R11, R93, 0x6e ;  /* 0x0000006e5d0b7836 */ /* 0x000fc40000000000 */
[----:B------:R-:W-:-:S03]  /*8490*/  IMAD.HI.U32 R16, R0, R15, RZ ;  /* 0x0000000f00107227 */ /* 0x000fc600078e00ff */
[----:B------:R-:W-:Y:S01]  /*84a0*/  IABS R6, R11 ;  /* 0x0000000b00067213 */ /* 0x000fe20000000000 */
[----:B------:R-:W-:Y:S01]  /*84b0*/  VIADD R20, R93, 0xd2 ;  /* 0x000000d25d147836 */ /* 0x000fe20000000000 */
[----:B------:R2:W-:Y:S01]  /*84c0*/  STL [R1+0x16c8], R11 ;  /* 0x0016c80b01007387 */ /* 0x0005e20000100800 */
[----:B------:R-:W-:Y:S01]  /*84d0*/  @!P1 IMAD.IADD R7, R7, 0x1, -R90 ;  /* 0x0000000107079824 */ /* 0x000fe200078e0a5a */
[----:B------:R-:W-:Y:S01]  /*84e0*/  ISETP.GT.U32.AND P1, PT, R90, R12, PT ;  /* 0x0000000c5a00720c */ /* 0x000fe20003f24070 */
[C---:B------:R-:W-:Y:S01]  /*84f0*/  VIADD R22, R93.reuse, 0xd3 ;  /* 0x000000d35d167836 */ /* 0x040fe20000000000 */
[----:B------:R-:W-:Y:S01]  /*8500*/  STL [R1+0x18a4], R20 ;  /* 0x0018a41401007387 */ /* 0x000fe20000100800 */
[----:B-1----:R-:W-:Y:S02]  /*8510*/  VIADD R19, R93, 0xd8 ;  /* 0x000000d85d137836 */ /* 0x002fe40000000000 */
[----:B------:R-:W-:Y:S01]  /*8520*/  IMAD.MOV R16, RZ, RZ, -R16 ;  /* 0x000000ffff107224 */ /* 0x000fe200078e0a10 */
[----:B------:R-:W-:Y:S01]  /*8530*/  STL [R1+0x18b4], R22 ;  /* 0x0018b41601007387 */ /* 0x000fe20000100800 */
[----:B------:R-:W-:Y:S01]  /*8540*/  @!P3 IMAD.IADD R10, R10, 0x1, -R90 ;  /* 0x000000010a0ab824 */ /* 0x000fe200078e0a5a */
[----:B0-----:R-:W-:Y:S01]  /*8550*/  IABS R13, R22 ;  /* 0x00000016000d7213 */ /* 0x001fe20000000000 */
[----:B--2---:R-:W-:Y:S01]  /*8560*/  IMAD.HI.U32 R11, R0, R6, RZ ;  /* 0x00000006000b7227 */ /* 0x004fe200078e00ff */
[----:B------:R-:W-:Y:S01]  /*8570*/  STL [R1+0x18d0], R19 ;  /* 0x0018d01301007387 */ /* 0x000fe20000100800 */
[----:B------:R-:W-:-:S02]  /*8580*/  IABS R14, R19 ;  /* 0x00000013000e7213 */ /* 0x000fc40000000000 */
[C---:B------:R-:W-:Y:S01]  /*8590*/  IMAD R15, R90.reuse, R16, R15 ;  /* 0x000000105a0f7224 */ /* 0x040fe200078e020f */
[----:B------:R0:W-:Y:S01]  /*85a0*/  STL [R1+0xa44], R5 ;  /* 0x000a440501007387 */ /* 0x0001e20000100800 */
[----:B------:R-:W-:Y:S02]  /*85b0*/  IMAD.MOV.U32 R16, RZ, RZ, R7 ;  /* 0x000000ffff107224 */ /* 0x000fe400078e0007 */
[----:B------:R-:W-:Y:S01]  /*85c0*/  IMAD.MOV R11, RZ, RZ, -R11 ;  /* 0x000000ffff0b7224 */ /* 0x000fe200078e0a0b */
[----:B------:R1:W-:Y:S01]  /*85d0*/  STL [R1+0x744], R15 ;  /* 0x0007440f01007387 */ /* 0x0003e20000100800 */
[----:B------:R-:W-:Y:S01]  /*85e0*/  @!P0 IMAD.MOV R16, RZ, RZ, -R16 ;  /* 0x000000ffff108224 */ /* 0x000fe200078e0a10 */
[C---:B------:R-:W-:Y:S01]  /*85f0*/  ISETP.GT.U32.AND P0, PT, R90.reuse, R10, PT ;  /* 0x0000000a5a00720c */ /* 0x040fe20003f04070 */
[----:B------:R-:W-:Y:S02]  /*8600*/  IMAD R6, R90, R11, R6 ;  /* 0x0000000b5a067224 */ /* 0x000fe400078e0206 */
[----:B------:R-:W-:Y:S01]  /*8610*/  @!P1 IMAD.IADD R12, R12, 0x1, -R90 ;  /* 0x000000010c0c9824 */ /* 0x000fe200078e0a5a */
[----:B0-----:R-:W-:Y:S01]  /*8620*/  IABS R5, R20 ;  /* 0x0000001400057213 */ /* 0x001fe20000000000 */
[----:B------:R-:W-:Y:S01]  /*8630*/  VIADD R18, R93, 0xd9 ;  /* 0x000000d95d127836 */ /* 0x000fe20000000000 */
[----:B------:R-:W-:Y:S01]  /*8640*/  ISETP.GE.AND P1, PT, R17, RZ, PT ;  /* 0x000000ff1100720c */ /* 0x000fe20003f26270 */
[----:B------:R-:W-:Y:S01]  /*8650*/  STL [R1+0x748], R6 ;  /* 0x0007480601007387 */ /* 0x000fe20000100800 */
[----:B------:R-:W-:Y:S01]  /*8660*/  ISETP.GT.U32.AND P3, PT, R90, R12, PT ;  /* 0x0000000c5a00720c */ /* 0x000fe20003f64070 */
[----:B------:R-:W-:-:S02]  /*8670*/  IMAD.HI.U32 R11, R0, R5, RZ ;  /* 0x00000005000b7227 */ /* 0x000fc400078e00ff */
[----:B------:R0:W-:Y:S02]  /*8680*/  STL [R1+0xa74], R16 ;  /* 0x000a741001007387 */ /* 0x0001e40000100800 */
[----:B------:R-:W-:Y:S02]  /*8690*/  IMAD.MOV R11, RZ, RZ, -R11 ;  /* 0x000000ffff0b7224 */ /* 0x000fe400078e0a0b */
[----:B------:R-:W-:Y:S02]  /*86a0*/  @!P0 IMAD.IADD R10, R10, 0x1, -R90 ;  /* 0x000000010a0a8824 */ /* 0x000fe400078e0a5a */
[----:B------:R-:W-:Y:S02]  /*86b0*/  IMAD R5, R90, R11, R5 ;  /* 0x0000000b5a057224 */ /* 0x000fe400078e0205 */
[----:B------:R-:W-:Y:S01]  /*86c0*/  @!P1 IMAD.MOV R4, RZ, RZ, -R4 ;  /* 0x000000ffff049224 */ /* 0x000fe200078e0a04 */
[----:B------:R-:W-:Y:S01]  /*86d0*/  ISETP.GE.AND P1, PT, R24, RZ, PT ;  /* 0x000000ff1800720c */ /* 0x000fe20003f26270 */
[----:B-1----:R-:W-:Y:S01]  /*86e0*/  IMAD.HI.U32 R15, R0, R13, RZ ;  /* 0x0000000d000f7227 */ /* 0x002fe200078e00ff */
[----:B------:R-:W-:-:S03]  /*86f0*/  ISETP.GT.U32.AND P0, PT, R90, R5, PT ;  /* 0x000000055a00720c */ /* 0x000fc60003f04070 */
[----:B------:R-:W-:Y:S02]  /*8700*/  IMAD.MOV R7, RZ, RZ, -R15 ;  /* 0x000000ffff077224 */ /* 0x000fe400078e0a0f */
[----:B------:R-:W-:Y:S01]  /*8710*/  @!P3 IMAD.IADD R12, R12, 0x1, -R90 ;  /* 0x000000010c0cb824 */ /* 0x000fe200078e0a5a */
[----:B------:R-:W-:Y:S01]  /*8720*/  ISETP.GE.AND P3, PT, R23, RZ, PT ;  /* 0x000000ff1700720c */ /* 0x000fe20003f66270 */
[----:B------:R-:W-:Y:S02]  /*8730*/  IMAD R13, R90, R7, R13 ;  /* 0x000000075a0d7224 */ /* 0x000fe400078e020d */
[----:B------:R-:W-:Y:S02]  /*8740*/  IMAD.MOV.U32 R23, RZ, RZ, R12 ;  /* 0x000000ffff177224 */ /* 0x000fe400078e000c */
[----:B0-----:R-:W-:Y:S02]  /*8750*/  VIADD R16, R93, 0x6f ;  /* 0x0000006f5d107836 */ /* 0x001fe40000000000 */
[----:B------:R-:W-:-:S02]  /*8760*/  @!P0 IMAD.IADD R5, R5, 0x1, -R90 ;  /* 0x0000000105058824 */ /* 0x000fc400078e0a5a */
[----:B------:R-:W-:Y:S01]  /*8770*/  @!P1 IMAD.MOV R23, RZ, RZ, -R23 ;  /* 0x000000ffff179224 */ /* 0x000fe200078e0a17 */
[C---:B------:R-:W-:Y:S01]  /*8780*/  ISETP.GT.U32.AND P1, PT, R90.reuse, R13, PT ;  /* 0x0000000d5a00720c */ /* 0x040fe20003f24070 */
[C---:B------:R-:W-:Y:S01]  /*8790*/  VIADD R17, R93.reuse, 0x75 ;  /* 0x000000755d117836 */ /* 0x040fe20000000000 */
[----:B------:R-:W-:Y:S01]  /*87a0*/  ISETP.GT.U32.AND P0, PT, R90, R5, PT ;  /* 0x000000055a00720c */ /* 0x000fe20003f04070 */
[----:B------:R-:W-:Y:S01]  /*87b0*/  IMAD.HI.U32 R6, R0, R14, RZ ;  /* 0x0000000e00067227 */ /* 0x000fe200078e00ff */
[----:B------:R0:W-:Y:S03]  /*87c0*/  STL [R1+0x16b4], R16 ;  /* 0x0016b41001007387 */ /* 0x0001e60000100800 */
[C---:B------:R-:W-:Y:S01]  /*87d0*/  VIADD R15, R93.reuse, 0x76 ;  /* 0x000000765d0f7836 */ /* 0x040fe20000000000 */
[----:B------:R1:W-:Y:S01]  /*87e0*/  STL [R1+0x16e4], R17 ;  /* 0x0016e41101007387 */ /* 0x0003e20000100800 */
[C---:B------:R-:W-:Y:S01]  /*87f0*/  VIADD R21, R93.reuse, 0xda ;  /* 0x000000da5d157836 */ /* 0x040fe20000000000 */
[----:B------:R-:W-:Y:S01]  /*8800*/  IADD3 R6, PT, PT, -R6, RZ, RZ ;  /* 0x000000ff06067210 */ /* 0x000fe20007ffe1ff */
[----:B------:R-:W-:Y:S01]  /*8810*/  VIADD R25, R93, 0xe8 ;  /* 0x000000e85d197836 */ /* 0x000fe20000000000 */
[----:B------:R-:W-:Y:S01]  /*8820*/  STL [R1+0x16ec], R15 ;  /* 0x0016ec0f01007387 */ /* 0x000fe20000100800 */
[----:B------:R-:W-:Y:S01]  /*8830*/  @!P1 IMAD.IADD R13, R13, 0x1, -R90 ;  /* 0x000000010d0d9824 */ /* 0x000fe200078e0a5a */
[----:B0-----:R-:W-:Y:S01]  /*8840*/  IABS R16, R16 ;  /* 0x0000001000107213 */ /* 0x001fe20000000000 */
[----:B------:R-:W-:Y:S01]  /*8850*/  IMAD R14, R90, R6, R14 ;  /* 0x000000065a0e7224 */ /* 0x000fe200078e020e */
[----:B------:R-:W-:Y:S01]  /*8860*/  STL [R1+0x18c8], R18 ;  /* 0x0018c81201007387 */ /* 0x000fe20000100800 */
[----:B------:R-:W-:Y:S01]  /*8870*/  @!P0 IMAD.IADD R5, R5, 0x1, -R90 ;  /* 0x0000000105058824 */ /* 0x000fe200078e0a5a */
[----:B------:R-:W-:Y:S01]  /*8880*/  ISETP.GE.AND P0, PT, R20, RZ, PT ;  /* 0x000000ff1400720c */ /* 0x000fe20003f06270 */
[C---:B------:R-:W-:Y:S01]  /*8890*/  VIADD R20, R93.reuse, 0xe0 ;  /* 0x000000e05d147836 */ /* 0x040fe20000000000 */
[----:B------:R0:W-:Y:S01]  /*88a0*/  STL [R1+0xa94], R4 ;  /* 0x000a940401007387 */ /* 0x0001e20000100800 */
[----:B------:R-:W-:Y:S01]  /*88b0*/  ISETP.GT.U32.AND P1, PT, R90, R13, PT ;  /* 0x0000000d5a00720c */ /* 0x000fe20003f24070 */
[----:B------:R-:W-:Y:S01]  /*88c0*/  VIADD R24, R93, 0x84 ;  /* 0x000000845d187836 */ /* 0x000fe20000000000 */
[----:B------:R-:W-:Y:S01]  /*88d0*/  IABS R6, R17 ;  /* 0x0000001100067213 */ /* 0x000fe20000000000 */
[----:B------:R-:W-:Y:S01]  /*88e0*/  STL [R1+0x18cc], R21 ;  /* 0x0018cc1501007387 */ /* 0x000fe20000100800 */
[----:B------:R-:W-:Y:S01]  /*88f0*/  IABS R11, R15 ;  /* 0x0000000f000b7213 */ /* 0x000fe20000000000 */
[C---:B-1----:R-:W-:Y:S01]  /*8900*/  IMAD.HI.U32 R17, R0.reuse, R16, RZ ;  /* 0x0000001000117227 */ /* 0x042fe200078e00ff */
[----:B------:R-:W-:Y:S01]  /*8910*/  IABS R7, R21 ;  /* 0x0000001500077213 */ /* 0x000fe20000000000 */
[----:B------:R1:W-:Y:S01]  /*8920*/  STL [R1+0x8c0], R23 ;  /* 0x0008c01701007387 */ /* 0x0003e20000100800 */
[----:B0-----:R-:W-:Y:S01]  /*8930*/  IABS R4, R18 ;  /* 0x0000001200047213 */ /* 0x001fe20000000000 */
[----:B------:R-:W-:-:S04]  /*8940*/  IMAD.HI.U32 R15, R0, R6, RZ ;  /* 0x00000006000f7227 */ /* 0x000fc800078e00ff */
[----:B------:R-:W-:Y:S02]  /*8950*/  IMAD.MOV R15, RZ, RZ, -R15 ;  /* 0x000000ffff0f7224 */ /* 0x000fe400078e0a0f */
[----:B------:R-:W-:Y:S02]  /*8960*/  @!P0 IMAD.MOV R5, RZ, RZ, -R5 ;  /* 0x000000ffff058224 */ /* 0x000fe400078e0a05 */
[----:B-1----:R-:W-:Y:S02]  /*8970*/  IMAD.MOV.U32 R23, RZ, RZ, R10 ;  /* 0x000000ffff177224 */ /* 0x002fe400078e000a */
[----:B------:R-:W-:-:S04]  /*8980*/  IMAD.HI.U32 R10, R0, R4, RZ ;  /* 0x00000004000a7227 */ /* 0x000fc800078e00ff */
[----:B------:R-:W-:Y:S01]  /*8990*/  @!P3 IMAD.MOV R23, RZ, RZ, -R23 ;  /* 0x000000ffff17b224 */ /* 0x000fe200078e0a17 */
[C---:B------:R-:W-:Y:S01]  /*89a0*/  ISETP.GT.U32.AND P3, PT, R90.reuse, R14, PT ;  /* 0x0000000e5a00720c */ /* 0x040fe20003f64070 */
[----:B------:R-:W-:Y:S02]  /*89b0*/  IMAD.MOV R10, RZ, RZ, -R10 ;  /* 0x000000ffff0a7224 */ /* 0x000fe400078e0a0a */
[----:B------:R-:W-:Y:S01]  /*89c0*/  IMAD.MOV R17, RZ, RZ, -R17 ;  /* 0x000000ffff117224 */ /* 0x000fe200078e0a11 */
[----:B------:R-:W-:Y:S01]  /*89d0*/  STL [R1+0xa30], R23 ;  /* 0x000a301701007387 */ /* 0x000fe20000100800 */
[----:B------:R-:W-:Y:S02]  /*89e0*/  IMAD R4, R90, R10, R4 ;  /* 0x0000000a5a047224 */ /* 0x000fe400078e0204 */
[----:B------:R-:W-:Y:S01]  /*89f0*/  @!P1 IMAD.IADD R13, R13, 0x1, -R90 ;  /* 0x000000010d0d9824 */ /* 0x000fe200078e0a5a */
[----:B------:R-:W-:Y:S01]  /*8a00*/  ISETP.GE.AND P1, PT, R22, RZ, PT ;  /* 0x000000ff1600720c */ /* 0x000fe20003f26270 */
[C---:B------:R-:W-:Y:S01]  /*8a10*/  IMAD R15, R90.reuse, R15, R6 ;  /* 0x0000000f5a0f7224 */ /* 0x040fe200078e0206 */
[----:B------:R-:W-:Y:S01]  /*8a20*/  ISETP.GT.U32.AND P0, PT, R90, R4, PT ;  /* 0x000000045a00720c */ /* 0x000fe20003f04070 */
[----:B------:R-:W-:-:S04]  /*8a30*/  IMAD.HI.U32 R6, R0, R7, RZ ;  /* 0x0000000700067227 */ /* 0x000fc800078e00ff */
[----:B------:R-:W-:Y:S02]  /*8a40*/  @!P3 IMAD.IADD R14, R14, 0x1, -R90 ;  /* 0x000000010e0eb824 */ /* 0x000fe400078e0a5a */
[----:B------:R-:W-:-:S03]  /*8a50*/  IMAD.HI.U32 R12, R0, R11, RZ ;  /* 0x0000000b000c7227 */ /* 0x000fc600078e00ff */
[C---:B------:R-:W-:Y:S01]  /*8a60*/  ISETP.GT.U32.AND P3, PT, R90.reuse, R14, PT ;  /* 0x0000000e5a00720c */ /* 0x040fe20003f64070 */
[C---:B------:R-:W-:Y:S02]  /*8a70*/  IMAD R16, R90.reuse, R17, R16 ;  /* 0x000000115a107224 */ /* 0x040fe400078e0210 */
[----:B------:R-:W-:Y:S02]  /*8a80*/  IMAD.MOV R6, RZ, RZ, -R6 ;  /* 0x000000ffff067224 */ /* 0x000fe400078e0a06 */
[----:B------:R-:W-:Y:S01]  /*8a90*/  IMAD.MOV R12, RZ, RZ, -R12 ;  /* 0x000000ffff0c7224 */ /* 0x000fe200078e0a0c */
[----:B------:R0:W-:Y:S01]  /*8aa0*/  STL [R1+0x74c], R16 ;  /* 0x00074c1001007387 */ /* 0x0001e20000100800 */
[----:B------:R-:W-:Y:S02]  /*8ab0*/  VIADD R17, R93, 0xdb ;  /* 0x000000db5d117836 */ /* 0x000fe40000000000 */
[C---:B------:R-:W-:Y:S01]  /*8ac0*/  IMAD R7, R90.reuse, R6, R7 ;  /* 0x000000065a077224 */ /* 0x040fe200078e0207 */
[----:B------:R1:W-:Y:S01]  /*8ad0*/  STL [R1+0x750], R15 ;  /* 0x0007500f01007387 */ /* 0x0003e20000100800 */
[----:B------:R-:W-:Y:S01]  /*8ae0*/  IMAD R11, R90, R12, R11 ;  /* 0x0000000c5a0b7224 */ /* 0x000fe200078e020b */
[----:B------:R-:W-:Y:S01]  /*8af0*/  IABS R6, R17 ;  /* 0x0000001100067213 */ /* 0x000fe20000000000 */
[----:B------:R-:W-:-:S02]  /*8b00*/  @!P0 IMAD.IADD R4, R4, 0x1, -R90 ;  /* 0x0000000104048824 */ /* 0x000fc400078e0a5a */
[----:B------:R-:W-:Y:S01]  /*8b10*/  @!P3 IMAD.IADD R14, R14, 0x1, -R90 ;  /* 0x000000010e0eb824 */ /* 0x000fe200078e0a5a */
[----:B------:R2:W-:Y:S01]  /*8b20*/  STL [R1+0x754], R11 ;  /* 0x0007540b01007387 */ /* 0x0005e20000100800 */
[----:B0-----:R-:W-:Y:S01]  /*8b30*/  IMAD.MOV.U32 R16, RZ, RZ, R13 ;  /* 0x000000ffff107224 */ /* 0x001fe200078e000d */
[C---:B------:R-:W-:Y:S01]  /*8b40*/  ISETP.GT.U32.AND P0, PT, R90.reuse, R4, PT ;  /* 0x000000045a00720c */ /* 0x040fe20003f04070 */
[----:B------:R-:W-:Y:S01]  /*8b50*/  VIADD R22, R93, 0xeb ;  /* 0x000000eb5d167836 */ /* 0x000fe20000000000 */
[----:B------:R-:W-:Y:S01]  /*8b60*/  ISETP.GE.AND P3, PT, R19, RZ, PT ;  /* 0x000000ff1300720c */ /* 0x000fe20003f66270 */
[----:B------:R-:W-:Y:S01]  /*8b70*/  @!P1 IMAD.MOV R16, RZ, RZ, -R16 ;  /* 0x000000ffff109224 */ /* 0x000fe200078e0a10 */
[----:B------:R-:W-:Y:S01]  /*8b80*/  ISETP.GT.U32.AND P1, PT, R90, R7, PT ;  /* 0x000000075a00720c */ /* 0x000fe20003f24070 */
[C---:B-1----:R-:W-:Y:S02]  /*8b90*/  VIADD R15, R93.reuse, 0x77 ;  /* 0x000000775d0f7836 */ /* 0x042fe40000000000 */
[----:B------:R-:W-:-:S02]  /*8ba0*/  VIADD R19, R93, 0xe3 ;  /* 0x000000e35d137836 */ /* 0x000fc40000000000 */
[----:B--2---:R-:W-:Y:S01]  /*8bb0*/  IMAD.HI.U32 R11, R0, R6, RZ ;  /* 0x00000006000b7227 */ /* 0x004fe200078e00ff */
[----:B------:R0:W-:Y:S01]  /*8bc0*/  STL [R1+0x16d4], R15 ;  /* 0x0016d40f01007387 */ /* 0x0001e20000100800 */
[----:B------:R-:W-:Y:S02]  /*8bd0*/  IABS R12, R15 ;  /* 0x0000000f000c7213 */ /* 0x000fe40000000000 */
[----:B------:R-:W-:Y:S01]  /*8be0*/  IMAD.MOV R11, RZ, RZ, -R11 ;  /* 0x000000ffff0b7224 */ /* 0x000fe200078e0a0b */
[----:B------:R-:W-:Y:S01]  /*8bf0*/  STL [R1+0x18bc], R17 ;  /* 0x0018bc1101007387 */ /* 0x000fe20000100800 */
[----:B------:R-:W-:Y:S02]  /*8c00*/  @!P0 IMAD.IADD R4, R4, 0x1, -R90 ;  /* 0x0000000104048824 */ /* 0x000fe400078e0a5a */
[----:B------:R-:W-:Y:S01]  /*8c10*/  IMAD R6, R90, R11, R6 ;  /* 0x0000000b5a067224 */ /* 0x000fe200078e0206 */
[----:B------:R-:W-:Y:S01]  /*8c20*/  STL [R1+0x18e0], R20 ;  /* 0x0018e01401007387 */ /* 0x000fe20000100800 */
[----:B------:R-:W-:-:S02]  /*8c30*/  @!P1 IMAD.IADD R7, R7, 0x1, -R90 ;  /* 0x0000000107079824 */ /* 0x000fc400078e0a5a */
[----:B------:R-:W-:Y:S01]  /*8c40*/  @!P3 IMAD.MOV R14, RZ, RZ, -R14 ;  /* 0x000000ffff0eb224 */ /* 0x000fe200078e0a0e */
[----:B------:R1:W-:Y:S01]  /*8c50*/  STL [R1+0xa54], R5 ;  /* 0x000a540501007387 */ /* 0x0003e20000100800 */
[----:B------:R-:W-:Y:S01]  /*8c60*/  ISETP.GT.U32.AND P0, PT, R90, R6, PT ;  /* 0x000000065a00720c */ /* 0x000fe20003f04070 */
[----:B0-----:R-:W-:Y:S01]  /*8c70*/  IMAD.HI.U32 R15, R0, R12, RZ ;  /* 0x0000000c000f7227 */ /* 0x001fe200078e00ff */
[----:B------:R-:W-:Y:S01]  /*8c80*/  ISETP.GE.AND P3, PT, R18, RZ, PT ;  /* 0x000000ff1200720c */ /* 0x000fe20003f66270 */
[----:B------:R-:W-:Y:S01]  /*8c90*/  STL [R1+0xa84], R16 ;  /* 0x000a841001007387 */ /* 0x000fe20000100800 */
[----:B------:R-:W-:Y:S01]  /*8ca0*/  ISETP.GT.U32.AND P1, PT, R90, R7, PT ;  /* 0x000000075a00720c */ /* 0x000fe20003f24070 */
[----:B------:R-:W-:Y:S02]  /*8cb0*/  VIADD R18, R93, 0xe1 ;  /* 0x000000e15d127836 */ /* 0x000fe40000000000 */
[----:B------:R-:W-:Y:S01]  /*8cc0*/  IMAD.MOV R13, RZ, RZ, -R15 ;  /* 0x000000ffff0d7224 */ /* 0x000fe200078e0a0f */
[----:B-1----:R-:W-:Y:S01]  /*8cd0*/  IABS R5, R20 ;  /* 0x0000001400057213 */ /* 0x002fe20000000000 */
[----:B------:R-:W-:-:S02]  /*8ce0*/  IMAD.MOV.U32 R11, RZ, RZ, R4 ;  /* 0x000000ffff0b7224 */ /* 0x000fc400078e0004 */
[----:B------:R-:W-:Y:S02]  /*8cf0*/  IMAD R12, R90, R13, R12 ;  /* 0x0000000d5a0c7224 */ /* 0x000fe400078e020c */
[----:B------:R-:W-:-:S03]  /*8d00*/  IMAD.HI.U32 R10, R0, R5, RZ ;  /* 0x00000005000a7227 */ /* 0x000fc600078e00ff */
[----:B------:R0:W-:Y:S01]  /*8d10*/  STL [R1+0x758], R12 ;  /* 0x0007580c01007387 */ /* 0x0001e20000100800 */
[----:B------:R-:W-:Y:S02]  /*8d20*/  IMAD.MOV R10, RZ, RZ, -R10 ;  /* 0x000000ffff0a7224 */ /* 0x000fe400078e0a0a */
[--C-:B------:R-:W-:Y:S01]  /*8d30*/  @!P0 IMAD.IADD R6, R6, 0x1, -R90.reuse ;  /* 0x0000000106068824 */ /* 0x100fe200078e0a5a */
[----:B------:R-:W-:Y:S01]  /*8d40*/  STL [R1+0x8f4], R14 ;  /* 0x0008f40e01007387 */ /* 0x000fe20000100800 */
[C---:B------:R-:W-:Y:S01]  /*8d50*/  IMAD R5, R90.reuse, R10, R5 ;  /* 0x0000000a5a057224 */ /* 0x040fe200078e0205 */
[----:B------:R-:W-:Y:S01]  /*8d60*/  IABS R10, R18 ;  /* 0x00000012000a7213 */ /* 0x000fe20000000000 */
[----:B------:R-:W-:Y:S01]  /*8d70*/  @!P1 IMAD.IADD R7, R7, 0x1, -R90 ;  /* 0x0000000107079824 */ /* 0x000fe200078e0a5a */
[C---:B------:R-:W-:Y:S01]  /*8d80*/  ISETP.GT.U32.AND P0, PT, R90.reuse, R6, PT ;  /* 0x000000065a00720c */ /* 0x040fe20003f04070 */
[----:B------:R-:W-:Y:S01]  /*8d90*/  @!P3 IMAD.MOV R11, RZ, RZ, -R11 ;  /* 0x000000ffff0bb224 */ /* 0x000fe200078e0a0b */
[----:B------:R-:W-:Y:S01]  /*8da0*/  ISETP.GT.U32.AND P1, PT, R90, R5, PT ;  /* 0x000000055a00720c */ /* 0x000fe20003f24070 */
[----:B------:R-:W-:Y:S01]  /*8db0*/  IMAD.MOV.U32 R4, RZ, RZ, R10 ;  /* 0x000000ffff047224 */ /* 0x000fe200078e000a */
[----:B------:R-:W-:Y:S01]  /*8dc0*/  ISETP.GE.AND P3, PT, R21, RZ, PT ;  /* 0x000000ff1500720c */ /* 0x000fe20003f66270 */
[----:B0-----:R-:W-:Y:S01]  /*8dd0*/  VIADD R12, R93, 0x7d ;  /* 0x0000007d5d0c7836 */ /* 0x001fe20000000000 */
[----:B------:R-:W-:Y:S01]  /*8de0*/  IABS R10, R19 ;  /* 0x00000013000a7213 */ /* 0x000fe20000000000 */
[----:B------:R-:W-:-:S03]  /*8df0*/  IMAD.HI.U32 R15, R0, R4, RZ ;  /* 0x00000004000f7227 */ /* 0x000fc600078e00ff */
[----:B------:R0:W-:Y:S01]  /*8e00*/  STL [R1+0x1704], R12 ;  /* 0x0017040c01007387 */ /* 0x0001e20000100800 */
[----:B------:R-:W-:Y:S01]  /*8e10*/  VIADD R16, R93, 0xe2 ;  /* 0x000000e25d107836 */ /* 0x000fe20000000000 */
[----:B------:R-:W-:Y:S01]  /*8e20*/  IADD3 R15, PT, PT, -R15, RZ, RZ ;  /* 0x000000ff0f0f7210 */ /* 0x000fe20007ffe1ff */
[----:B------:R-:W-:Y:S01]  /*8e30*/  IMAD.MOV.U32 R21, RZ, RZ, R7 ;  /* 0x000000ffff157224 */ /* 0x000fe200078e0007 */
[----:B------:R-:W-:Y:S01]  /*8e40*/  STL [R1+0x18d8], R18 ;  /* 0x0018d81201007387 */ /* 0x000fe20000100800 */
[----:B------:R-:W-:Y:S01]  /*8e50*/  @!P1 IMAD.IADD R5, R5, 0x1, -R90 ;  /* 0x0000000105059824 */ /* 0x000fe200078e0a5a */
[----:B------:R-:W-:Y:S01]  /*8e60*/  IABS R13, R12 ;  /* 0x0000000c000d7213 */ /* 0x000fe20000000000 */
[----:B------:R-:W-:Y:S01]  /*8e70*/  IMAD R4, R90, R15, R4 ;  /* 0x0000000f5a047224 */ /* 0x000fe200078e0204 */
[----:B------:R-:W-:Y:S01]  /*8e80*/  STL [R1+0x18e8], R16 ;  /* 0x0018e81001007387 */ /* 0x000fe20000100800 */
[----:B------:R-:W-:Y:S01]  /*8e90*/  @!P3 IMAD.MOV R21, RZ, RZ, -R21 ;  /* 0x000000ffff15b224 */ /* 0x000fe200078e0a15 */
[----:B------:R-:W-:Y:S01]  /*8ea0*/  ISETP.GE.AND P3, PT, R17, RZ, PT ;  /* 0x000000ff1100720c */ /* 0x000fe20003f66270 */
[----:B------:R-:W-:Y:S01]  /*8eb0*/  @!P0 IMAD.IADD R6, R6, 0x1, -R90 ;  /* 0x0000000106068824 */ /* 0x000fe200078e0a5a */
[----:B------:R-:W-:Y:S01]  /*8ec0*/  STL [R1+0x18ec], R19 ;  /* 0x0018ec1301007387 */ /* 0x000fe20000100800 */
[----:B------:R-:W-:Y:S01]  /*8ed0*/  ISETP.GT.U32.AND P0, PT, R90, R4, PT ;  /* 0x000000045a00720c */ /* 0x000fe20003f04070 */
[----:B0-----:R-:W-:Y:S01]  /*8ee0*/  IMAD.HI.U32 R12, R0, R13, RZ ;  /* 0x0000000d000c7227 */ /* 0x001fe200078e00ff */
[----:B------:R-:W-:Y:S01]  /*8ef0*/  ISETP.GT.U32.AND P1, PT, R90, R5, PT ;  /* 0x000000055a00720c */ /* 0x000fe20003f24070 */
[----:B------:R0:W-:Y:S02]  /*8f00*/  STL [R1+0xa1c], R11 ;  /* 0x000a1c0b01007387 */ /* 0x0001e40000100800 */
[----:B------:R-:W-:-:S02]  /*8f10*/  IMAD.MOV R12, RZ, RZ, -R12 ;  /* 0x000000ffff0c7224 */ /* 0x000fc400078e0a0c */
[----:B------:R1:W-:Y:S01]  /*8f20*/  STL [R1+0xa48], R21 ;  /* 0x000a481501007387 */ /* 0x0003e20000100800 */
[----:B------:R-:W-:Y:S02]  /*8f30*/  VIADD R15, R93, 0x7e ;  /* 0x0000007e5d0f7836 */ /* 0x000fe40000000000 */
[----:B------:R-:W-:Y:S02]  /*8f40*/  IMAD R12, R90, R12, R13 ;  /* 0x0000000c5a0c7224 */ /* 0x000fe400078e020d */
[----:B------:R-:W-:Y:S01]  /*8f50*/  IMAD.HI.U32 R7, R0, R10, RZ ;  /* 0x0000000a00077227 */ /* 0x000fe200078e00ff */
[----:B0-----:R-:W-:Y:S02]  /*8f60*/  IABS R11, R16 ;  /* 0x00000010000b7213 */ /* 0x001fe40000000000 */
[----:B------:R0:W-:Y:S01]  /*8f70*/  STL [R1+0x760], R12 ;  /* 0x0007600c01007387 */ /* 0x0001e20000100800 */
[----:B------:R-:W-:Y:S02]  /*8f80*/  @!P0 IMAD.IADD R4, R4, 0x1, -R90 ;  /* 0x0000000104048824 */ /* 0x000fe400078e0a5a */
[----:B------:R-:W-:Y:S01]  /*8f90*/  IMAD.HI.U32 R14, R0, R11, RZ ;  /* 0x0000000b000e7227 */ /* 0x000fe200078e00ff */
[----:B------:R2:W-:Y:S02]  /*8fa0*/  STL [R1+0x16f0], R15 ;  /* 0x0016f00f01007387 */ /* 0x0005e40000100800 */
[C---:B------:R-:W-:Y:S01]  /*8fb0*/  ISETP.GT.U32.AND P0, PT, R90.reuse, R4, PT ;  /* 0x000000045a00720c */ /* 0x040fe20003f04070 */
[----:B------:R-:W-:Y:S01]  /*8fc0*/  IMAD.MOV R14, RZ, RZ, -R14 ;  /* 0x000000ffff0e7224 */ /* 0x000fe200078e0a0e */
[----:B------:R-:W-:Y:S01]  /*8fd0*/  STL [R1+0x18f0], R25 ;  /* 0x0018f01901007387 */ /* 0x000fe20000100800 */
[----:B-1----:R-:W-:Y:S01]  /*8fe0*/  IMAD.MOV.U32 R21, RZ, RZ, R6 ;  /* 0x000000ffff157224 */ /* 0x002fe200078e0006 */
[----:B0-----:R-:W-:Y:S01]  /*8ff0*/  IABS R12, R15 ;  /* 0x0000000f000c7213 */ /* 0x001fe20000000000 */
[----:B------:R-:W-:-:S02]  /*9000*/  IMAD R11, R90, R14, R11 ;  /* 0x0000000e5a0b7224 */ /* 0x000fc400078e020b */
[----:B------:R-:W-:Y:S01]  /*9010*/  @!P3 IMAD.MOV R21, RZ, RZ, -R21 ;  /* 0x000000ffff15b224 */ /* 0x000fe200078e0a15 */
[----:B------:R-:W-:Y:S01]  /*9020*/  ISETP.GE.AND P3, PT, R20, RZ, PT ;  /* 0x000000ff1400720c */ /* 0x000fe20003f66270 */
[----:B------:R-:W-:Y:S01]  /*9030*/  @!P1 IMAD.IADD R5, R5, 0x1, -R90 ;  /* 0x0000000105059824 */ /* 0x000fe200078e0a5a */
[C---:B------:R-:W-:Y:S01]  /*9040*/  ISETP.GT.U32.AND P1, PT, R90.reuse, R11, PT ;  /* 0x0000000b5a00720c */ /* 0x040fe20003f24070 */
[----:B------:R-:W-:Y:S01]  /*9050*/  IMAD.MOV R7, RZ, RZ, -R7 ;  /* 0x000000ffff077224 */ /* 0x000fe200078e0a07 */
[----:B------:R0:W-:Y:S01]  /*9060*/  STL [R1+0xa78], R21 ;  /* 0x000a781501007387 */ /* 0x0001e20000100800 */
[----:B--2---:R-:W-:Y:S02]  /*9070*/  IMAD.MOV.U32 R15, RZ, RZ, R5 ;  /* 0x000000ffff0f7224 */ /* 0x004fe400078e0005 */
[----:B------:R-:W-:Y:S01]  /*9080*/  IMAD R10, R90, R7, R10 ;  /* 0x000000075a0a7224 */ /* 0x000fe200078e020a */
[----:B------:R-:W-:Y:S01]  /*9090*/  IABS R7, R25 ;  /* 0x0000001900077213 */ /* 0x000fe20000000000 */
[----:B------:R-:W-:-:S02]  /*90a0*/  @!P0 IMAD.IADD R4, R4, 0x1, -R90 ;  /* 0x0000000104048824 */ /* 0x000fc400078e0a5a */
[----:B------:R-:W-:Y:S01]  /*90b0*/  VIADD R17, R93, 0xe9 ;  /* 0x000000e95d117836 */ /* 0x000fe20000000000 */
[----:B------:R-:W-:Y:S01]  /*90c0*/  ISETP.GT.U32.AND P0, PT, R90, R10, PT ;  /* 0x0000000a5a00720c */ /* 0x000fe20003f04070 */
[----:B------:R-:W-:Y:S01]  /*90d0*/  @!P3 IMAD.MOV R15, RZ, RZ, -R15 ;  /* 0x000000ffff0fb224 */ /* 0x000fe200078e0a0f */
[----:B------:R-:W-:Y:S01]  /*90e0*/  ISETP.GE.AND P3, PT, R18, RZ, PT ;  /* 0x000000ff1200720c */ /* 0x000fe20003f66270 */
[----:B------:R-:W-:Y:S01]  /*90f0*/  @!P1 IMAD.IADD R11, R11, 0x1, -R90 ;  /* 0x000000010b0b9824 */ /* 0x000fe200078e0a5a */
[----:B------:R-:W-:Y:S01]  /*9100*/  IABS R14, R17 ;  /* 0x00000011000e7213 */ /* 0x000fe20000000000 */
[----:B------:R-:W-:Y:S01]  /*9110*/  IMAD.HI.U32 R13, R0, R12, RZ ;  /* 0x0000000c000d7227 */ /* 0x000fe200078e00ff */
[----:B------:R-:W-:Y:S02]  /*9120*/  STL [R1+0x18f4], R17 ;  /* 0x0018f41101007387 */ /* 0x000fe40000100800 */
[----:B------:R-:W-:Y:S01]  /*9130*/  ISETP.GT.U32.AND P1, PT, R90, R11, PT ;  /* 0x0000000b5a00720c */ /* 0x000fe20003f24070 */
[----:B------:R-:W-:Y:S01]  /*9140*/  IMAD.HI.U32 R6, R0, R7, RZ ;  /* 0x0000000700067227 */ /* 0x000fe200078e00ff */
[----:B------:R1:W-:Y:S03]  /*9150*/  STL [R1+0x9a8], R15 ;  /* 0x0009a80f01007387 */ /* 0x0003e60000100800 */
[----:B------:R-:W-:-:S02]  /*9160*/  IMAD.MOV R13, RZ, RZ, -R13 ;  /* 0x000000ffff0d7224 */ /* 0x000fc400078e0a0d */
[----:B0-----:R-:W-:Y:S02]  /*9170*/  IMAD.MOV.U32 R21, RZ, RZ, R4 ;  /* 0x000000ffff157224 */ /* 0x001fe400078e0004 */
[----:B------:R-:W-:Y:S02]  /*9180*/  IMAD.MOV R6, RZ, RZ, -R6 ;  /* 0x000000ffff067224 */ /* 0x000fe400078e0a06 */
[----:B------:R-:W-:Y:S02]  /*9190*/  IMAD R12, R90, R13, R12 ;  /* 0x0000000d5a0c7224 */ /* 0x000fe400078e020c */
[----:B------:R-:W-:Y:S01]  /*91a0*/  @!P3 IMAD.MOV R21, RZ, RZ, -R21 ;  /* 0x000000ffff15b224 */ /* 0x000fe200078e0a15 */
[----:B------:R-:W-:Y:S01]  /*91b0*/  ISETP.GE.AND P3, PT, R16, RZ, PT ;  /* 0x000000ff1000720c */ /* 0x000fe20003f66270 */
[----:B-1----:R-:W-:Y:S01]  /*91c0*/  VIADD R15, R93, 0x7f ;  /* 0x0000007f5d0f7836 */ /* 0x002fe20000000000 */
[----:B------:R-:W-:Y:S01]  /*91d0*/  STL [R1+0x75c], R12 ;  /* 0x00075c0c01007387 */ /* 0x000fe20000100800 */
[----:B------:R-:W-:-:S03]  /*91e0*/  IMAD.HI.U32 R5, R0, R14, RZ ;  /* 0x0000000e00057227 */ /* 0x000fc600078e00ff */
[----:B------:R0:W-:Y:S01]  /*91f0*/  STL [R1+0x16e0], R15 ;  /* 0x0016e00f01007387 */ /* 0x0001e20000100800 */
[----:B------:R-:W-:Y:S02]  /*9200*/  VIADD R18, R93, 0xea ;  /* 0x000000ea5d127836 */ /* 0x000fe40000000000 */
[----:B------:R-:W-:Y:S02]  /*9210*/  IMAD R7, R90, R6, R7 ;  /* 0x000000065a077224 */ /* 0x000fe400078e0207 */
[--C-:B------:R-:W-:Y:S01]  /*9220*/  @!P0 IMAD.IADD R10, R10, 0x1, -R90.reuse ;  /* 0x000000010a0a8824 */ /* 0x100fe200078e0a5a */
[----:B------:R-:W-:Y:S01]  /*9230*/  STL [R1+0x18e4], R18 ;  /* 0x0018e41201007387 */ /* 0x000fe20000100800 */
[----:B------:R-:W-:Y:S01]  /*9240*/  IMAD.MOV R5, RZ, RZ, -R5 ;  /* 0x000000ffff057224 */ /* 0x000fe200078e0a05 */
[----:B------:R-:W-:Y:S01]  /*9250*/  IABS R4, R18 ;  /* 0x0000001200047213 */ /* 0x000fe20000000000 */
[----:B------:R-:W-:Y:S01]  /*9260*/  @!P1 IMAD.IADD R11, R11, 0x1, -R90 ;  /* 0x000000010b0b9824 */ /* 0x000fe200078e0a5a */
[----:B------:R-:W-:Y:S01]  /*9270*/  STL [R1+0x18dc], R22 ;  /* 0x0018dc1601007387 */ /* 0x000fe20000100800 */
[C---:B------:R-:W-:Y:S01]  /*9280*/  ISETP.GT.U32.AND P0, PT, R90.reuse, R10, PT ;  /* 0x0000000a5a00720c */ /* 0x040fe20003f04070 */
[C---:B------:R-:W-:Y:S01]  /*9290*/  IMAD R14, R90.reuse, R5, R14 ;  /* 0x000000055a0e7224 */ /* 0x040fe200078e020e */
[----:B------:R-:W-:Y:S01]  /*92a0*/  ISETP.GT.U32.AND P1, PT, R90, R7, PT ;  /* 0x000000075a00720c */ /* 0x000fe20003f24070 */
[----:B------:R1:W-:Y:S01]  /*92b0*/  STL [R1+0xa00], R21 ;  /* 0x000a001501007387 */ /* 0x0003e20000100800 */
[----:B0-----:R-:W-:Y:S01]  /*92c0*/  IABS R15, R15 ;  /* 0x0000000f000f7213 */ /* 0x001fe20000000000 */
[----:B------:R-:W-:Y:S01]  /*92d0*/  VIADD R20, R93, 0xf0 ;  /* 0x000000f05d147836 */ /* 0x000fe20000000000 */
[----:B------:R-:W-:Y:S01]  /*92e0*/  IABS R5, R22 ;  /* 0x0000001600057213 */ /* 0x000fe20000000000 */
[----:B------:R-:W-:-:S03]  /*92f0*/  IMAD.HI.U32 R13, R0, R4, RZ ;  /* 0x00000004000d7227 */ /* 0x000fc600078e00ff */
[----:B------:R-:W-:Y:S01]  /*9300*/  STL [R1+0x18d4], R20 ;  /* 0x0018d41401007387 */ /* 0x000fe20000100800 */
[----:B------:R-:W-:Y:S01]  /*9310*/  IMAD.HI.U32 R16, R0, R15, RZ ;  /* 0x0000000f00107227 */ /* 0x000fe200078e00ff */
[----:B------:R-:W-:-:S03]  /*9320*/  IABS R6, R20 ;  /* 0x0000001400067213 */ /* 0x000fc60000000000 */
[----:B-1----:R-:W-:Y:S02]  /*9330*/  IMAD.MOV.U32 R21, RZ, RZ, R11 ;  /* 0x000000ffff157224 */ /* 0x002fe400078e000b */
[--C-:B------:R-:W-:Y:S01]  /*9340*/  @!P0 IMAD.IADD R10, R10, 0x1, -R90.reuse ;  /* 0x000000010a0a8824 */ /* 0x100fe200078e0a5a */
[----:B------:R-:W-:Y:S01]  /*9350*/  ISETP.GE.AND P0, PT, R19, RZ, PT ;  /* 0x000000ff1300720c */ /* 0x000fe20003f06270 */
[----:B------:R-:W-:Y:S01]  /*9360*/  @!P3 IMAD.MOV R21, RZ, RZ, -R21 ;  /* 0x000000ffff15b224 */ /* 0x000fe200078e0a15 */
[C---:B------:R-:W-:Y:S01]  /*9370*/  ISETP.GT.U32.AND P3, PT, R90.reuse, R14, PT ;  /* 0x0000000e5a00720c */ /* 0x040fe20003f64070 */
[----:B------:R-:W-:Y:S02]  /*9380*/  @!P1 IMAD.IADD R7, R7, 0x1, -R90 ;  /* 0x0000000107079824 */ /* 0x000fe400078e0a5a */
[----:B------:R-:W-:Y:S01]  /*9390*/  IMAD.MOV R16, RZ, RZ, -R16 ;  /* 0x000000ffff107224 */ /* 0x000fe200078e0a10 */
[----:B------:R0:W-:Y:S01]  /*93a0*/  STL [R1+0xa38], R21 ;  /* 0x000a381501007387 */ /* 0x0001e20000100800 */
[----:B------:R-:W-:Y:S01]  /*93b0*/  IMAD.MOV R13, RZ, RZ, -R13 ;  /* 0x000000ffff0d7224 */ /* 0x000fe200078e0a0d */
[C---:B------:R-:W-:Y:S01]  /*93c0*/  ISETP.GT.U32.AND P1, PT, R90.reuse, R7, PT ;  /* 0x000000075a00720c */ /* 0x040fe20003f24070 */
[----:B------:R-:W-:-:S02]  /*93d0*/  IMAD R15, R90, R16, R15 ;  /* 0x000000105a0f7224 */ /* 0x000fc400078e020f */
[----:B------:R-:W-:Y:S02]  /*93e0*/  VIADD R23, R93, 0x85 ;  /* 0x000000855d177836 */ /* 0x000fe40000000000 */
[----:B------:R-:W-:Y:S01]  /*93f0*/  @!P0 IMAD.MOV R10, RZ, RZ, -R10 ;  /* 0x000000ffff0a8224 */ /* 0x000fe200078e0a0a */
[----:B------:R-:W-:Y:S01]  /*9400*/  ISETP.GE.AND P0, PT, R25, RZ, PT ;  /* 0x000000ff1900720c */ /* 0x000fe20003f06270 */
[----:B------:R-:W-:Y:S01]  /*9410*/  @!P3 IMAD.IADD R14, R14, 0x1, -R90 ;  /* 0x000000010e0eb824 */ /* 0x000fe200078e0a5a */
[----:B------:R1:W-:Y:S01]  /*9420*/  STL [R1+0x764], R15 ;  /* 0x0007640f01007387 */ /* 0x0003e20000100800 */
[C---:B------:R-:W-:Y:S01]  /*9430*/  IMAD R4, R90.reuse, R13, R4 ;  /* 0x0000000d5a047224 */ /* 0x040fe200078e0204 */
[----:B------:R-:W-:Y:S01]  /*9440*/  IABS R13, R23 ;  /* 0x00000017000d7213 */ /* 0x000fe20000000000 */
[----:B0-----:R-:W-:Y:S01]  /*9450*/  VIADD R21, R93, 0xf1 ;  /* 0x000000f15d157836 */ /* 0x001fe20000000000 */
[----:B------:R-:W-:Y:S01]  /*9460*/  ISETP.GT.U32.AND P3, PT, R90, R14, PT ;  /* 0x0000000e5a00720c */ /* 0x000fe20003f64070 */
[----:B------:R-:W-:Y:S01]  /*9470*/  @!P1 IMAD.IADD R7, R7, 0x1, -R90 ;  /* 0x0000000107079824 */ /* 0x000fe200078e0a5a */
[----:B------:R-:W-:Y:S01]  /*9480*/  STL [R1+0x1700], R24 ;  /* 0x0017001801007387 */ /* 0x000fe20000100800 */
[----:B------:R-:W-:Y:S01]  /*9490*/  IMAD.HI.U32 R11, R0, R6, RZ ;  /* 0x00000006000b7227 */ /* 0x000fe200078e00ff */
[----:B------:R-:W-:-:S02]  /*94a0*/  ISETP.GT.U32.AND P1, PT, R90, R4, PT ;  /* 0x000000045a00720c */ /* 0x000fc40003f24070 */
[----:B------:R0:W-:Y:S01]  /*94b0*/  STL [R1+0x1714], R23 ;  /* 0x0017141701007387 */ /* 0x0001e20000100800 */
[----:B------:R-:W-:Y:S01]  /*94c0*/  VIADD R19, R93, 0xf2 ;  /* 0x000000f25d137836 */ /* 0x000fe20000000000 */
[----:B-1----:R-:W-:Y:S01]  /*94d0*/  IABS R15, R24 ;  /* 0x00000018000f7213 */ /* 0x002fe20000000000 */
[----:B------:R-:W-:Y:S01]  /*94e0*/  IMAD.HI.U32 R12, R0, R5, RZ ;  /* 0x00000005000c7227 */ /* 0x000fe200078e00ff */
[----:B------:R-:W-:Y:S03]  /*94f0*/  STL [R1+0x18c4], R21 ;  /* 0x0018c41501007387 */ /* 0x000fe60000100800 */
[----:B------:R-:W-:Y:S01]  /*9500*/  @!P3 IMAD.IADD R14, R14, 0x1, -R90 ;  /* 0x000000010e0eb824 */ /* 0x000fe200078e0a5a */
[----:B------:R-:W-:Y:S01]  /*9510*/  ISETP.GE.AND P3, PT, R17, RZ, PT ;  /* 0x000000ff1100720c */ /* 0x000fe20003f66270 */
[----:B------:R-:W-:Y:S01]  /*9520*/  IMAD.MOV R11, RZ, RZ, -R11 ;  /* 0x000000ffff0b7224 */ /* 0x000fe200078e0a0b */
[----:B0-----:R-:W-:Y:S01]  /*9530*/  MOV R23, R7 ;  /* 0x0000000700177202 */ /* 0x001fe20000000f00 */
[----:B------:R0:W-:Y:S01]  /*9540*/  STL [R1+0xa58], R10 ;  /* 0x000a580a01007387 */ /* 0x0001e20000100800 */
[----:B------:R-:W-:-:S02]  /*9550*/  IMAD.MOV R12, RZ, RZ, -R12 ;  /* 0x000000ffff0c7224 */ /* 0x000fc400078e0a0c */
[C---:B------:R-:W-:Y:S01]  /*9560*/  IMAD R6, R90.reuse, R11, R6 ;  /* 0x0000000b5a067224 */ /* 0x040fe200078e0206 */
[----:B------:R-:W-:Y:S01]  /*9570*/  STL [R1+0x18c0], R19 ;  /* 0x0018c01301007387 */ /* 0x000fe20000100800 */
[----:B------:R-:W-:Y:S02]  /*9580*/  @!P0 IMAD.MOV R23, RZ, RZ, -R23 ;  /* 0x000000ffff178224 */ /* 0x000fe400078e0a17 */
[----:B------:R-:W-:Y:S01]  /*9590*/  IMAD R5, R90, R12, R5 ;  /* 0x0000000c5a057224 */ /* 0x000fe200078e0205 */
[----:B------:R-:W-:Y:S01]  /*95a0*/  IABS R12, R19 ;  /* 0x00000013000c7213 */ /* 0x000fe20000000000 */
[----:B------:R-:W-:Y:S01]  /*95b0*/  @!P1 IMAD.IADD R4, R4, 0x1, -R90 ;  /* 0x0000000104049824 */ /* 0x000fe200078e0a5a */
[----:B------:R1:W-:Y:S01]  /*95c0*/  STL [R1+0x9ac], R23 ;  /* 0x0009ac1701007387 */ /* 0x0003e20000100800 */
[----:B------:R-:W-:Y:S01]  /*95d0*/  IMAD.HI.U32 R16, R0, R15, RZ ;  /* 0x0000000f00107227 */ /* 0x000fe200078e00ff */
[C---:B------:R-:W-:Y:S02]  /*95e0*/  ISETP.GT.U32.AND P1, PT, R90.reuse, R5, PT ;  /* 0x000000055a00720c */ /* 0x040fe40003f24070 */
[----:B------:R-:W-:Y:S01]  /*95f0*/  ISETP.GT.U32.AND P0, PT, R90, R4, PT ;  /* 0x000000045a00720c */ /* 0x000fe20003f04070 */
[----:B------:R-:W-:Y:S01]  /*9600*/  IMAD.MOV R16, RZ, RZ, -R16 ;  /* 0x000000ffff107224 */ /* 0x000fe200078e0a10 */
[----:B0-----:R-:W-:Y:S01]  /*9610*/  IABS R10, R21 ;  /* 0x00000015000a7213 */ /* 0x001fe20000000000 */
[----:B------:R-:W-:-:S04]  /*9620*/  IMAD.HI.U32 R7, R0, R12, RZ ;  /* 0x0000000c00077227 */ /* 0x000fc800078e00ff */
[----:B-1----:R-:W-:Y:S02]  /*9630*/  IMAD.MOV.U32 R23, RZ, RZ, R14 ;  /* 0x000000ffff177224 */ /* 0x002fe400078e000e */
[C---:B------:R-:W-:Y:S02]  /*9640*/  IMAD R15, R90.reuse, R16, R15 ;  /* 0x000000105a0f7224 */ /* 0x040fe400078e020f */
[----:B------:R-:W-:Y:S01]  /*9650*/  @!P3 IMAD.MOV R23, RZ, RZ, -R23 ;  /* 0x000000ffff17b224 */ /* 0x000fe200078e0a17 */
[----:B------:R-:W-:Y:S01]  /*9660*/  ISETP.GT.U32.AND P3, PT, R90, R6, PT ;  /* 0x000000065a00720c */ /* 0x000fe20003f64070 */
[----:B------:R-:W-:Y:S02]  /*9670*/  @!P1 IMAD.IADD R5, R5, 0x1, -R90 ;  /* 0x0000000105059824 */ /* 0x000fe400078e0a5a */
[----:B------:R-:W-:Y:S01]  /*9680*/  IMAD.HI.U32 R17, R0, R13, RZ ;  /* 0x0000000d00117227 */ /* 0x000fe200078e00ff */
[----:B------:R-:W-:Y:S02]  /*9690*/  STL [R1+0x9f4], R23 ;  /* 0x0009f41701007387 */ /* 0x000fe40000100800 */
[----:B------:R-:W-:Y:S01]  /*96a0*/  ISETP.GT.U32.AND P1, PT, R90, R5, PT ;  /* 0x000000055a00720c */ /* 0x000fe20003f24070 */
[----:B------:R-:W-:Y:S01]  /*96b0*/  IMAD.HI.U32 R11, R0, R10, RZ ;  /* 0x0000000a000b7227 */ /* 0x000fe200078e00ff */
[----:B------:R0:W-:Y:S03]  /*96c0*/  STL [R1+0x768], R15 ;  /* 0x0007680f01007387 */ /* 0x0001e60000100800 */
[----:B------:R-:W-:-:S02]  /*96d0*/  IMAD.MOV R7, RZ, RZ, -R7 ;  /* 0x000000ffff077224 */ /* 0x000fc400078e0a07 */
[--C-:B------:R-:W-:Y:S02]  /*96e0*/  @!P3 IMAD.IADD R6, R6, 0x1, -R90.reuse ;  /* 0x000000010606b824 */ /* 0x100fe400078e0a5a */
[----:B------:R-:W-:Y:S02]  /*96f0*/  IMAD.MOV R14, RZ, RZ, -R17 ;  /* 0x000000ffff0e7224 */ /* 0x000fe400078e0a11 */
[----:B------:R-:W-:Y:S01]  /*9700*/  IMAD.MOV R11, RZ, RZ, -R11 ;  /* 0x000000ffff0b7224 */ /* 0x000fe200078e0a0b */
[----:B------:R-:W-:Y:S01]  /*9710*/  ISETP.GT.U32.AND P3, PT, R90, R6, PT ;  /* 0x000000065a00720c */ /* 0x000fe20003f64070 */
[----:B0-----:R-:W-:Y:S02]  /*9720*/  VIADD R15, R93, 0x86 ;  /* 0x000000865d0f7836 */ /* 0x001fe40000000000 */
[----:B------:R-:W-:Y:S01]  /*9730*/  @!P0 IMAD.IADD R4, R4, 0x1, -R90 ;  /* 0x0000000104048824 */ /* 0x000fe200078e0a5a */
[----:B------:R-:W-:Y:S01]  /*9740*/  ISETP.GE.AND P0, PT, R18, RZ, PT ;  /* 0x000000ff1200720c */ /* 0x000fe20003f06270 */
[----:B------:R-:W-:-:S02]  /*9750*/  IMAD R12, R90, R7, R12 ;  /* 0x000000075a0c7224 */ /* 0x000fc400078e020c */
[----:B------:R-:W-:Y:S02]  /*9760*/  VIADD R7, R93, 0x87 ;  /* 0x000000875d077836 */ /* 0x000fe40000000000 */
[C---:B------:R-:W-:Y:S01]  /*9770*/  IMAD R13, R90.reuse, R14, R13 ;  /* 0x0000000e5a0d7224 */ /* 0x040fe200078e020d */
[----:B------:R-:W-:Y:S01]  /*9780*/  IABS R14, R15 ;  /* 0x0000000f000e7213 */ /* 0x000fe20000000000 */
[----:B------:R-:W-:Y:S01]  /*9790*/  IMAD R10, R90, R11, R10 ;  /* 0x0000000b5a0a7224 */ /* 0x000fe200078e020a */
[----:B------:R-:W-:Y:S01]  /*97a0*/  IABS R11, R7 ;  /* 0x00000007000b7213 */ /* 0x000fe20000000000 */
[--C-:B------:R-:W-:Y:S01]  /*97b0*/  @!P3 IMAD.IADD R6, R6, 0x1, -R90.reuse ;  /* 0x000000010606b824 */ /* 0x100fe200078e0a5a */
[C---:B------:R-:W-:Y:S01]  /*97c0*/  ISETP.GT.U32.AND P3, PT, R90.reuse, R12, PT ;  /* 0x0000000c5a00720c */ /* 0x040fe20003f64070 */
[----:B------:R0:W-:Y:S01]  /*97d0*/  STL [R1+0x76c], R13 ;  /* 0x00076c0d01007387 */ /* 0x0001e20000100800 */
[----:B------:R-:W-:Y:S01]  /*97e0*/  @!P1 IMAD.IADD R5, R5, 0x1, -R90 ;  /* 0x0000000105059824 */ /* 0x000fe200078e0a5a */
[----:B------:R-:W-:Y:S01]  /*97f0*/  ISETP.GT.U32.AND P1, PT, R90, R10, PT ;  /* 0x0000000a5a00720c */ /* 0x000fe20003f24070 */
[C---:B------:R-:W-:Y:S01]  /*9800*/  VIADD R18, R93.reuse, 0xf3 ;  /* 0x000000f35d127836 */ /* 0x040fe20000000000 */
[----:B------:R1:W-:Y:S01]  /*9810*/  STL [R1+0x16f8], R15 ;  /* 0x0016f80f01007387 */ /* 0x0003e20000100800 */
[----:B------:R-:W-:-:S02]  /*9820*/  VIADD R17, R93, 0xf8 ;  /* 0x000000f85d117836 */ /* 0x000fc40000000000 */
[----:B------:R-:W-:Y:S01]  /*9830*/  @!P0 IMAD.MOV R4, RZ, RZ, -R4 ;  /* 0x000000ffff048224 */ /* 0x000fe200078e0a04 */
[----:B------:R-:W-:Y:S01]  /*9840*/  ISETP.GE.AND P0, PT, R22, RZ, PT ;  /* 0x000000ff1600720c */ /* 0x000fe20003f06270 */
[----:B------:R2:W-:Y:S01]  /*9850*/  STL [R1+0x1708], R7 ;  /* 0x0017080701007387 */ /* 0x0005e20000100800 */
[----:B0-----:R-:W-:-:S03]  /*9860*/  IMAD.HI.U32 R13, R0, R11, RZ ;  /* 0x0000000b000d7227 */ /* 0x001fc600078e00ff */
[----:B------:R-:W-:Y:S01]  /*9870*/  STL [R1+0x18b0], R18 ;  /* 0x0018b01201007387 */ /* 0x000fe20000100800 */
[----:B-1----:R-:W-:-:S03]  /*9880*/  IMAD.HI.U32 R15, R0, R14, RZ ;  /* 0x0000000e000f7227 */ /* 0x002fc600078e00ff */
[----:B------:R-:W-:Y:S01]  /*9890*/  STL [R1+0x18a8], R17 ;  /* 0x0018a81101007387 */ /* 0x000fe20000100800 */
[----:B------:R-:W-:Y:S01]  /*98a0*/  IMAD.MOV R15, RZ, RZ, -R15 ;  /* 0x000000ffff0f7224 */ /* 0x000fe200078e0a0f */
[----:B--2---:R-:W-:Y:S01]  /*98b0*/  IABS R7, R18 ;  /* 0x0000001200077213 */ /* 0x004fe20000000000 */
[----:B------:R-:W-:Y:S01]  /*98c0*/  IMAD.MOV R13, RZ, RZ, -R13 ;  /* 0x000000ffff0d7224 */ /* 0x000fe200078e0a0d */
[----:B------:R0:W-:Y:S01]  /*98d0*/  STL [R1+0xa18], R4 ;  /* 0x000a180401007387 */ /* 0x0001e20000100800 */
[C---:B------:R-:W-:Y:S02]  /*98e0*/  IMAD R14, R90.reuse, R15, R14 ;  /* 0x0000000f5a0e7224 */ /* 0x040fe400078e020e */
[----:B------:R-:W-:Y:S02]  /*98f0*/  IMAD R13, R90, R13, R11 ;  /* 0x0000000d5a0d7224 */ /* 0x000fe400078e020b */
[--C-:B------:R-:W-:Y:S01]  /*9900*/  @!P3 IMAD.IADD R12, R12, 0x1, -R90.reuse ;  /* 0x000000010c0cb824 */ /* 0x100fe200078e0a5a */
[----:B------:R1:W-:Y:S01]  /*9910*/  STL [R1+0x770], R14 ;  /* 0x0007700e01007387 */ /* 0x0003e20000100800 */
[----:B------:R-:W-:Y:S01]  /*9920*/  @!P1 IMAD.IADD R10, R10, 0x1, -R90 ;  /* 0x000000010a0a9824 */ /* 0x000fe200078e0a5a */
[----:B------:R-:W-:Y:S01]  /*9930*/  ISETP.GE.AND P1, PT, R20, RZ, PT ;  /* 0x000000ff1400720c */ /* 0x000fe20003f26270 */
[----:B------:R-:W-:Y:S01]  /*9940*/  IMAD.HI.U32 R11, R0, R7, RZ ;  /* 0x00000007000b7227 */ /* 0x000fe200078e00ff */
[----:B0-----:R-:W-:Y:S01]  /*9950*/  IABS R4, R17 ;  /* 0x0000001100047213 */ /* 0x001fe20000000000 */
[----:B------:R0:W-:Y:S01]  /*9960*/  STL [R1+0x774], R13 ;  /* 0x0007740d01007387 */ /* 0x0001e20000100800 */
[----:B------:R-:W-:Y:S01]  /*9970*/  ISETP.GT.U32.AND P3, PT, R90, R12, PT ;  /* 0x0000000c5a00720c */ /* 0x000fe20003f64070 */
[----:B------:R-:W-:-:S02]  /*9980*/  VIADD R16, R93, 0xf9 ;  /* 0x000000f95d107836 */ /* 0x000fc40000000000 */
[----:B------:R-:W-:Y:S02]  /*9990*/  VIADD R20, R93, 0x8c ;  /* 0x0000008c5d147836 */ /* 0x000fe40000000000 */
[----:B-1----:R-:W-:Y:S01]  /*99a0*/  IMAD.MOV.U32 R14, RZ, RZ, R5 ;  /* 0x000000ffff0e7224 */ /* 0x002fe200078e0005 */
[----:B------:R-:W-:Y:S01]  /*99b0*/  STL [R1+0x18f8], R16 ;  /* 0x0018f81001007387 */ /* 0x000fe20000100800 */
[----:B------:R-:W-:Y:S01]  /*99c0*/  IMAD.MOV R5, RZ, RZ, -R11 ;  /* 0x000000ffff057224 */ /* 0x000fe200078e0a0b */
[----:B------:R-:W-:Y:S01]  /*99d0*/  IABS R11, R16 ;  /* 0x00000010000b7213 */ /* 0x000fe20000000000 */
[----:B0-----:R-:W-:-:S04]  /*99e0*/  IMAD.HI.U32 R13, R0, R4, RZ ;  /* 0x00000004000d7227 */ /* 0x001fc800078e00ff */
[----:B------:R-:W-:Y:S01]  /*99f0*/  @!P0 IMAD.MOV R14, RZ, RZ, -R14 ;  /* 0x000000ffff0e8224 */ /* 0x000fe200078e0a0e */
[C---:B------:R-:W-:Y:S01]  /*9a00*/  ISETP.GT.U32.AND P0, PT, R90.reuse, R10, PT ;  /* 0x0000000a5a00720c */ /* 0x040fe20003f04070 */
[----:B------:R-:W-:Y:S02]  /*9a10*/  IMAD.MOV R13, RZ, RZ, -R13 ;  /* 0x000000ffff0d7224 */ /* 0x000fe400078e0a0d */
[C---:B------:R-:W-:Y:S01]  /*9a20*/  IMAD R5, R90.reuse, R5, R7 ;  /* 0x000000055a057224 */ /* 0x040fe200078e0207 */
[----:B------:R0:W-:Y:S01]  /*9a30*/  STL [R1+0xa40], R14 ;  /* 0x000a400e01007387 */ /* 0x0001e20000100800 */
[C---:B------:R-:W-:Y:S01]  /*9a40*/  IMAD R4, R90.reuse, R13, R4 ;  /* 0x0000000d5a047224 */ /* 0x040fe200078e0204 */
[----:B------:R-:W-:Y:S01]  /*9a50*/  IABS R13, R20 ;  /* 0x00000014000d7213 */ /* 0x000fe20000000000 */
[----:B------:R-:W-:Y:S01]  /*9a60*/  @!P1 IMAD.MOV R6, RZ, RZ, -R6 ;  /* 0x000000ffff069224 */ /* 0x000fe200078e0a06 */
[----:B------:R-:W-:Y:S01]  /*9a70*/  ISETP.GT.U32.AND P1, PT, R90, R5, PT ;  /* 0x000000055a00720c */ /* 0x000fe20003f24070 */
[--C-:B------:R-:W-:Y:S01]  /*9a80*/  @!P3 IMAD.IADD R12, R12, 0x1, -R90.reuse ;  /* 0x000000010c0cb824 */ /* 0x100fe200078e0a5a */
[----:B------:R-:W-:Y:S01]  /*9a90*/  ISETP.GT.U32.AND P3, PT, R90, R4, PT ;  /* 0x000000045a00720c */ /* 0x000fe20003f64070 */
[----:B------:R-:W-:Y:S01]  /*9aa0*/  VIADD R15, R93, 0xfa ;  /* 0x000000fa5d0f7836 */ /* 0x000fe20000000000 */
[----:B------:R-:W-:Y:S01]  /*9ab0*/  STL [R1+0x1728], R20 ;  /* 0x0017281401007387 */ /* 0x000fe20000100800 */
[----:B------:R-:W-:Y:S01]  /*9ac0*/  @!P0 IMAD.IADD R10, R10, 0x1, -R90 ;  /* 0x000000010a0a8824 */ /* 0x000fe200078e0a5a */
[----:B------:R-:W-:Y:S01]  /*9ad0*/  ISETP.GE.AND P0, PT, R21, RZ, PT ;  /* 0x000000ff1500720c */ /* 0x000fe20003f06270 */
[----:B0-----:R-:W-:Y:S01]  /*9ae0*/  IMAD.HI.U32 R14, R0, R11, RZ ;  /* 0x0000000b000e7227 */ /* 0x001fe200078e00ff */
[----:B------:R-:W-:Y:S01]  /*9af0*/  STL [R1+0x18a0], R15 ;  /* 0x0018a00f01007387 */ /* 0x000fe20000100800 */
[----:B------:R-:W-:-:S02]  /*9b00*/  IABS R7, R15 ;  /* 0x0000000f00077213 */ /* 0x000fc40000000000 */
[----:B------:R-:W-:Y:S01]  /*9b10*/  IMAD.MOV R14, RZ, RZ, -R14 ;  /* 0x000000ffff0e7224 */ /* 0x000fe200078e0a0e */
[----:B------:R-:W-:Y:S01]  /*9b20*/  STL [R1+0x189c], R65 ;  /* 0x00189c4101007387 */ /* 0x000fe20000100800 */
[----:B------:R-:W-:Y:S01]  /*9b30*/  @!P1 IMAD.IADD R5, R5, 0x1, -R90 ;  /* 0x0000000105059824 */ /* 0x000fe200078e0a5a */
[----:B------:R-:W-:Y:S01]  /*9b40*/  ISETP.GE.AND P1, PT, R19, RZ, PT ;  /* 0x000000ff1300720c */ /* 0x000fe20003f26270 */
[----:B------:R-:W-:Y:S01]  /*9b50*/  IMAD.MOV.U32 R19, RZ, RZ, R10 ;  /* 0x000000ffff137224 */ /* 0x000fe200078e000a */
[----:B------:R0:W-:Y:S01]  /*9b60*/  STL [R1+0x924], R6 ;  /* 0x0009240601007387 */ /* 0x0001e20000100800 */
[----:B------:R-:W-:Y:S01]  /*9b70*/  @!P3 IMAD.IADD R4, R4, 0x1, -R90 ;  /* 0x000000010404b824 */ /* 0x000fe200078e0a5a */
[C---:B------:R-:W-:Y:S01]  /*9b80*/  ISETP.GT.U32.AND P3, PT, R90.reuse, R5, PT ;  /* 0x000000055a00720c */ /* 0x040fe20003f64070 */
[----:B------:R-:W-:Y:S02]  /*9b90*/  @!P0 IMAD.MOV R19, RZ, RZ, -R19 ;  /* 0x000000ffff138224 */ /* 0x000fe400078e0a13 */
[C---:B------:R-:W-:Y:S01]  /*9ba0*/  IMAD R11, R90.reuse, R14, R11 ;  /* 0x0000000e5a0b7224 */ /* 0x040fe200078e020b */
[----:B------:R-:W-:Y:S01]  /*9bb0*/  ISETP.GT.U32.AND P0, PT, R90, R4, PT ;  /* 0x000000045a00720c */ /* 0x000fe20003f04070 */
[----:B------:R-:W-:Y:S01]  /*9bc0*/  IMAD.HI.U32 R14, R0, R13, RZ ;  /* 0x0000000d000e7227 */ /* 0x000fe200078e00ff */
[----:B------:R1:W-:Y:S01]  /*9bd0*/  STL [R1+0x9dc], R19 ;  /* 0x0009dc1301007387 */ /* 0x0003e20000100800 */
[----:B0-----:R-:W-:-:S02]  /*9be0*/  IABS R6, R65 ;  /* 0x0000004100067213 */ /* 0x001fc40000000000 */
[----:B------:R-:W-:Y:S02]  /*9bf0*/  IMAD.MOV R14, RZ, RZ, -R14 ;  /* 0x000000ffff0e7224 */ /* 0x000fe400078e0a0e */
[----:B------:R-:W-:-:S04]  /*9c00*/  IMAD.HI.U32 R15, R0, R7, RZ ;  /* 0x00000007000f7227 */ /* 0x000fc800078e00ff */
[----:B------:R-:W-:Y:S01]  /*9c10*/  @!P3 IMAD.IADD R5, R5, 0x1, -R90 ;  /* 0x000000010505b824 */ /* 0x000fe200078e0a5a */
[----:B------:R-:W-:Y:S01]  /*9c20*/  ISETP.GE.AND P3, PT, R18, RZ, PT ;  /* 0x000000ff1200720c */ /* 0x000fe20003f66270 */
[----:B-1----:R-:W-:Y:S02]  /*9c30*/  IMAD.MOV.U32 R19, RZ, RZ, R12 ;  /* 0x000000ffff137224 */ /* 0x002fe400078e000c */
[----:B------:R-:W-:Y:S01]  /*9c40*/  @!P0 IMAD.IADD R4, R4, 0x1, -R90 ;  /* 0x0000000104048824 */ /* 0x000fe200078e0a5a */
[----:B------:R-:W-:Y:S01]  /*9c50*/  ISETP.GE.AND P0, PT, R17, RZ, PT ;  /* 0x000000ff1100720c */ /* 0x000fe20003f06270 */
[----:B------:R-:W-:Y:S01]  /*9c60*/  IMAD R13, R90, R14, R13 ;  /* 0x0000000e5a0d7224 */ /* 0x000fe200078e020d */
[----:B------:R-:W-:Y:S01]  /*9c70*/  IADD3 R17, PT, PT, R93, 0x8e, RZ ;  /* 0x0000008e5d117810 */ /* 0x000fe20007ffe0ff */
[----:B------:R-:W-:-:S03]  /*9c80*/  IMAD.HI.U32 R10, R0, R6, RZ ;  /* 0x00000006000a7227 */ /* 0x000fc600078e00ff */
[----:B------:R0:W-:Y:S01]  /*9c90*/  STL [R1+0x778], R13 ;  /* 0x0007780d01007387 */ /* 0x0001e20000100800 */
[----:B------:R-:W-:Y:S01]  /*9ca0*/  @!P1 IMAD.MOV R19, RZ, RZ, -R19 ;  /* 0x000000ffff139224 */ /* 0x000fe200078e0a13 */
[C---:B------:R-:W-:Y:S01]  /*9cb0*/  ISETP.GT.U32.AND P1, PT, R90.reuse, R11, PT ;  /* 0x0000000b5a00720c */ /* 0x040fe20003f24070 */
[C---:B------:R-:W-:Y:S02]  /*9cc0*/  VIADD R14, R93.reuse, 0x8d ;  /* 0x0000008d5d0e7836 */ /* 0x040fe40000000000 */
[----:B------:R-:W-:Y:S01]  /*9cd0*/  IMAD.MOV R10, RZ, RZ, -R10 ;  /* 0x000000ffff0a7224 */ /* 0x000fe200078e0a0a */
[----:B------:R-:W-:Y:S01]  /*9ce0*/  STL [R1+0xa04], R19 ;  /* 0x000a041301007387 */ /* 0x000fe20000100800 */
[----:B------:R-:W-:Y:S01]  /*9cf0*/  IMAD.MOV R12, RZ, RZ, -R15 ;  /* 0x000000ffff0c7224 */ /* 0x000fe200078e0a0f */
[----:B------:R-:W-:Y:S01]  /*9d00*/  IABS R15, R14 ;  /* 0x0000000e000f7213 */ /* 0x000fe20000000000 */
[----:B------:R-:W-:Y:S01]  /*9d10*/  IMAD R6, R90, R10, R6 ;  /* 0x0000000a5a067224 */ /* 0x000fe200078e0206 */
[----:B------:R1:W-:Y:S01]  /*9d20*/  STL [R1+0x170c], R14 ;  /* 0x00170c0e01007387 */ /* 0x0003e20000100800 */
[----:B0-----:R-:W-:-:S02]  /*9d30*/  VIADD R13, R93, 0x8f ;  /* 0x0000008f5d0d7836 */ /* 0x001fc40000000000 */
[----:B------:R-:W-:Y:S01]  /*9d40*/  IMAD R7, R90, R12, R7 ;  /* 0x0000000c5a077224 */ /* 0x000fe200078e0207 */
[----:B------:R-:W-:Y:S01]  /*9d50*/  STL [R1+0x1710], R17 ;  /* 0x0017101101007387 */ /* 0x000fe20000100800 */
[C---:B------:R-:W-:Y:S02]  /*9d60*/  VIADD R10, R93.reuse, 0x94 ;  /* 0x000000945d0a7836 */ /* 0x040fe40000000000 */
[----:B------:R-:W-:Y:S01]  /*9d70*/  VIADD R12, R93, 0x95 ;  /* 0x000000955d0c7836 */ /* 0x000fe20000000000 */
[----:B------:R0:W-:Y:S01]  /*9d80*/  STL [R1+0x1724], R13 ;  /* 0x0017240d01007387 */ /* 0x0001e20000100800 */
[----:B------:R-:W-:Y:S01]  /*9d90*/  @!P0 IMAD.MOV R4, RZ, RZ, -R4 ;  /* 0x000000ffff048224 */ /* 0x000fe200078e0a04 */
[----:B------:R-:W-:Y:S01]  /*9da0*/  ISETP.GE.AND P0, PT, R16, RZ, PT ;  /* 0x000000ff1000720c */ /* 0x000fe20003f06270 */
[----:B-1----:R-:W-:Y:S01]  /*9db0*/  IMAD.MOV.U32 R14, RZ, RZ, R5 ;  /* 0x000000ffff0e7224 */ /* 0x002fe200078e0005 */
[----:B------:R1:W-:Y:S01]  /*9dc0*/  STL [R1+0x1740], R10 ;  /* 0x0017400a01007387 */ /* 0x0003e20000100800 */
[----:B------:R-:W-:Y:S01]  /*9dd0*/  IABS R5, R17 ;  /* 0x0000001100057213 */ /* 0x000fe20000000000 */
[----:B------:R-:W-:-:S02]  /*9de0*/  IMAD.HI.U32 R16, R0, R15, RZ ;  /* 0x0000000f00107227 */ /* 0x000fc400078e00ff */
[----:B------:R-:W-:Y:S02]  /*9df0*/  STL [R1+0x1748], R12 ;  /* 0x0017480c01007387 */ /* 0x000fe40000100800 */
[----:B------:R-:W-:Y:S01]  /*9e00*/  @!P3 IMAD.MOV R14, RZ, RZ, -R14 ;  /* 0x000000ffff0eb224 */ /* 0x000fe200078e0a0e */
[C---:B------:R-:W-:Y:S01]  /*9e10*/  ISETP.GT.U32.AND P3, PT, R90.reuse, R7, PT ;  /* 0x000000075a00720c */ /* 0x040fe20003f64070 */
[----:B------:R-:W-:Y:S01]  /*9e20*/  @!P1 IMAD.IADD R11, R11, 0x1, -R90 ;  /* 0x000000010b0b9824 */ /* 0x000fe200078e0a5a */
[----:B0-----:R-:W-:Y:S01]  /*9e30*/  IABS R13, R13 ;  /* 0x0000000d000d7213 */ /* 0x001fe20000000000 */
[----:B------:R-:W-:Y:S01]  /*9e40*/  IMAD.MOV R16, RZ, RZ, -R16 ;  /* 0x000000ffff107224 */ /* 0x000fe200078e0a10 */
[----:B------:R0:W-:Y:S01]  /*9e50*/  STL [R1+0xa2c], R14 ;  /* 0x000a2c0e01007387 */ /* 0x0001e20000100800 */
[----:B-1----:R-:W-:Y:S02]  /*9e60*/  IABS R10, R10 ;  /* 0x0000000a000a7213 */ /* 0x002fe40000000000 */
[C---:B------:R-:W-:Y:S01]  /*9e70*/  ISETP.GT.U32.AND P1, PT, R90.reuse, R11, PT ;  /* 0x0000000b5a00720c */ /* 0x040fe20003f24070 */
[----:B------:R1:W-:Y:S01]  /*9e80*/  STL [R1+0x890], R4 ;  /* 0x0008900401007387 */ /* 0x0003e20000100800 */
[----:B------:R-:W-:-:S04]  /*9e90*/  IMAD R15, R90, R16, R15 ;  /* 0x000000105a0f7224 */ /* 0x000fc800078e020f */
[----:B------:R-:W-:Y:S01]  /*9ea0*/  @!P3 IMAD.IADD R7, R7, 0x1, -R90 ;  /* 0x000000010707b824 */ /* 0x000fe200078e0a5a */
[----:B------:R2:W-:Y:S01]  /*9eb0*/  STL [R1+0x780], R15 ;  /* 0x0007800f01007387 */ /* 0x0005e20000100800 */
[----:B0-----:R-:W-:Y:S01]  /*9ec0*/  IMAD.HI.U32 R14, R0, R13, RZ ;  /* 0x0000000d000e7227 */ /* 0x001fe200078e00ff */
[----:B-1----:R-:W-:-:S03]  /*9ed0*/  IABS R4, R12 ;  /* 0x0000000c00047213 */ /* 0x002fc60000000000 */
[----:B------:R-:W-:Y:S01]  /*9ee0*/  IMAD.HI.U32 R12, R0, R5, RZ ;  /* 0x00000005000c7227 */ /* 0x000fe200078e00ff */
[----:B------:R-:W-:-:S03]  /*9ef0*/  ISETP.GT.U32.AND P3, PT, R90, R7, PT ;  /* 0x000000075a00720c */ /* 0x000fc60003f64070 */
[----:B------:R-:W-:Y:S02]  /*9f00*/  IMAD.MOV R12, RZ, RZ, -R12 ;  /* 0x000000ffff0c7224 */ /* 0x000fe400078e0a0c */
[----:B------:R-:W-:Y:S01]  /*9f10*/  @!P1 IMAD.IADD R11, R11, 0x1, -R90 ;  /* 0x000000010b0b9824 */ /* 0x000fe200078e0a5a */
[C---:B------:R-:W-:Y:S01]  /*9f20*/  ISETP.GT.U32.AND P1, PT, R90.reuse, R6, PT ;  /* 0x000000065a00720c */ /* 0x040fe20003f24070 */
[----:B------:R-:W-:Y:S02]  /*9f30*/  IMAD R5, R90, R12, R5 ;  /* 0x0000000c5a057224 */ /* 0x000fe400078e0205 */
[----:B------:R-:W-:-:S03]  /*9f40*/  IMAD.HI.U32 R12, R0, R10, RZ ;  /* 0x0000000a000c7227 */ /* 0x000fc600078e00ff */
[----:B------:R2:W-:Y:S01]  /*9f50*/  STL [R1+0x77c], R5 ;  /* 0x00077c0501007387 */ /* 0x0005e20000100800 */
[----:B------:R-:W-:-:S06]  /*9f60*/  IMAD.MOV R14, RZ, RZ, -R14 ;  /* 0x000000ffff0e7224 */ /* 0x000fcc00078e0a0e */
[----:B------:R-:W-:Y:S01]  /*9f70*/  @!P1 IMAD.IADD R6, R6, 0x1, -R90 ;  /* 0x0000000106069824 */ /* 0x000fe200078e0a5a */
[----:B---3--:R-:W-:Y:S06]  /*9f80*/  BRA.U UP0, `(.L_x_5) ;  /* 0x0000000100187547 */ /* 0x008fec000b800000 */
[----:B------:R-:W-:Y:S01]  /*9f90*/  ELECT P1, URZ, PT ;  /* 0x0000000000ff782f */ /* 0x000fe20003820000 */
[----:B--2---:R-:W-:Y:S01]  /*9fa0*/  IMAD.MOV.U32 R5, RZ, RZ, 0x1 ;  /* 0x00000001ff057424 */ /* 0x004fe200078e00ff */
[----:B------:R-:W-:Y:S01]  /*9fb0*/  UMOV UR7, 0x40 ;  /* 0x0000004000077882 */ /* 0x000fe20000000000 */
[----:B------:R-:W-:Y:S01]  /*9fc0*/  UVIRTCOUNT.DEALLOC.SMPOOL 0x80 ;  /* 0x000000800000784c */ /* 0x000fe20000000000 */
[----:B------:R-:W-:-:S09]  /*9fd0*/  ULEA UR7, UR6, UR7, 0x18 ;  /* 0x0000000706077291 */ /* 0x000fd2000f8ec0ff */
[----:B------:R0:W-:Y:S03]  /*9fe0*/  @P1 STS.U8 [UR7], R5 ;  /* 0x00000005ff001988 */ /* 0x0001e60008000007 */
.L_x_5:
[----:B------:R1:W-:Y:S01]  /*9ff0*/  STL [R1+0x18fc], R2 ;  /* 0x0018fc0201007387 */ /* 0x0003e20000100800 */
[----:B------:R-:W-:Y:S01]  /*a000*/  IMAD.MOV R12, RZ, RZ, -R12 ;  /* 0x000000ffff0c7224 */ /* 0x000fe200078e0a0c */
[----:B------:R-:W-:Y:S01]  /*a010*/  ISETP.GT.U32.AND P1, PT, R90, R6, PT ;  /* 0x000000065a00720c */ /* 0x000fe20003f24070 */
[----:B------:R-:W-:Y:S01]  /*a020*/  UIADD3 UR6, UPT, UPT, UR5, UR9, URZ ;  /* 0x0000000905067290 */ /* 0x000fe2000fffe0ff */
[----:B0-2---:R-:W-:Y:S01]  /*a030*/  IMAD.HI.U32 R5, R0, R4, RZ ;  /* 0x0000000400057227 */ /* 0x005fe200078e00ff */
[----:B------:R-:W0:Y:S03]  /*a040*/  LDCU.128 UR12, c[0x0][0x380] ;  /* 0x00007000ff0c77ac */ /* 0x000e260008000c00 */
[----:B------:R-:W-:Y:S02]  /*a050*/  @!P3 IMAD.IADD R7, R7, 0x1, -R90 ;  /* 0x000000010707b824 */ /* 0x000fe400078e0a5a */
[----:B------:R-:W-:Y:S01]  /*a060*/  IMAD R9, R9, UR8, RZ ;  /* 0x0000000809097c24 */ /* 0x000fe2000f8e02ff */
[----:B------:R-:W-:Y:S01]  /*a070*/  UMOV UR10, 0x1 ;  /* 0x00000001000a7882 */ /* 0x000fe20000000000 */
[C---:B-1----:R-:W-:Y:S01]  /*a080*/  IMAD R2, R90.reuse, R14, R13 ;  /* 0x0000000e5a027224 */ /* 0x042fe200078e020d */
[----:B------:R-:W1:Y:S04]  /*a090*/  LDCU.64 UR20, c[0x0][0x358] ;  /* 0x00006b00ff1477ac */ /* 0x000e680008000a00 */
[----:B------:R2:W-:Y:S01]  /*a0a0*/  STL [R1+0x78c], R2 ;  /* 0x00078c0201007387 */ /* 0x0005e20000100800 */
[----:B------:R-:W-:Y:S01]  /*a0b0*/  IMAD R10, R90, R12, R10 ;  /* 0x0000000c5a0a7224 */ /* 0x000fe200078e020a */
[----:B------:R-:W-:Y:S01]  /*a0c0*/  PRMT R19, RZ, 0x7610, R19 ;  /* 0x00007610ff137816 */ /* 0x000fe20000000013 */
[----:B------:R-:W-:Y:S01]  /*a0d0*/  @!P1 IMAD.IADD R6, R6, 0x1, -R90 ;  /* 0x0000000106069824 */ /* 0x000fe200078e0a5a */
[----:B------:R-:W-:Y:S01]  /*a0e0*/  PRMT R18, RZ, 0x7610, R18 ;  /* 0x00007610ff127816 */ /* 0x000fe20000000012 */
[----:B------:R-:W3:Y:S01]  /*a0f0*/  LDCU UR7, c[0x0][0x3b0] ;  /* 0x00007600ff0777ac */ /* 0x000ee20008000800 */
[----:B------:R-:W-:-:S02]  /*a100*/  PRMT R63, RZ, 0x7610, R63 ;  /* 0x00007610ff3f7816 */ /* 0x000fc4000000003f */
[----:B------:R-:W-:Y:S01]  /*a110*/  PRMT R62, RZ, 0x7610, R62 ;  /* 0x00007610ff3e7816 */ /* 0x000fe2000000003e */
[----:B------:R-:W4:Y:S01]  /*a120*/  LDCU UR9, c[0x0][0x3b0] ;  /* 0x00007600ff0977ac */ /* 0x000f220008000800 */
[----:B--2---:R-:W-:Y:S02]  /*a130*/  IMAD.MOV.U32 R2, RZ, RZ, R11 ;  /* 0x000000ffff027224 */ /* 0x004fe400078e000b */
[----:B------:R-:W2:Y:S01]  /*a140*/  LDL R11, [R1+0x18a0] ;  /* 0x0018a000010b7983 */ /* 0x000ea20000100800 */
[----:B------:R-:W-:Y:S01]  /*a150*/  IMAD.MOV R5, RZ, RZ, -R5 ;  /* 0x000000ffff057224 */ /* 0x000fe200078e0a05 */
[----:B------:R-:W-:Y:S01]  /*a160*/  PRMT R61, RZ, 0x7610, R61 ;  /* 0x00007610ff3d7816 */ /* 0x000fe2000000003d */
[----:B------:R-:W-:Y:S01]  /*a170*/  @!P0 IMAD.MOV R2, RZ, RZ, -R2 ;  /* 0x000000ffff028224 */ /* 0x000fe200078e0a02 */
[----:B------:R-:W-:Y:S01]  /*a180*/  STL [R1+0x794], R10 ;  /* 0x0007940a01007387 */ /* 0x000fe20000100800 */
[----:B------:R-:W-:Y:S01]  /*a190*/  PRMT R60, RZ, 0x7610, R60 ;  /* 0x00007610ff3c7816 */ /* 0x000fe2000000003c */
[----:B------:R-:W0:Y:S02]  /*a1a0*/  LDCU UR16, c[0x0][0x3b0] ;  /* 0x00007600ff1077ac */ /* 0x000e240008000800 */
[----:B------:R1:W-:Y:S01]  /*a1b0*/  STL [R1+0x9c0], R2 ;  /* 0x0009c00201007387 */ /* 0x0003e20000100800 */
[----:B------:R-:W-:Y:S01]  /*a1c0*/  PRMT R68, RZ, 0x7610, R68 ;  /* 0x00007610ff447816 */ /* 0x000fe20000000044 */
[----:B------:R-:W0:Y:S01]  /*a1d0*/  LDCU UR17, c[0x0][0x3b0] ;  /* 0x00007600ff1177ac */ /* 0x000e220008000800 */
[----:B------:R-:W-:-:S02]  /*a1e0*/  PRMT R53, RZ, 0x7610, R53 ;  /* 0x00007610ff357816 */ /* 0x000fc40000000035 */
[----:B------:R-:W-:Y:S01]  /*a1f0*/  PRMT R51, RZ, 0x7610, R51 ;  /* 0x00007610ff337816 */ /* 0x000fe20000000033 */
[----:B------:R-:W0:Y:S01]  /*a200*/  LDCU UR18, c[0x0][0x3b0] ;  /* 0x00007600ff1277ac */ /* 0x000e220008000800 */
[----:B-1----:R-:W3:Y:S01]  /*a210*/  LDL.LU R2, [R1+0x18fc] ;  /* 0x0018fc0001027983 */ /* 0x002ee20000300800 */
[----:B------:R-:W-:Y:S01]  /*a220*/  ISETP.GE.AND P3, PT, R65, RZ, PT ;  /* 0x000000ff4100720c */ /* 0x000fe20003f66270 */
[----:B------:R-:W-:Y:S01]  /*a230*/  IMAD R10, R90, R5, R4 ;  /* 0x000000055a0a7224 */ /* 0x000fe200078e0204 */
[----:B------:R-:W-:Y:S01]  /*a240*/  ISETP.NE.U32.AND P1, PT, R64, RZ, PT ;  /* 0x000000ff4000720c */ /* 0x000fe20003f25070 */
[----:B------:R-:W-:Y:S01]  /*a250*/  STTM.x64 tmem[UR6], RZ ;  /* 0x000000ff000079ed */ /* 0x000fe20008340006 */
[----:B------:R-:W-:Y:S01]  /*a260*/  STTM.x64 tmem[UR6+0x40], RZ ;  /* 0x000040ff000079ed */ /* 0x000fe20008340006 */
[----:B------:R-:W-:Y:S01]  /*a270*/  STTM.x64 tmem[UR6+0x80], RZ ;  /* 0x000080ff000079ed */ /* 0x000fe20008340006 */
[----:B------:R-:W-:Y:S01]  /*a280*/  STTM.x64 tmem[UR6+0xc0], RZ ;  /* 0x0000c0ff000079ed */ /* 0x000fe20008340006 */
[----:B------:R-:W-:Y:S01]  /*a290*/  STTM.x64 tmem[UR6+0x100], RZ ;  /* 0x000100ff000079ed */ /* 0x000fe20008340006 */
[----:B------:R-:W-:Y:S01]  /*a2a0*/  STTM.x64 tmem[UR6+0x140], RZ ;  /* 0x000140ff000079ed */ /* 0x000fe20008340006 */
[----:B------:R-:W-:Y:S01]  /*a2b0*/  STTM.x64 tmem[UR6+0x180], RZ ;  /* 0x000180ff000079ed */ /* 0x000fe20008340006 */
[----:B------:R-:W-:Y:S01]  /*a2c0*/  STTM.x64 tmem[UR6+0x1c0], RZ ;  /* 0x0001c0ff000079ed */ /* 0x000fe20008340006 */
[----:B------:R-:W1:Y:S01]  /*a2d0*/  FENCE.VIEW.ASYNC.T ;  /* 0x00000000000073c6 */ /* 0x000e620000000200 */
[----:B------:R0:W-:Y:S01]  /*a2e0*/  STL [R1+0x7a0], R10 ;  /* 0x0007a00a01007387 */ /* 0x0001e20000100800 */
[----:B------:R-:W-:Y:S01]  /*a2f0*/  IMAD.MOV.U32 R12, RZ, RZ, R6 ;  /* 0x000000ffff0c7224 */ /* 0x000fe200078e0006 */
[----:B------:R-:W2:Y:S01]  /*a300*/  LDC.64 R4, c[0x0][0x3a8] ;  /* 0x0000ea00ff047b82 */ /* 0x000ea20000000a00 */
[----:B-1----:R-:W-:Y:S01]  /*a310*/  VOTEU.ALL UP1, P1 ;  /* 0x0000000000ff7886 */ /* 0x002fe20000820000 */
[----:B------:R-:W-:Y:S01]  /*a320*/  VOTEU.ALL UP2, P1 ;  /* 0x0000000000ff7886 */ /* 0x000fe20000840000 */
[----:B------:R-:W-:Y:S01]  /*a330*/  @!P3 IMAD.MOV R12, RZ, RZ, -R12 ;  /* 0x000000ffff0cb224 */ /* 0x000fe200078e0a0c */
[----:B------:R-:W-:Y:S01]  /*a340*/  PRMT R50, RZ, 0x7610, R50 ;  /* 0x00007610ff327816 */ /* 0x000fe20000000032 */
[----:B------:R-:W-:Y:S01]  /*a350*/  IMAD.MOV.U32 R65, RZ, RZ, R19 ;  /* 0x000000ffff417224 */ /* 0x000fe200078e0013 */
[----:B------:R-:W-:Y:S01]  /*a360*/  PRMT R59, RZ, 0x7610, R59 ;  /* 0x00007610ff3b7816 */ /* 0x000fe2000000003b */
[----:B------:R-:W-:Y:S01]  /*a370*/  IMAD.MOV.U32 R64, RZ, RZ, R18 ;  /* 0x000000ffff407224 */ /* 0x000fe200078e0012 */
[----:B------:R-:W-:Y:S01]  /*a380*/  PRMT R45, RZ, 0x7610, R45 ;  /* 0x00007610ff2d7816 */ /* 0x000fe2000000002d */
[----:B0-----:R-:W-:Y:S01]  /*a390*/  IMAD R10, R8, UR8, RZ ;  /* 0x00000008080a7c24 */ /* 0x001fe2000f8e02ff */
[----:B------:R-:W-:Y:S01]  /*a3a0*/  UIADD3 UR8, UPT, UPT, UR4, 0x40000, URZ ;  /* 0x0004000004087890 */ /* 0x000fe2000fffe0ff */
[----:B------:R-:W-:Y:S01]  /*a3b0*/  PRMT R46, RZ, 0x7610, R46 ;  /* 0x00007610ff2e7816 */ /* 0x000fe2000000002e */
[----:B------:R-:W0:Y:S02]  /*a3c0*/  LDCU UR19, c[0x0][0x3b0] ;  /* 0x00007600ff1377ac */ /* 0x000e240008000800 */
[----:B------:R-:W-:-:S02]  /*a3d0*/  LEA R8, P3, R10, UR12, 0x1 ;  /* 0x0000000c0a087c11 */ /* 0x000fc4000f8608ff */
[----:B------:R-:W-:Y:S01]  /*a3e0*/  PRMT R56, RZ, 0x7610, R56 ;  /* 0x00007610ff387816 */ /* 0x000fe20000000038 */
[----:B------:R-:W1:Y:S01]  /*a3f0*/  LDCU UR22, c[0x0][0x3b0] ;  /* 0x00007600ff1677ac */ /* 0x000e620008000800 */
[----:B------:R-:W-:Y:S02]  /*a400*/  PRMT R66, RZ, 0x7610, R66 ;  /* 0x00007610ff427816 */ /* 0x000fe40000000042 */
[----:B------:R-:W-:Y:S01]  /*a410*/  PRMT R67, RZ, 0x7610, R67 ;  /* 0x00007610ff437816 */ /* 0x000fe20000000043 */
[----:B------:R-:W0:Y:S01]  /*a420*/  LDCU UR23, c[0x0][0x3b0] ;  /* 0x00007600ff1777ac */ /* 0x000e220008000800 */
[----:B------:R-:W-:Y:S02]  /*a430*/  PRMT R69, RZ, 0x7610, R69 ;  /* 0x00007610ff457816 */ /* 0x000fe40000000045 */
[----:B------:R-:W-:Y:S01]  /*a440*/  PRMT R70, RZ, 0x7610, R70 ;  /* 0x00007610ff467816 */ /* 0x000fe20000000046 */
[----:B------:R-:W0:Y:S01]  /*a450*/  LDCU UR24, c[0x0][0x3b0] ;  /* 0x00007600ff1877ac */ /* 0x000e220008000800 */
[----:B------:R-:W-:-:S02]  /*a460*/  PRMT R57, RZ, 0x7610, R57 ;  /* 0x00007610ff397816 */ /* 0x000fc40000000039 */
[----:B------:R-:W-:Y:S02]  /*a470*/  PRMT R58, RZ, 0x7610, R58 ;  /* 0x00007610ff3a7816 */ /* 0x000fe4000000003a */
[----:B------:R-:W-:Y:S02]  /*a480*/  PRMT R14, RZ, 0x7610, R14 ;  /* 0x00007610ff0e7816 */ /* 0x000fe4000000000e */
[----:B------:R-:W-:Y:S01]  /*a490*/  PRMT R15, RZ, 0x7610, R15 ;  /* 0x00007610ff0f7816 */ /* 0x000fe2000000000f */
[----:B------:R-:W-:Y:S01]  /*a4a0*/  BAR.SYNC.DEFER_BLOCKING 0x0 ;  /* 0x0000000000007b1d */ /* 0x000fe20000010000 */
[----:B--2---:R-:W-:Y:S01]  /*a4b0*/  ISETP.GE.AND P0, PT, R11, RZ, PT ;  /* 0x000000ff0b00720c */ /* 0x004fe20003f06270 */
[----:B------:R-:W-:-:S12]  /*a4c0*/  VIADD R11, R54, 0xffffffff ;  /* 0xffffffff360b7836 */ /* 0x000fd80000000000 */
[----:B------:R-:W-:Y:S01]  /*a4d0*/  @!P0 IMAD.MOV R7, RZ, RZ, -R7 ;  /* 0x000000ffff078224 */ /* 0x000fe200078e0a07 */
[----:B------:R-:W-:-:S04]  /*a4e0*/  LEA R6, P0, R9, UR12, 0x1 ;  /* 0x0000000c09067c11 */ /* 0x000fc8000f8008ff */
[----:B------:R2:W-:Y:S04]  /*a4f0*/  STL [R1+0x9ec], R7 ;  /* 0x0009ec0701007387 */ /* 0x0005e80000100800 */
[----:B------:R0:W-:Y:S04]  /*a500*/  STL [R1+0xa20], R12 ;  /* 0x000a200c01007387 */ /* 0x0001e80000100800 */
[----:B------:R-:W-:Y:S01]  /*a510*/  STL.64 [R1+0x21b8], R26 ;  /* 0x0021b81a01007387 */ /* 0x000fe20000100a00 */
[----:B--2---:R-:W-:Y:S02]  /*a520*/  LEA.HI.X.SX32 R7, R9, UR13, 0x1, P0 ;  /* 0x0000000d09077c11 */ /* 0x004fe400080f0eff */
[----:B------:R-:W-:Y:S01]  /*a530*/  LEA.HI.X.SX32 R9, R10, UR13, 0x1, P3 ;  /* 0x0000000d0a097c11 */ /* 0x000fe200098f0eff */
[----:B------:R2:W-:Y:S01]  /*a540*/  STL.64 [R1+0x21b0], R22 ;  /* 0x0021b01601007387 */ /* 0x0005e20000100a00 */
[----:B------:R-:W-:-:S04]  /*a550*/  @!UP1 UIADD3 UR12, UPT, UPT, -UR10, 0x100000, URZ ;  /* 0x001000000a0c9890 */ /* 0x000fc8000fffe1ff */
[----:B------:R-:W-:Y:S02]  /*a560*/  @!UP1 USHF.L.U32 UR13, UR12, 0xb, URZ ;  /* 0x0000000b0c0d9899 */ /* 0x000fe400080006ff */
[----:B------:R-:W-:Y:S01]  /*a570*/  @!UP1 USHF.L.U32 UR12, UR12, 0x1, URZ ;  /* 0x000000010c0c9899 */ /* 0x000fe200080006ff */
[----:B0-----:R-:W-:Y:S01]  /*a580*/  VIADD R12, R54, 0xfffffff7 ;  /* 0xfffffff7360c7836 */ /* 0x001fe20000000000 */
[----:B------:R-:W-:Y:S01]  /*a590*/  ISETP.GE.U32.AND P0, PT, R11, 0x7fffff80, PT ;  /* 0x7fffff800b00780c */ /* 0x000fe20003f06070 */
[----:B------:R-:W-:Y:S01]  /*a5a0*/  STL.64 [R1+0x21a8], R28 ;  /* 0x0021a81c01007387 */ /* 0x000fe20000100a00 */
[----:B------:R-:W-:Y:S02]  /*a5b0*/  IMAD.SHL.U32 R10, R4, 0x8, RZ ;  /* 0x00000008040a7824 */ /* 0x000fe400078e00ff */
[----:B------:R-:W-:Y:S01]  /*a5c0*/  ISETP.GE.U32.AND P3, PT, R12, 0x7fffff78, PT ;  /* 0x7fffff780c00780c */ /* 0x000fe20003f66070 */
[----:B------:R-:W-:Y:S01]  /*a5d0*/  STL.64 [R1+0x21a0], R24 ;  /* 0x0021a01801007387 */ /* 0x000fe20000100a00 */
[----:B------:R-:W-:-:S02]  /*a5e0*/  VIADD R12, R54, 0xffffffef ;  /* 0xffffffef360c7836 */ /* 0x000fc40000000000 */
[C---:B------:R-:W-:Y:S01]  /*a5f0*/  IMAD.WIDE R18, R10.reuse, 0x2, R8 ;  /* 0x000000020a127825 */ /* 0x040fe200078e0208 */
[----:B------:R0:W-:Y:S04]  /*a600*/  STL.64 [R1+0x2198], R74 ;  /* 0x0021984a01007387 */ /* 0x0001e80000100a00 */
[----:B------:R-:W0:Y:S02]  /*a610*/  FENCE.VIEW.ASYNC.S ;  /* 0x00000000000073c6 */ /* 0x000e240000000000 */
[----:B0-----:R0:W0:Y:S01]  /*a620*/  @!UP2 SYNCS.EXCH.64 URZ, [UR8], UR12 ;  /* 0x0000000c08ffa5b2 */ /* 0x0010220008000100 */
[----:B--2---:R-:W-:Y:S01]  /*a630*/  IMAD.WIDE R22, R10, 0x2, R6 ;  /* 0x000000020a167825 */ /* 0x004fe200078e0206 */
[----:B------:R2:W-:Y:S03]  /*a640*/  STL.64 [R1+0x2190], R72 ;  /* 0x0021904801007387 */ /* 0x0005e60000100a00 */
[----:B------:R-:W-:Y:S01]  /*a650*/  VIADD R11, R54, 0xffffffe7 ;  /* 0xffffffe7360b7836 */ /* 0x000fe20000000000 */
[----:B------:R-:W-:Y:S04]  /*a660*/  STL.64 [R1+0x2188], R78 ;  /* 0x0021884e01007387 */ /* 0x000fe80000100a00 */
[----:B------:R-:W-:Y:S01]  /*a670*/  STL.64 [R1+0x2180], R76 ;  /* 0x0021804c01007387 */ /* 0x000fe20000100a00 */
[----:B------:R-:W-:Y:S01]  /*a680*/  PRMT R74, RZ, 0x7610, R74 ;  /* 0x00007610ff4a7816 */ /* 0x000fe2000000004a */
[----:B0-----:R-:W0:Y:S02]  /*a690*/  LDCU UR12, c[0x0][0x3b0] ;  /* 0x00007600ff0c77ac */ /* 0x001e240008000800 */
[----:B------:R-:W-:Y:S01]  /*a6a0*/  STL.64 [R1+0x2178], R34 ;  /* 0x0021782201007387 */ /* 0x000fe20000100a00 */
[----:B------:R-:W-:Y:S01]  /*a6b0*/  PRMT R75, RZ, 0x7610, R75 ;  /* 0x00007610ff4b7816 */ /* 0x000fe2000000004b */
[----:B------:R-:W0:Y:S01]  /*a6c0*/  LDCU UR13, c[0x0][0x3b0] ;  /* 0x00007600ff0d77ac */ /* 0x000e220008000800 */
[----:B------:R-:W-:Y:S06]  /*a6d0*/  BAR.SYNC.DEFER_BLOCKING 0x0 ;  /* 0x0000000000007b1d */ /* 0x000fec0000010000 */
[----:B------:R-:W-:Y:S04]  /*a6e0*/  STL.64 [R1+0x2170], R32 ;  /* 0x0021702001007387 */ /* 0x000fe80000100a00 */
        /* <DEDUP_REMOVED lines=13> */
[----:B------:R-:W-:Y:S04]  /*a7c0*/  STL [R1+0x20a8], R3 ;  /* 0x0020a80301007387 */ /* 0x000fe80000100800 */
[----:B------:R-:W-:Y:S04]  /*a7d0*/  STL.64 [R1+0x20a0], R48 ;  /* 0x0020a03001007387 */ /* 0x000fe80000100a00 */
[----:B------:R-:W-:Y:S04]  /*a7e0*/  STL.64 [R1+0x20b8], R48 ;  /* 0x0020b83001007387 */ /* 0x000fe80000100a00 */
[----:B------:R-:W-:Y:S04]  /*a7f0*/  STL.64 [R1+0x20e0], R48 ;  /* 0x0020e03001007387 */ /* 0x000fe80000100a00 */
[----:B------:R-:W-:Y:S04]  /*a800*/  STL [R1+0x1f88], R87 ;  /* 0x001f885701007387 */ /* 0x000fe80000100800 */
[----:B------:R-:W-:Y:S04]  /*a810*/  STL [R1+0x1f84], R5 ;  /* 0x001f840501007387 */ /* 0x000fe80000100800 */
[----:B------:R-:W-:Y:S04]  /*a820*/  STL [R1+0x1f80], R91 ;  /* 0x001f805b01007387 */ /* 0x000fe80000100800 */
[----:B------:R-:W-:Y:S04]  /*a830*/  STL.64 [R1+0x20b0], R90 ;  /* 0x0020b05a01007387 */ /* 0x000fe80000100a00 */
[----:B------:R-:W-:Y:S04]  /*a840*/  STL.64 [R1+0x20c8], R90 ;  /* 0x0020c85a01007387 */ /* 0x000fe80000100a00 */
[----:B------:R-:W-:Y:S04]  /*a850*/  STL.64 [R1+0x20f0], R90 ;  /* 0x0020f05a01007387 */ /* 0x000fe80000100a00 */
[----:B------:R-:W4:Y:S04]  /*a860*/  @!P0 LDG.E.U16 R65, desc[UR20][R6.64] ;  /* 0x0000001406418981 */ /* 0x000f28000c1e1500 */
[----:B------:R-:W4:Y:S01]  /*a870*/  @!P0 LDG.E.U16 R64, desc[UR20][R8.64] ;  /* 0x0000001408408981 */ /* 0x000f22000c1e1500 */
[----:B------:R-:W-:-:S03]  /*a880*/  ISETP.GE.U32.AND P0, PT, R12, 0x7fffff70, PT ;  /* 0x7fffff700c00780c */ /* 0x000fc60003f06070 */
[----:B------:R-:W-:Y:S04]  /*a890*/  STL.64 [R1+0x2110], R90 ;  /* 0x0021105a01007387 */ /* 0x000fe80000100a00 */
[----:B------:R-:W-:Y:S04]  /*a8a0*/  STL.64 [R1+0x2130], R90 ;  /* 0x0021305a01007387 */ /* 0x000fe80000100a00 */
[----:B------:R-:W-:Y:S04]  /*a8b0*/  STL [R1+0x1f7c], R92 ;  /* 0x001f7c5c01007387 */ /* 0x000fe80000100800 */
[----:B------:R0:W4:Y:S04]  /*a8c0*/  @!P3 LDG.E.U16 R63, desc[UR20][R22.64] ;  /* 0x00000014163fb981 */ /* 0x000128000c1e1500 */
[----:B------:R0:W4:Y:S01]  /*a8d0*/  @!P3 LDG.E.U16 R62, desc[UR20][R18.64] ;  /* 0x00000014123eb981 */ /* 0x000122000c1e1500 */
[----:B------:R-:W-:Y:S01]  /*a8e0*/  ISETP.GE.U32.AND P3, PT, R11, 0x7fffff68, PT ;  /* 0x7fffff680b00780c */ /* 0x000fe20003f66070 */
[----:B------:R-:W-:-:S02]  /*a8f0*/  IMAD.SHL.U32 R11, R4, 0x10, RZ ;  /* 0x00000010040b7824 */ /* 0x000fc400078e00ff */
[----:B------:R-:W-:Y:S01]  /*a900*/  STL.64 [R1+0x20c0], R92 ;  /* 0x0020c05c01007387 */ /* 0x000fe20000100a00 */
[----:B------:R-:W-:-:S03]  /*a910*/  IMAD R10, R4, 0x18, RZ ;  /* 0x00000018040a7824 */ /* 0x000fc600078e02ff */
[----:B------:R-:W-:Y:S01]  /*a920*/  STL.64 [R1+0x2100], R92 ;  /* 0x0021005c01007387 */ /* 0x000fe20000100a00 */
[----:B--2---:R-:W-:-:S03]  /*a930*/  IMAD.WIDE R72, R11, 0x2, R6 ;  /* 0x000000020b487825 */ /* 0x004fc600078e0206 */
[----:B------:R-:W-:Y:S01]  /*a940*/  STL.64 [R1+0x2120], R92 ;  /* 0x0021205c01007387 */ /* 0x000fe20000100a00 */
[----:B------:R-:W-:-:S03]  /*a950*/  IMAD.WIDE R26, R11, 0x2, R8 ;  /* 0x000000020b1a7825 */ /* 0x000fc600078e0208 */
[----:B---3--:R-:W-:Y:S01]  /*a960*/  STL [R1+0x1cf8], R2 ;  /* 0x001cf80201007387 */ /* 0x008fe20000100800 */
[----:B------:R-:W-:-:S03]  /*a970*/  VIADD R12, R54, 0xffffffdf ;  /* 0xffffffdf360c7836 */ /* 0x000fc60000000000 */
[----:B------:R-:W-:Y:S04]  /*a980*/  STL [R1+0x1f8c], R2 ;  /* 0x001f8c0201007387 */ /* 0x000fe80000100800 */
[----:B------:R-:W-:Y:S01]  /*a990*/  STL.64 [R1+0x20d0], R2 ;  /* 0x0020d00201007387 */ /* 0x000fe20000100a00 */
[----:B------:R-:W-:-:S03]  /*a9a0*/  VIADD R11, R54, 0xffffffd7 ;  /* 0xffffffd7360b7836 */ /* 0x000fc60000000000 */
[----:B------:R0:W-:Y:S04]  /*a9b0*/  STL.64 [R1+0x638], R22 ;  /* 0x0006381601007387 */ /* 0x0001e80000100a00 */
[----:B------:R2:W-:Y:S04]  /*a9c0*/  STL.64 [R1+0x630], R18 ;  /* 0x0006301201007387 */ /* 0x0005e80000100a00 */
[----:B------:R3:W4:Y:S01]  /*a9d0*/  @!P0 LDG.E.U16 R61, desc[UR20][R72.64] ;  /* 0x00000014483d8981 */ /* 0x000722000c1e1500 */
[----:B0-----:R-:W-:-:S03]  /*a9e0*/  IMAD.WIDE R22, R10, 0x2, R6 ;  /* 0x000000020a167825 */ /* 0x001fc600078e0206 */
[----:B------:R0:W4:Y:S01]  /*a9f0*/  @!P0 LDG.E.U16 R60, desc[UR20][R26.64] ;  /* 0x000000141a3c8981 */ /* 0x000122000c1e1500 */
[----:B--2---:R-:W-:Y:S01]  /*aa00*/  IMAD.WIDE R18, R10, 0x2, R8 ;  /* 0x000000020a127825 */ /* 0x004fe200078e0208 */
[----:B------:R-:W-:Y:S02]  /*aa10*/  ISETP.GE.U32.AND P0, PT, R12, 0x7fffff60, PT ;  /* 0x7fffff600c00780c */ /* 0x000fe40003f06070 */
[----:B------:R2:W4:Y:S04]  /*aa20*/  @!P3 LDG.E.U16 R68, desc[UR20][R22.64] ;  /* 0x000000141644b981 */ /* 0x000528000c1e1500 */
[----:B------:R0:W4:Y:S01]  /*aa30*/  @!P3 LDG.E.U16 R53, desc[UR20][R18.64] ;  /* 0x000000141235b981 */ /* 0x000122000c1e1500 */
[----:B------:R-:W-:Y:S01]  /*aa40*/  ISETP.GE.U32.AND P3, PT, R11, 0x7fffff58, PT ;  /* 0x7fffff580b00780c */ /* 0x000fe20003f66070 */
[----:B------:R-:W-:-:S02]  /*aa50*/  IMAD.SHL.U32 R11, R4, 0x20, RZ ;  /* 0x00000020040b7824 */ /* 0x000fc400078e00ff */
[----:B------:R3:W-:Y:S01]  /*aa60*/  STL.64 [R1+0x5b8], R72 ;  /* 0x0005b84801007387 */ /* 0x0007e20000100a00 */
[----:B------:R-:W-:-:S03]  /*aa70*/  IMAD R10, R4, 0x28, RZ ;  /* 0x00000028040a7824 */ /* 0x000fc600078e02ff */
[----:B------:R0:W-:Y:S01]  /*aa80*/  STL.64 [R1+0x5b0], R26 ;  /* 0x0005b01a01007387 */ /* 0x0001e20000100a00 */
[----:B------:R-:W-:-:S03]  /*aa90*/  VIADD R12, R54, 0xffffffcf ;  /* 0xffffffcf360c7836 */ /* 0x000fc60000000000 */
[----:B------:R2:W-:Y:S01]  /*aaa0*/  STL.64 [R1+0x538], R22 ;  /* 0x0005381601007387 */ /* 0x0005e20000100a00 */
[----:B---3--:R-:W-:-:S03]  /*aab0*/  IMAD.WIDE R72, R11, 0x2, R6 ;  /* 0x000000020b487825 */ /* 0x008fc600078e0206 */
[----:B------:R3:W-:Y:S01]  /*aac0*/  STL.64 [R1+0x530], R18 ;  /* 0x0005301201007387 */ /* 0x0007e20000100a00 */
[----:B0-----:R-:W-:-:S03]  /*aad0*/  IMAD.WIDE R26, R11, 0x2, R8 ;  /* 0x000000020b1a7825 */ /* 0x001fc600078e0208 */
[----:B------:R0:W4:Y:S01]  /*aae0*/  @!P0 LDG.E.U16 R51, desc[UR20][R72.64] ;  /* 0x0000001448338981 */ /* 0x000122000c1e1500 */
[----:B--2---:R-:W-:-:S03]  /*aaf0*/  IMAD.WIDE R22, R10, 0x2, R6 ;  /* 0x000000020a167825 */ /* 0x004fc600078e0206 */
[----:B------:R2:W4:Y:S01]  /*ab00*/  @!P0 LDG.E.U16 R50, desc[UR20][R26.64] ;  /* 0x000000141a328981 */ /* 0x000522000c1e1500 */
[----:B------:R-:W-:Y:S01]  /*ab10*/  ISETP.GE.U32.AND P0, PT, R12, 0x7fffff50, PT ;  /* 0x7fffff500c00780c */ /* 0x000fe20003f06070 */
[----:B------:R-:W-:Y:S02]  /*ab20*/  VIADD R11, R54, 0xffffffc7 ;  /* 0xffffffc7360b7836 */ /* 0x000fe40000000000 */
[----:B------:R0:W4:Y:S01]  /*ab30*/  @!P3 LDG.E.U16 R59, desc[UR20][R22.64] ;  /* 0x00000014163bb981 */ /* 0x000122000c1e1500 */
[----:B---3--:R-:W-:-:S05]  /*ab40*/  IMAD.WIDE R18, R10, 0x2, R8 ;  /* 0x000000020a127825 */ /* 0x008fca00078e0208 */
[----:B------:R3:W4:Y:S01]  /*ab50*/  @!P3 LDG.E.U16 R45, desc[UR20][R18.64] ;  /* 0x00000014122db981 */ /* 0x000722000c1e1500 */
[----:B------:R-:W-:Y:S01]  /*ab60*/  ISETP.GE.U32.AND P3, PT, R11, 0x7fffff48, PT ;  /* 0x7fffff480b00780c */ /* 0x000fe20003f66070 */
[C---:B------:R-:W-:Y:S02]  /*ab70*/  IMAD R11, R4.reuse, 0x30, RZ ;  /* 0x00000030040b7824 */ /* 0x040fe400078e02ff */
[----:B------:R0:W-:Y:S01]  /*ab80*/  STL.64 [R1+0x4b8], R72 ;  /* 0x0004b84801007387 */ /* 0x0001e20000100a00 */
[----:B------:R-:W-:-:S03]  /*ab90*/  IMAD R10, R4, 0x38, RZ ;  /* 0x00000038040a7824 */ /* 0x000fc600078e02ff */
[----:B------:R2:W-:Y:S01]  /*aba0*/  STL.64 [R1+0x4b0], R26 ;  /* 0x0004b01a01007387 */ /* 0x0005e20000100a00 */
[----:B------:R-:W-:-:S03]  /*abb0*/  VIADD R12, R54, 0xffffffbf ;  /* 0xffffffbf360c7836 */ /* 0x000fc60000000000 */
[----:B------:R1:W-:Y:S01]  /*abc0*/  STL.64 [R1+0x438], R22 ;  /* 0x0004381601007387 */ /* 0x0003e20000100a00 */
[----:B0-----:R-:W-:-:S03]  /*abd0*/  IMAD.WIDE R72, R11, 0x2, R6 ;  /* 0x000000020b487825 */ /* 0x001fc600078e0206 */
[----:B------:R3:W-:Y:S01]  /*abe0*/  STL.64 [R1+0x430], R18 ;  /* 0x0004301201007387 */ /* 0x0007e20000100a00 */
[----:B--2---:R-:W-:-:S03]  /*abf0*/  IMAD.WIDE R26, R11, 0x2, R8 ;  /* 0x000000020b1a7825 */ /* 0x004fc600078e0208 */
[----:B------:R0:W2:Y:S01]  /*ac00*/  @!P0 LDG.E.U16 R46, desc[UR20][R72.64] ;  /* 0x00000014482e8981 */ /* 0x0000a2000c1e1500 */
[----:B-1----:R-:W-:-:S03]  /*ac10*/  IMAD.WIDE R22, R10, 0x2, R6 ;  /* 0x000000020a167825 */ /* 0x002fc600078e0206 */
[----:B------:R1:W2:Y:S01]  /*ac20*/  @!P0 LDG.E.U16 R56, desc[UR20][R26.64] ;  /* 0x000000141a388981 */ /* 0x0002a2000c1e1500 */
[----:B------:R-:W-:Y:S01]  /*ac30*/  ISETP.GE.U32.AND P0, PT, R12, 0x7fffff40, PT ;  /* 0x7fffff400c00780c */ /* 0x000fe20003f06070 */
[----:B------:R-:W-:Y:S02]  /*ac40*/  VIADD R11, R54, 0xffffffb7 ;  /* 0xffffffb7360b7836 */ /* 0x000fe40000000000 */
[----:B------:R0:W2:Y:S01]  /*ac50*/  @!P3 LDG.E.U16 R66, desc[UR20][R22.64] ;  /* 0x000000141642b981 */ /* 0x0000a2000c1e1500 */
[----:B---3--:R-:W-:-:S05]  /*ac60*/  IMAD.WIDE R18, R10, 0x2, R8 ;  /* 0x000000020a127825 */ /* 0x008fca00078e0208 */
[----:B------:R3:W2:Y:S01]  /*ac70*/  @!P3 LDG.E.U16 R67, desc[UR20][R18.64] ;  /* 0x000000141243b981 */ /* 0x0006a2000c1e1500 */
[----:B------:R-:W-:Y:S01]  /*ac80*/  ISETP.GE.U32.AND P3, PT, R11, 0x7fffff38, PT ;  /* 0x7fffff380b00780c */ /* 0x000fe20003f66070 */
[C---:B------:R-:W-:Y:S02]  /*ac90*/  IMAD.SHL.U32 R11, R4.reuse, 0x40, RZ ;  /* 0x00000040040b7824 */ /* 0x040fe400078e00ff */
[----:B------:R0:W-:Y:S01]  /*aca0*/  STL.64 [R1+0x3b8], R72 ;  /* 0x0003b84801007387 */ /* 0x0001e20000100a00 */
[----:B------:R-:W-:-:S03]  /*acb0*/  IMAD R10, R4, 0x48, RZ ;  /* 0x00000048040a7824 */ /* 0x000fc600078e02ff */
[----:B------:R1:W-:Y:S01]  /*acc0*/  STL.64 [R1+0x3b0], R26 ;  /* 0x0003b01a01007387 */ /* 0x0003e20000100a00 */
[----:B------:R-:W-:-:S03]  /*acd0*/  VIADD R12, R54, 0xffffffaf ;  /* 0xffffffaf360c7836 */ /* 0x000fc60000000000 */
[----:B------:R3:W-:Y:S01]  /*ace0*/  STL.64 [R1+0x338], R22 ;  /* 0x0003381601007387 */ /* 0x0007e20000100a00 */
[----:B0-----:R-:W-:-:S03]  /*acf0*/  IMAD.WIDE R72, R11, 0x2, R6 ;  /* 0x000000020b487825 */ /* 0x001fc600078e0206 */
[----:B------:R0:W-:Y:S01]  /*ad00*/  STL.64 [R1+0x330], R18 ;  /* 0x0003301201007387 */ /* 0x0001e20000100a00 */
[----:B-1----:R-:W-:-:S03]  /*ad10*/  IMAD.WIDE R26, R11, 0x2, R8 ;  /* 0x000000020b1a7825 */ /* 0x002fc600078e0208 */
[----:B------:R-:W2:Y:S01]  /*ad20*/  @!P0 LDG.E.U16 R69, desc[UR20][R72.64] ;  /* 0x0000001448458981 */ /* 0x000ea2000c1e1500 */
[----:B---3--:R-:W-:-:S03]  /*ad30*/  IMAD.WIDE R22, R10, 0x2, R6 ;  /* 0x000000020a167825 */ /* 0x008fc600078e0206 */
[----:B------:R1:W3:Y:S01]  /*ad40*/  @!P0 LDG.E.U16 R70, desc[UR20][R26.64] ;  /* 0x000000141a468981 */ /* 0x0002e2000c1e1500 */
[----:B------:R-:W-:Y:S01]  /*ad50*/  ISETP.GE.U32.AND P0, PT, R12, 0x7fffff30, PT ;  /* 0x7fffff300c00780c */ /* 0x000fe20003f06070 */
[----:B------:R-:W-:Y:S02]  /*ad60*/  VIADD R11, R54, 0xffffffa7 ;  /* 0xffffffa7360b7836 */ /* 0x000fe40000000000 */
[----:B------:R1:W2:Y:S01]  /*ad70*/  @!P3 LDG.E.U16 R57, desc[UR20][R22.64] ;  /* 0x000000141639b981 */ /* 0x0002a2000c1e1500 */
[----:B0-----:R-:W-:-:S05]  /*ad80*/  IMAD.WIDE R18, R10, 0x2, R8 ;  /* 0x000000020a127825 */ /* 0x001fca00078e0208 */
[----:B------:R0:W2:Y:S01]  /*ad90*/  @!P3 LDG.E.U16 R58, desc[UR20][R18.64] ;  /* 0x00000014123ab981 */ /* 0x0000a2000c1e1500 */
[----:B------:R-:W-:Y:S01]  /*ada0*/  ISETP.GE.U32.AND P3, PT, R11, 0x7fffff28, PT ;  /* 0x7fffff280b00780c */ /* 0x000fe20003f66070 */
[C---:B------:R-:W-:Y:S02]  /*adb0*/  IMAD R11, R4.reuse, 0x50, RZ ;  /* 0x00000050040b7824 */ /* 0x040fe400078e02ff */
[----:B------:R-:W-:Y:S04]  /*adc0*/  STL.64 [R1+0x2b8], R72 ;  /* 0x0002b84801007387 */ /* 0x000fe80000100a00 */
[----:B------:R1:W-:Y:S04]  /*add0*/  STL.64 [R1+0x2b0], R26 ;  /* 0x0002b01a01007387 */ /* 0x0003e80000100a00 */
[----:B------:R0:W-:Y:S01]  /*ade0*/  STL.64 [R1+0x238], R22 ;  /* 0x0002381601007387 */ /* 0x0001e20000100a00 */
[----:B------:R-:W-:-:S02]  /*adf0*/  IMAD R10, R4, 0x58, RZ ;  /* 0x00000058040a7824 */ /* 0x000fc400078e02ff */
[----:B-1----:R-:W-:-:S04]  /*ae00*/  IMAD.WIDE R26, R11, 0x2, R6 ;  /* 0x000000020b1a7825 */ /* 0x002fc800078e0206 */
[----:B0-----:R-:W-:Y:S01]  /*ae10*/  IMAD.WIDE R22, R11, 0x2, R8 ;  /* 0x000000020b167825 */ /* 0x001fe200078e0208 */
[----:B------:R-:W2:Y:S04]  /*ae20*/  @!P0 LDG.E.U16 R75, desc[UR20][R26.64] ;  /* 0x000000141a4b8981 */ /* 0x000ea8000c1e1500 */
[----:B------:R-:W2:Y:S01]  /*ae30*/  @!P0 LDG.E.U16 R74, desc[UR20][R22.64] ;  /* 0x00000014164a8981 */ /* 0x000ea2000c1e1500 */
[----:B------:R-:W-:-:S03]  /*ae40*/  IMAD.WIDE R72, R10, 0x2, R6 ;  /* 0x000000020a487825 */ /* 0x000fc600078e0206 */
[----:B------:R0:W-:Y:S04]  /*ae50*/  STL.64 [R1+0x230], R18 ;  /* 0x0002301201007387 */ /* 0x0001e80000100a00 */
[----:B------:R-:W3:Y:S01]  /*ae60*/  @!P3 LDG.E.U16 R15, desc[UR20][R72.64] ;  /* 0x00000014480fb981 */ /* 0x000ee2000c1e1500 */
[----:B0-----:R-:W-:-:S05]  /*ae70*/  IMAD.WIDE R18, R10, 0x2, R8 ;  /* 0x000000020a127825 */ /* 0x001fca00078e0208 */
[----:B------:R0:W3:Y:S01]  /*ae80*/  @!P3 LDG.E.U16 R14, desc[UR20][R18.64] ;  /* 0x00000014120eb981 */ /* 0x0000e2000c1e1500 */
[----:B------:R-:W-:-:S03]  /*ae90*/  VIADD R11, R54, 0xffffff97 ;  /* 0xffffff97360b7836 */ /* 0x000fc60000000000 */
[----:B------:R1:W-:Y:S01]  /*aea0*/  STL.64 [R1+0x1b8], R26 ;  /* 0x0001b81a01007387 */ /* 0x0003e20000100a00 */
[----:B------:R-:W-:Y:S01]  /*aeb0*/  VIADD R12, R54, 0xffffff9f ;  /* 0xffffff9f360c7836 */ /* 0x000fe20000000000 */
[----:B------:R-:W-:Y:S02]  /*aec0*/  ISETP.GE.U32.AND P3, PT, R11, 0x7fffff18, PT ;  /* 0x7fffff180b00780c */ /* 0x000fe40003f66070 */
[----:B------:R0:W-:Y:S01]  /*aed0*/  STL.64 [R1+0x1b0], R22 ;  /* 0x0001b01601007387 */ /* 0x0001e20000100a00 */
[----:B------:R-:W-:-:S03]  /*aee0*/  IMAD R11, R4, 0x60, RZ ;  /* 0x00000060040b7824 */ /* 0x000fc600078e02ff */
[----:B-1----:R-:W4:Y:S04]  /*aef0*/  LDL.LU.64 R26, [R1+0x21b8] ;  /* 0x0021b800011a7983 */ /* 0x002f280000300a00 */
[----:B0-----:R-:W4:Y:S04]  /*af00*/  LDL.LU.64 R22, [R1+0x21b0] ;  /* 0x0021b00001167983 */ /* 0x001f280000300a00 */
[----:B------:R-:W-:Y:S01]  /*af10*/  STL.64 [R1+0x138], R72 ;  /* 0x0001384801007387 */ /* 0x000fe20000100a00 */
[----:B------:R-:W-:-:S03]  /*af20*/  IMAD R10, R4, 0x68, RZ ;  /* 0x00000068040a7824 */ /* 0x000fc600078e02ff */
[----:B------:R0:W-:Y:S01]  /*af30*/  STL.64 [R1+0x130], R18 ;  /* 0x0001301201007387 */ /* 0x0001e20000100a00 */
[----:B------:R-:W-:Y:S02]  /*af40*/  ISETP.GE.U32.AND P0, PT, R12, 0x7fffff20, PT ;  /* 0x7fffff200c00780c */ /* 0x000fe40003f06070 */
[----:B------:R-:W-:Y:S02]  /*af50*/  PRMT R16, RZ, 0x7610, R16 ;  /* 0x00007610ff107816 */ /* 0x000fe40000000010 */
[----:B------:R-:W-:Y:S02]  /*af60*/  PRMT R13, RZ, 0x7610, R13 ;  /* 0x00007610ff0d7816 */ /* 0x000fe4000000000d */
[----:B------:R-:W-:Y:S01]  /*af70*/  PRMT R17, RZ, 0x7610, R17 ;  /* 0x00007610ff117816 */ /* 0x000fe20000000011 */
[----:B0-----:R-:W-:-:S04]  /*af80*/  IMAD.WIDE R18, R10, 0x2, R6 ;  /* 0x000000020a127825 */ /* 0x001fc800078e0206 */
[C---:B------:R-:W-:Y:S01]  /*af90*/  IMAD.WIDE R72, R11.reuse, 0x2, R8 ;  /* 0x000000020b487825 */ /* 0x040fe200078e0208 */
[----:B------:R-:W4:Y:S04]  /*afa0*/  @!P3 LDG.E.U16 R16, desc[UR20][R18.64] ;  /* 0x000000141210b981 */ /* 0x000f28000c1e1500 */
[----:B------:R-:W4:Y:S04]  /*afb0*/  @!P0 LDG.E.U16 R17, desc[UR20][R72.64] ;  /* 0x0000001448118981 */ /* 0x000f28000c1e1500 */
[----:B--2---:R-:W-:Y:S04]  /*afc0*/  STL [R1+0x970], R74 ;  /* 0x0009704a01007387 */ /* 0x004fe80000100800 */
[----:B------:R0:W-:Y:S02]  /*afd0*/  STL [R1+0x974], R75 ;  /* 0x0009744b01007387 */ /* 0x0001e40000100800 */
[----:B0-----:R-:W-:-:S05]  /*afe0*/  IMAD.WIDE R74, R11, 0x2, R6 ;  /* 0x000000020b4a7825 */ /* 0x001fca00078e0206 */
[----:B------:R-:W-:Y:S04]  /*aff0*/  STL.64 [R1+0xb8], R74 ;  /* 0x0000b84a01007387 */ /* 0x000fe80000100a00 */
[----:B---3--:R-:W-:Y:S04]  /*b000*/  STL [R1+0x968], R14 ;  /* 0x0009680e01007387 */ /* 0x008fe80000100800 */
[----:B------:R0:W-:Y:S02]  /*b010*/  STL [R1+0x96c], R15 ;  /* 0x00096c0f01007387 */ /* 0x0001e40000100800 */
[----:B0-----:R-:W-:-:S05]  /*b020*/  IMAD.WIDE R14, R10, 0x2, R8 ;  /* 0x000000020a0e7825 */ /* 0x001fca00078e0208 */
[----:B------:R0:W2:Y:S01]  /*b030*/  @!P3 LDG.E.U16 R13, desc[UR20][R14.64] ;  /* 0x000000140e0db981 */ /* 0x0000a2000c1e1500 */
[----:B------:R-:W-:Y:S01]  /*b040*/  PRMT R29, RZ, 0x7610, R29 ;  /* 0x00007610ff1d7816 */ /* 0x000fe2000000001d */
[C---:B------:R-:W-:Y:S02]  /*b050*/  VIADD R12, R54.reuse, 0xffffff8f ;  /* 0xffffff8f360c7836 */ /* 0x040fe40000000000 */
[----:B------:R-:W-:-:S03]  /*b060*/  VIADD R11, R54, 0xffffff87 ;  /* 0xffffff87360b7836 */ /* 0x000fc60000000000 */
[----:B------:R-:W3:Y:S01]  /*b070*/  @!P0 LDG.E.U16 R29, desc[UR20][R74.64] ;  /* 0x000000144a1d8981 */ /* 0x000ee2000c1e1500 */
[----:B------:R-:W-:Y:S02]  /*b080*/  ISETP.GE.U32.AND P0, PT, R12, 0x7fffff10, PT ;  /* 0x7fffff100c00780c */ /* 0x000fe40003f06070 */
[----:B------:R-:W-:Y:S01]  /*b090*/  ISETP.GE.U32.AND P3, PT, R11, 0x7fffff08, PT ;  /* 0x7fffff080b00780c */ /* 0x000fe20003f66070 */
[----:B------:R-:W-:Y:S01]  /*b0a0*/  STL.64 [R1+0xb0], R72 ;  /* 0x0000b04801007387 */ /* 0x000fe20000100a00 */
[----:B------:R-:W-:-:S03]  /*b0b0*/  IMAD R12, R4, 0x70, RZ ;  /* 0x00000070040c7824 */ /* 0x000fc600078e02ff */
[----:B------:R-:W-:Y:S04]  /*b0c0*/  STL.64 [R1+0x38], R18 ;  /* 0x0000381201007387 */ /* 0x000fe80000100a00 */
[----:B------:R-:W-:Y:S01]  /*b0d0*/  STL.64 [R1+0x30], R14 ;  /* 0x0000300e01007387 */ /* 0x000fe20000100a00 */
[----:B------:R-:W-:-:S03]  /*b0e0*/  PRMT R28, RZ, 0x7610, R28 ;  /* 0x00007610ff1c7816 */ /* 0x000fc6000000001c */
[----:B----4-:R1:W-:Y:S01]  /*b0f0*/  STL [R1+0x95c], R16 ;  /* 0x00095c1001007387 */ /* 0x0103e20000100800 */
[----:B------:R-:W-:Y:S01]  /*b100*/  PRMT R20, RZ, 0x7610, R20 ;  /* 0x00007610ff147816 */ /* 0x000fe20000000014 */
[----:B------:R-:W-:Y:S01]  /*b110*/  IMAD.WIDE R10, R12, 0x2, R6 ;  /* 0x000000020c0a7825 */ /* 0x000fe200078e0206 */
[----:B------:R-:W-:Y:S02]  /*b120*/  PRMT R24, RZ, 0x7610, R24 ;  /* 0x00007610ff187816 */ /* 0x000fe40000000018 */
[----:B------:R-:W-:Y:S02]  /*b130*/  PRMT R25, RZ, 0x7610, R25 ;  /* 0x00007610ff197816 */ /* 0x000fe40000000019 */
[----:B------:R-:W4:Y:S01]  /*b140*/  @!P0 LDG.E.U16 R28, desc[UR20][R10.64] ;  /* 0x000000140a1c8981 */ /* 0x000f22000c1e1500 */
[----:B-1----:R-:W-:-:S04]  /*b150*/  IMAD R16, R4, 0x78, RZ ;  /* 0x0000007804107824 */ /* 0x002fc800078e02ff */
[----:B0-----:R-:W-:-:S05]  /*b160*/  IMAD.WIDE R14, R16, 0x2, R6 ;  /* 0x00000002100e7825 */ /* 0x001fca00078e0206 */
[----:B------:R-:W3:Y:S04]  /*b170*/  @!P3 LDG.E.U16 R24, desc[UR20][R14.64] ;  /* 0x000000140e18b981 */ /* 0x000ee8000c1e1500 */
[----:B--2---:R0:W-:Y:S04]  /*b180*/  STL [R1+0x958], R13 ;  /* 0x0009580d01007387 */ /* 0x0041e80000100800 */
[----:B------:R1:W-:Y:S01]  /*b190*/  STL [R1+0x960], R17 ;  /* 0x0009601101007387 */ /* 0x0003e20000100800 */
[----:B0-----:R-:W-:-:S04]  /*b1a0*/  IMAD.WIDE R12, R12, 0x2, R8 ;  /* 0x000000020c0c7825 */ /* 0x001fc800078e0208 */
[----:B-1----:R-:W-:Y:S01]  /*b1b0*/  IMAD.WIDE R16, R16, 0x2, R8 ;  /* 0x0000000210107825 */ /* 0x002fe200078e0208 */
[----:B------:R-:W2:Y:S04]  /*b1c0*/  @!P0 LDG.E.U16 R25, desc[UR20][R12.64] ;  /* 0x000000140c198981 */ /* 0x000ea8000c1e1500 */
[----:B------:R-:W2:Y:S04]  /*b1d0*/  @!P3 LDG.E.U16 R20, desc[UR20][R16.64] ;  /* 0x000000141014b981 */ /* 0x000ea8000c1e1500 */
[----:B------:R-:W-:Y:S04]  /*b1e0*/  STL [R1+0x1900], R10 ;  /* 0x0019000a01007387 */ /* 0x000fe80000100800 */
[----:B------:R-:W-:Y:S04]  /*b1f0*/  STL [R1+0x1ad0], R10 ;  /* 0x001ad00a01007387 */ /* 0x000fe80000100800 */
[----:B------:R-:W-:Y:S04]  /*b200*/  STL [R1+0x1f90], R10 ;  /* 0x001f900a01007387 */ /* 0x000fe80000100800 */
[----:B------:R-:W-:Y:S04]  /*b210*/  STL [R1+0x18fc], R11 ;  /* 0x0018fc0b01007387 */ /* 0x000fe80000100800 */
[----:B------:R-:W-:Y:S04]  /*b220*/  STL [R1+0x1adc], R11 ;  /* 0x001adc0b01007387 */ /* 0x000fe80000100800 */
[----:B------:R-:W-:Y:S04]  /*b230*/  STL [R1+0x1f94], R11 ;  /* 0x001f940b01007387 */ /* 0x000fe80000100800 */
[----:B------:R-:W-:Y:S04]  /*b240*/  STL [R1+0x1908], R12 ;  /* 0x0019080c01007387 */ /* 0x000fe80000100800 */
[----:B---3--:R-:W-:Y:S04]  /*b250*/  STL [R1+0x964], R29 ;  /* 0x0009641d01007387 */ /* 0x008fe80000100800 */
[----:B------:R-:W-:Y:S04]  /*b260*/  STL [R1+0x1ae0], R12 ;  /* 0x001ae00c01007387 */ /* 0x000fe80000100800 */
[----:B------:R-:W-:Y:S04]  /*b270*/  STL [R1+0x1f98], R12 ;  /* 0x001f980c01007387 */ /* 0x000fe80000100800 */
[----:B------:R-:W-:Y:S04]  /*b280*/  STL [R1+0x1904], R13 ;  /* 0x0019040d01007387 */ /* 0x000fe80000100800 */
[----:B------:R-:W-:Y:S04]  /*b290*/  STL [R1+0x1ae4], R13 ;  /* 0x001ae40d01007387 */ /* 0x000fe80000100800 */
[----:B------:R-:W-:Y:S01]  /*b2a0*/  STL [R1+0x1f9c], R13 ;  /* 0x001f9c0d01007387 */ /* 0x000fe20000100800 */
[----:B------:R-:W-:-:S03]  /*b2b0*/  VIADD R19, R54, 0xfffffffe ;  /* 0xfffffffe36137836 */ /* 0x000fc60000000000 */
[----:B------:R-:W-:Y:S04]  /*b2c0*/  STL [R1+0x1910], R14 ;  /* 0x0019100e01007387 */ /* 0x000fe80000100800 */
[----:B------:R-:W-:Y:S04]  /*b2d0*/  STL [R1+0x1ae8], R14 ;  /* 0x001ae80e01007387 */ /* 0x000fe80000100800 */
[----:B------:R-:W-:Y:S04]  /*b2e0*/  STL [R1+0x1fa0], R14 ;  /* 0x001fa00e01007387 */ /* 0x000fe80000100800 */
[----:B------:R-:W-:Y:S01]  /*b2f0*/  STL [R1+0x190c], R15 ;  /* 0x00190c0f01007387 */ /* 0x000fe20000100800 */
[----:B------:R-:W-:-:S03]  /*b300*/  IADD3 R18, PT, PT, R54, -0xa, RZ ;  /* 0xfffffff636127810 */ /* 0x000fc60007ffe0ff */
[----:B------:R-:W-:Y:S01]  /*b310*/  STL [R1+0x1aec], R15 ;  /* 0x001aec0f01007387 */ /* 0x000fe20000100800 */
[----:B------:R-:W-:-:S03]  /*b320*/  ISETP.GE.U32.AND P0, PT, R19, 0x7fffff7f, PT ;  /* 0x7fffff7f1300780c */ /* 0x000fc60003f06070 */
[----:B------:R-:W-:Y:S04]  /*b330*/  STL [R1+0x1fa4], R15 ;  /* 0x001fa40f01007387 */ /* 0x000fe80000100800 */
[----:B------:R-:W-:Y:S04]  /*b340*/  STL [R1+0x1918], R16 ;  /* 0x0019181001007387 */ /* 0x000fe80000100800 */
[----:B------:R-:W-:Y:S01]  /*b350*/  STL [R1+0x1b2c], R16 ;  /* 0x001b2c1001007387 */ /* 0x000fe20000100800 */
[----:B------:R-:W-:-:S03]  /*b360*/  ISETP.GE.U32.AND P3, PT, R18, 0x7fffff77, PT ;  /* 0x7fffff771200780c */ /* 0x000fc60003f66070 */
[----:B------:R-:W-:Y:S04]  /*b370*/  STL [R1+0x1fa8], R16 ;  /* 0x001fa81001007387 */ /* 0x000fe80000100800 */
[----:B------:R-:W-:Y:S04]  /*b380*/  STL [R1+0x1914], R17 ;  /* 0x0019141101007387 */ /* 0x000fe80000100800 */
[----:B------:R-:W-:Y:S04]  /*b390*/  STL [R1+0x1b14], R17 ;  /* 0x001b141101007387 */ /* 0x000fe80000100800 */
[----:B------:R-:W-:Y:S01]  /*b3a0*/  STL [R1+0x1fac], R17 ;  /* 0x001fac1101007387 */ /* 0x000fe20000100800 */
[----:B------:R-:W-:-:S03]  /*b3b0*/  PRMT R76, RZ, 0x7610, R76 ;  /* 0x00007610ff4c7816 */ /* 0x000fc6000000004c */
[----:B----4-:R0:W-:Y:S01]  /*b3c0*/  STL [R1+0x954], R28 ;  /* 0x0009541c01007387 */ /* 0x0101e20000100800 */
[----:B------:R-:W-:Y:S01]  /*b3d0*/  IMAD R18, R4, 0x9, RZ ;  /* 0x0000000904127824 */ /* 0x000fe200078e02ff */
[----:B------:R-:W-:Y:S02]  /*b3e0*/  PRMT R77, RZ, 0x7610, R77 ;  /* 0x00007610ff4d7816 */ /* 0x000fe4000000004d */
[----:B------:R-:W-:Y:S01]  /*b3f0*/  PRMT R34, RZ, 0x7610, R34 ;  /* 0x00007610ff227816 */ /* 0x000fe20000000022 */
[----:B------:R-:W-:Y:S01]  /*b400*/  IMAD.WIDE R72, R18, 0x2, R8 ;  /* 0x0000000212487825 */ /* 0x000fe200078e0208 */
[----:B------:R-:W-:-:S03]  /*b410*/  PRMT R35, RZ, 0x7610, R35 ;  /* 0x00007610ff237816 */ /* 0x000fc60000000023 */
[--C-:B0-----:R-:W-:Y:S01]  /*b420*/  IMAD.WIDE R28, R4, 0x2, R6.reuse ;  /* 0x00000002041c7825 */ /* 0x101fe200078e0206 */
[----:B------:R-:W3:Y:S03]  /*b430*/  @!P3 LDG.E.U16 R34, desc[UR20][R72.64] ;  /* 0x000000144822b981 */ /* 0x000ee6000c1e1500 */
[----:B------:R-:W-:Y:S01]  /*b440*/  IMAD.WIDE R74, R18, 0x2, R6 ;  /* 0x00000002124a7825 */ /* 0x000fe200078e0206 */
[----:B------:R-:W4:Y:S04]  /*b450*/  @!P0 LDG.E.U16 R77, desc[UR20][R28.64] ;  /* 0x000000141c4d8981 */ /* 0x000f28000c1e1500 */
[----:B------:R0:W3:Y:S04]  /*b460*/  @!P3 LDG.E.U16 R35, desc[UR20][R74.64] ;  /* 0x000000144a23b981 */ /* 0x0000e8000c1e1500 */
[----:B--2---:R-:W-:Y:S04]  /*b470*/  STL [R1+0x948], R20 ;  /* 0x0009481401007387 */ /* 0x004fe80000100800 */
[----:B------:R-:W-:Y:S04]  /*b480*/  STL [R1+0x94c], R24 ;  /* 0x00094c1801007387 */ /* 0x000fe80000100800 */
[----:B------:R1:W-:Y:S02]  /*b490*/  STL [R1+0x950], R25 ;  /* 0x0009501901007387 */ /* 0x0003e40000100800 */
[----:B-1----:R-:W-:-:S05]  /*b4a0*/  IMAD.WIDE R24, R4, 0x2, R8 ;  /* 0x0000000204187825 */ /* 0x002fca00078e0208 */
[----:B------:R-:W2:Y:S01]  /*b4b0*/  @!P0 LDG.E.U16 R76, desc[UR20][R24.64] ;  /* 0x00000014184c8981 */ /* 0x000ea2000c1e1500 */
[C---:B------:R-:W-:Y:S02]  /*b4c0*/  VIADD R20, R54.reuse, 0xffffffee ;  /* 0xffffffee36147836 */ /* 0x040fe40000000000 */
[----:B------:R-:W-:Y:S01]  /*b4d0*/  VIADD R19, R54, 0xffffffe6 ;  /* 0xffffffe636137836 */ /* 0x000fe20000000000 */
[----:B------:R1:W-:Y:S02]  /*b4e0*/  STL.64 [R1+0x6b0], R28 ;  /* 0x0006b01c01007387 */ /* 0x0003e40000100a00 */
[----:B------:R-:W-:Y:S01]  /*b4f0*/  ISETP.GE.U32.AND P0, PT, R20, 0x7fffff6f, PT ;  /* 0x7fffff6f1400780c */ /* 0x000fe20003f06070 */
[----:B------:R-:W-:Y:S01]  /*b500*/  IMAD R18, R4, 0x11, RZ ;  /* 0x0000001104127824 */ /* 0x000fe200078e02ff */
[----:B------:R0:W-:Y:S01]  /*b510*/  STL.64 [R1+0x6a8], R24 ;  /* 0x0006a81801007387 */ /* 0x0001e20000100a00 */
[----:B------:R-:W-:Y:S02]  /*b520*/  PRMT R78, RZ, 0x7610, R78 ;  /* 0x00007610ff4e7816 */ /* 0x000fe4000000004e */
[----:B------:R-:W-:Y:S01]  /*b530*/  ISETP.GE.U32.AND P3, PT, R19, 0x7fffff67, PT ;  /* 0x7fffff671300780c */ /* 0x000fe20003f66070 */
[----:B-1----:R-:W3:Y:S01]  /*b540*/  LDL.LU.64 R28, [R1+0x21a8] ;  /* 0x0021a800011c7983 */ /* 0x002ee20000300a00 */
[----:B------:R-:W-:-:S03]  /*b550*/  PRMT R79, RZ, 0x7610, R79 ;  /* 0x00007610ff4f7816 */ /* 0x000fc6000000004f */
[----:B0-----:R-:W3:Y:S04]  /*b560*/  LDL.LU.64 R24, [R1+0x21a0] ;  /* 0x0021a00001187983 */ /* 0x001ee80000300a00 */
[----:B------:R0:W-:Y:S04]  /*b570*/  STL.64 [R1+0x628], R74 ;  /* 0x0006284a01007387 */ /* 0x0001e80000100a00 */
[----:B------:R1:W-:Y:S01]  /*b580*/  STL.64 [R1+0x620], R72 ;  /* 0x0006204801007387 */ /* 0x0003e20000100a00 */
[----:B------:R-:W-:Y:S02]  /*b590*/  IMAD R19, R4, 0x19, RZ ;  /* 0x0000001904137824 */ /* 0x000fe400078e02ff */
[----:B0-----:R-:W-:-:S04]  /*b5a0*/  IMAD.WIDE R74, R18, 0x2, R6 ;  /* 0x00000002124a7825 */ /* 0x001fc800078e0206 */
[----:B-1----:R-:W-:Y:S01]  /*b5b0*/  IMAD.WIDE R72, R18, 0x2, R8 ;  /* 0x0000000212487825 */ /* 0x002fe200078e0208 */
[----:B------:R-:W3:Y:S01]  /*b5c0*/  @!P0 LDG.E.U16 R79, desc[UR20][R74.64] ;  /* 0x000000144a4f8981 */ /* 0x000ee2000c1e1500 */
[----:B------:R-:W-:-:S03]  /*b5d0*/  PRMT R32, RZ, 0x7610, R32 ;  /* 0x00007610ff207816 */ /* 0x000fc60000000020 */
[----:B------:R-:W3:Y:S01]  /*b5e0*/  @!P0 LDG.E.U16 R78, desc[UR20][R72.64] ;  /* 0x00000014484e8981 */ /* 0x000ee2000c1e1500 */
[----:B------:R-:W-:-:S03]  /*b5f0*/  PRMT R33, RZ, 0x7610, R33 ;  /* 0x00007610ff217816 */ /* 0x000fc60000000021 */
[----:B--2---:R-:W-:Y:S04]  /*b600*/  STL [R1+0x940], R76 ;  /* 0x0009404c01007387 */ /* 0x004fe80000100800 */
[----:B----4-:R0:W-:Y:S04]  /*b610*/  STL [R1+0x944], R77 ;  /* 0x0009444d01007387 */ /* 0x0101e80000100800 */
[----:B------:R-:W-:Y:S04]  /*b620*/  STL.64 [R1+0x5a8], R74 ;  /* 0x0005a84a01007387 */ /* 0x000fe80000100a00 */
[----:B---3--:R-:W-:Y:S01]  /*b630*/  STL [R1+0x938], R34 ;  /* 0x0009382201007387 */ /* 0x008fe20000100800 */
[----:B0-----:R-:W-:-:S03]  /*b640*/  IMAD.WIDE R76, R19, 0x2, R6 ;  /* 0x00000002134c7825 */ /* 0x001fc600078e0206 */
[----:B------:R0:W-:Y:S04]  /*b650*/  STL [R1+0x93c], R35 ;  /* 0x00093c2301007387 */ /* 0x0001e80000100800 */
[----:B------:R1:W2:Y:S01]  /*b660*/  @!P3 LDG.E.U16 R33, desc[UR20][R76.64] ;  /* 0x000000144c21b981 */ /* 0x0002a2000c1e1500 */
[----:B0-----:R-:W-:-:S05]  /*b670*/  IMAD.WIDE R34, R19, 0x2, R8 ;  /* 0x0000000213227825 */ /* 0x001fca00078e0208 */
[----:B------:R0:W3:Y:S01]  /*b680*/  @!P3 LDG.E.U16 R32, desc[UR20][R34.64] ;  /* 0x000000142220b981 */ /* 0x0000e2000c1e1500 */
[C---:B------:R-:W-:Y:S02]  /*b690*/  VIADD R18, R54.reuse, 0xffffffd6 ;  /* 0xffffffd636127836 */ /* 0x040fe40000000000 */
[----:B------:R-:W-:Y:S01]  /*b6a0*/  VIADD R20, R54, 0xffffffde ;  /* 0xffffffde36147836 */ /* 0x000fe20000000000 */
[----:B------:R4:W-:Y:S02]  /*b6b0*/  STL.64 [R1+0x5a0], R72 ;  /* 0x0005a04801007387 */ /* 0x0009e40000100a00 */
[----:B------:R-:W-:Y:S02]  /*b6c0*/  ISETP.GE.U32.AND P3, PT, R18, 0x7fffff57, PT ;  /* 0x7fffff571200780c */ /* 0x000fe40003f66070 */
[----:B------:R-:W2:Y:S01]  /*b6d0*/  LDL.LU.64 R74, [R1+0x2198] ;  /* 0x00219800014a7983 */ /* 0x000ea20000300a00 */
[----:B------:R-:W-:Y:S01]  /*b6e0*/  IMAD R18, R4, 0x21, RZ ;  /* 0x0000002104127824 */ /* 0x000fe200078e02ff */
[----:B------:R-:W-:-:S02]  /*b6f0*/  ISETP.GE.U32.AND P0, PT, R20, 0x7fffff5f, PT ;  /* 0x7fffff5f1400780c */ /* 0x000fc40003f06070 */
[----:B----4-:R-:W4:Y:S04]  /*b700*/  LDL.LU.64 R72, [R1+0x2190] ;  /* 0x0021900001487983 */ /* 0x010f280000300a00 */
[----:B------:R1:W-:Y:S04]  /*b710*/  STL.64 [R1+0x528], R76 ;  /* 0x0005284c01007387 */ /* 0x0003e80000100a00 */
[----:B------:R-:W-:Y:S04]  /*b720*/  STL.64 [R1+0x520], R34 ;  /* 0x0005202201007387 */ /* 0x000fe80000100a00 */
[----:B------:R-:W-:Y:S04]  /*b730*/  STL [R1+0x930], R78 ;  /* 0x0009304e01007387 */ /* 0x000fe80000100800 */
[----:B------:R0:W-:Y:S01]  /*b740*/  STL [R1+0x934], R79 ;  /* 0x0009344f01007387 */ /* 0x0001e20000100800 */
[----:B------:R-:W-:Y:S01]  /*b750*/  PRMT R80, RZ, 0x7610, R80 ;  /* 0x00007610ff507816 */ /* 0x000fe20000000050 */
[----:B------:R-:W-:Y:S01]  /*b760*/  IMAD R19, R4, 0x29, RZ ;  /* 0x0000002904137824 */ /* 0x000fe200078e02ff */
[----:B------:R-:W-:Y:S01]  /*b770*/  PRMT R81, RZ, 0x7610, R81 ;  /* 0x00007610ff517816 */ /* 0x000fe20000000051 */
[----:B-1----:R-:W-:-:S04]  /*b780*/  IMAD.WIDE R76, R18, 0x2, R8 ;  /* 0x00000002124c7825 */ /* 0x002fc800078e0208 */
[----:B0-----:R-:W-:Y:S01]  /*b790*/  IMAD.WIDE R78, R18, 0x2, R6 ;  /* 0x00000002124e7825 */ /* 0x001fe200078e0206 */
[----:B------:R-:W-:Y:S01]  /*b7a0*/  PRMT R30, RZ, 0x7610, R30 ;  /* 0x00007610ff1e7816 */ /* 0x000fe2000000001e */
[----:B------:R-:W4:Y:S01]  /*b7b0*/  @!P0 LDG.E.U16 R80, desc[UR20][R76.64] ;  /* 0x000000144c508981 */ /* 0x000f22000c1e1500 */
[----:B------:R-:W-:-:S03]  /*b7c0*/  PRMT R31, RZ, 0x7610, R31 ;  /* 0x00007610ff1f7816 */ /* 0x000fc6000000001f */
[----:B------:R-:W-:Y:S01]  /*b7d0*/  STL.64 [R1+0x4a8], R78 ;  /* 0x0004a84e01007387 */ /* 0x000fe20000100a00 */
[----:B------:R-:W-:-:S03]  /*b7e0*/  IMAD.WIDE R34, R19, 0x2, R6 ;  /* 0x0000000213227825 */ /* 0x000fc600078e0206 */
[----:B------:R-:W4:Y:S04]  /*b7f0*/  @!P0 LDG.E.U16 R81, desc[UR20][R78.64] ;  /* 0x000000144e518981 */ /* 0x000f28000c1e1500 */
[----:B------:R0:W4:Y:S04]  /*b800*/  @!P3 LDG.E.U16 R31, desc[UR20][R34.64] ;  /* 0x00000014221fb981 */ /* 0x000128000c1e1500 */
[----:B---3--:R-:W-:Y:S04]  /*b810*/  STL [R1+0x928], R32 ;  /* 0x0009282001007387 */ /* 0x008fe80000100800 */
[----:B--2---:R1:W-:Y:S02]  /*b820*/  STL [R1+0x92c], R33 ;  /* 0x00092c2101007387 */ /* 0x0043e40000100800 */
[----:B-1----:R-:W-:-:S05]  /*b830*/  IMAD.WIDE R32, R19, 0x2, R8 ;  /* 0x0000000213207825 */ /* 0x002fca00078e0208 */
[----:B------:R1:W2:Y:S01]  /*b840*/  @!P3 LDG.E.U16 R30, desc[UR20][R32.64] ;  /* 0x00000014201eb981 */ /* 0x0002a2000c1e1500 */
[C---:B------:R-:W-:Y:S02]  /*b850*/  VIADD R20, R54.reuse, 0xffffffce ;  /* 0xffffffce36147836 */ /* 0x040fe40000000000 */
[----:B------:R-:W-:-:S03]  /*b860*/  VIADD R18, R54, 0xffffffc6 ;  /* 0xffffffc636127836 */ /* 0x000fc60000000000 */
[----:B------:R-:W-:Y:S01]  /*b870*/  ISETP.GE.U32.AND P0, PT, R20, 0x7fffff4f, PT ;  /* 0x7fffff4f1400780c */ /* 0x000fe20003f06070 */
[----:B------:R3:W-:Y:S01]  /*b880*/  STL.64 [R1+0x4a0], R76 ;  /* 0x0004a04c01007387 */ /* 0x0007e20000100a00 */
[----:B------:R-:W-:Y:S01]  /*b890*/  ISETP.GE.U32.AND P3, PT, R18, 0x7fffff47, PT ;  /* 0x7fffff471200780c */ /* 0x000fe20003f66070 */
[C---:B------:R-:W-:Y:S02]  /*b8a0*/  IMAD R18, R4.reuse, 0x31, RZ ;  /* 0x0000003104127824 */ /* 0x040fe400078e02ff */
[----:B------:R-:W2:Y:S01]  /*b8b0*/  LDL.LU.64 R78, [R1+0x2188] ;  /* 0x00218800014e7983 */ /* 0x000ea20000300a00 */
[----:B------:R-:W-:Y:S02]  /*b8c0*/  PRMT R84, RZ, 0x7610, R84 ;  /* 0x00007610ff547816 */ /* 0x000fe40000000054 */
[----:B------:R-:W-:Y:S01]  /*b8d0*/  PRMT R85, RZ, 0x7610, R85 ;  /* 0x00007610ff557816 */ /* 0x000fe20000000055 */
[----:B---3--:R-:W3:Y:S04]  /*b8e0*/  LDL.LU.64 R76, [R1+0x2180] ;  /* 0x00218000014c7983 */ /* 0x008ee80000300a00 */
[----:B------:R0:W-:Y:S04]  /*b8f0*/  STL.64 [R1+0x428], R34 ;  /* 0x0004282201007387 */ /* 0x0001e80000100a00 */
[----:B------:R1:W-:Y:S01]  /*b900*/  STL.64 [R1+0x420], R32 ;  /* 0x0004202001007387 */ /* 0x0003e20000100a00 */
[----:B------:R-:W-:-:S03]  /*b910*/  IMAD R19, R4, 0x39, RZ ;  /* 0x0000003904137824 */ /* 0x000fc600078e02ff */
[----:B----4-:R-:W-:Y:S01]  /*b920*/  STL [R1+0x91c], R80 ;  /* 0x00091c5001007387 */ /* 0x010fe20000100800 */
[----:B0-----:R-:W-:-:S04]  /*b930*/  IMAD.WIDE R34, R18, 0x2, R6 ;  /* 0x0000000212227825 */ /* 0x001fc800078e0206 */
[----:B-1----:R-:W-:Y:S01]  /*b940*/  IMAD.WIDE R32, R18, 0x2, R8 ;  /* 0x0000000212207825 */ /* 0x002fe200078e0208 */
[----:B------:R0:W-:Y:S01]  /*b950*/  STL [R1+0x920], R81 ;  /* 0x0009205101007387 */ /* 0x0001e20000100800 */
[----:B------:R-:W-:-:S03]  /*b960*/  PRMT R26, RZ, 0x7610, R26 ;  /* 0x00007610ff1a7816 */ /* 0x000fc6000000001a */
[----:B------:R-:W-:Y:S01]  /*b970*/  STL.64 [R1+0x3a8], R34 ;  /* 0x0003a82201007387 */ /* 0x000fe20000100a00 */
[----:B------:R-:W-:-:S03]  /*b980*/  PRMT R27, RZ, 0x7610, R27 ;  /* 0x00007610ff1b7816 */ /* 0x000fc6000000001b */
[----:B------:R-:W4:Y:S04]  /*b990*/  @!P0 LDG.E.U16 R84, desc[UR20][R32.64] ;  /* 0x0000001420548981 */ /* 0x000f28000c1e1500 */
[----:B------:R-:W3:Y:S01]  /*b9a0*/  @!P0 LDG.E.U16 R85, desc[UR20][R34.64] ;  /* 0x0000001422558981 */ /* 0x000ee2000c1e1500 */
[----:B0-----:R-:W-:-:S05]  /*b9b0*/  IMAD.WIDE R80, R19, 0x2, R6 ;  /* 0x0000000213507825 */ /* 0x001fca00078e0206 */
[----:B------:R0:W3:Y:S04]  /*b9c0*/  @!P3 LDG.E.U16 R27, desc[UR20][R80.64] ;  /* 0x00000014501bb981 */ /* 0x0000e8000c1e1500 */
[----:B--2---:R-:W-:Y:S04]  /*b9d0*/  STL [R1+0x914], R30 ;  /* 0x0009141e01007387 */ /* 0x004fe80000100800 */
[----:B------:R1:W-:Y:S02]  /*b9e0*/  STL [R1+0x918], R31 ;  /* 0x0009181f01007387 */ /* 0x0003e40000100800 */
[----:B-1----:R-:W-:-:S05]  /*b9f0*/  IMAD.WIDE R30, R19, 0x2, R8 ;  /* 0x00000002131e7825 */ /* 0x002fca00078e0208 */
[----:B------:R1:W2:Y:S01]  /*ba00*/  @!P3 LDG.E.U16 R26, desc[UR20][R30.64] ;  /* 0x000000141e1ab981 */ /* 0x0002a2000c1e1500 */
[C---:B------:R-:W-:Y:S02]  /*ba10*/  VIADD R20, R54.reuse, 0xffffffbe ;  /* 0xffffffbe36147836 */ /* 0x040fe40000000000 */
[----:B------:R-:W-:Y:S01]  /*ba20*/  VIADD R18, R54, 0xffffffb6 ;  /* 0xffffffb636127836 */ /* 0x000fe20000000000 */
[----:B------:R0:W-:Y:S02]  /*ba30*/  STL.64 [R1+0x3a0], R32 ;  /* 0x0003a02001007387 */ /* 0x0001e40000100a00 */
[----:B------:R-:W-:Y:S02]  /*ba40*/  ISETP.GE.U32.AND P0, PT, R20, 0x7fffff3f, PT ;  /* 0x7fffff3f1400780c */ /* 0x000fe40003f06070 */
[----:B------:R-:W2:Y:S01]  /*ba50*/  LDL.LU.64 R34, [R1+0x2178] ;  /* 0x0021780001227983 */ /* 0x000ea20000300a00 */
[----:B------:R-:W-:Y:S01]  /*ba60*/  ISETP.GE.U32.AND P3, PT, R18, 0x7fffff37, PT ;  /* 0x7fffff371200780c */ /* 0x000fe20003f66070 */
[----:B------:R-:W-:Y:S01]  /*ba70*/  IMAD R18, R4, 0x41, RZ ;  /* 0x0000004104127824 */ /* 0x000fe200078e02ff */
[----:B------:R-:W-:Y:S01]  /*ba80*/  PRMT R42, RZ, 0x7610, R42 ;  /* 0x00007610ff2a7816 */ /* 0x000fe2000000002a */
[----:B0-----:R-:W2:Y:S04]  /*ba90*/  LDL.LU.64 R32, [R1+0x2170] ;  /* 0x0021700001207983 */ /* 0x001ea80000300a00 */
[----:B------:R0:W-:Y:S01]  /*baa0*/  STL.64 [R1+0x328], R80 ;  /* 0x0003285001007387 */ /* 0x0001e20000100a00 */
[----:B------:R-:W-:-:S03]  /*bab0*/  PRMT R43, RZ, 0x7610, R43 ;  /* 0x00007610ff2b7816 */ /* 0x000fc6000000002b */
[----:B------:R-:W-:Y:S04]  /*bac0*/  STL.64 [R1+0x320], R30 ;  /* 0x0003201e01007387 */ /* 0x000fe80000100a00 */
[----:B----4-:R-:W-:Y:S01]  /*bad0*/  STL [R1+0x900], R84 ;  /* 0x0009005401007387 */ /* 0x010fe20000100800 */
[----:B0-----:R-:W-:-:S03]  /*bae0*/  IMAD.WIDE R80, R18, 0x2, R8 ;  /* 0x0000000212507825 */ /* 0x001fc600078e0208 */
[----:B---3--:R0:W-:Y:S01]  /*baf0*/  STL [R1+0x904], R85 ;  /* 0x0009045501007387 */ /* 0x0081e20000100800 */
[----:B------:R-:W-:-:S03]  /*bb00*/  IMAD R19, R4, 0x49, RZ ;  /* 0x0000004904137824 */ /* 0x000fc600078e02ff */
[----:B------:R-:W3:Y:S01]  /*bb10*/  @!P0 LDG.E.U16 R42, desc[UR20][R80.64] ;  /* 0x00000014502a8981 */ /* 0x000ee2000c1e1500 */
[----:B0-----:R-:W-:Y:S01]  /*bb20*/  IMAD.WIDE R84, R18, 0x2, R6 ;  /* 0x0000000212547825 */ /* 0x001fe200078e0206 */
[----:B------:R-:W-:-:S04]  /*bb30*/  PRMT R22, RZ, 0x7610, R22 ;  /* 0x00007610ff167816 */ /* 0x000fc80000000016 */
[----:B------:R-:W-:Y:S01]  /*bb40*/  STL.64 [R1+0x2a8], R84 ;  /* 0x0002a85401007387 */ /* 0x000fe20000100a00 */
[----:B------:R-:W-:-:S03]  /*bb50*/  PRMT R23, RZ, 0x7610, R23 ;  /* 0x00007610ff177816 */ /* 0x000fc60000000017 */
[----:B------:R-:W4:Y:S01]  /*bb60*/  @!P0 LDG.E.U16 R43, desc[UR20][R84.64] ;  /* 0x00000014542b8981 */ /* 0x000f22000c1e1500 */
[----:B-1----:R-:W-:-:S04]  /*bb70*/  IMAD.WIDE R30, R19, 0x2, R6 ;  /* 0x00000002131e7825 */ /* 0x002fc800078e0206 */
[C---:B------:R-:W-:Y:S01]  /*bb80*/  VIADD R18, R54.reuse, 0xffffffa6 ;  /* 0xffffffa636127836 */ /* 0x040fe20000000000 */
[----:B------:R0:W4:Y:S01]  /*bb90*/  @!P3 LDG.E.U16 R23, desc[UR20][R30.64] ;  /* 0x000000141e17b981 */ /* 0x000122000c1e1500 */
[----:B------:R-:W-:-:S05]  /*bba0*/  VIADD R20, R54, 0xffffffae ;  /* 0xffffffae36147836 */ /* 0x000fca0000000000 */
[----:B------:R-:W-:Y:S02]  /*bbb0*/  ISETP.GE.U32.AND P0, PT, R20, 0x7fffff2f, PT ;  /* 0x7fffff2f1400780c */ /* 0x000fe40003f06070 */
[----:B------:R-:W-:Y:S02]  /*bbc0*/  PRMT R24, RZ, 0x7610, R24 ;  /* 0x00007610ff187816 */ /* 0x000fe40000000018 */
[----:B------:R-:W-:Y:S01]  /*bbd0*/  PRMT R25, RZ, 0x7610, R25 ;  /* 0x00007610ff197816 */ /* 0x000fe20000000019 */
[----:B--2---:R-:W-:Y:S04]  /*bbe0*/  STL [R1+0x8f8], R26 ;  /* 0x0008f81a01007387 */ /* 0x004fe80000100800 */
[----:B------:R1:W-:Y:S02]  /*bbf0*/  STL [R1+0x8fc], R27 ;  /* 0x0008fc1b01007387 */ /* 0x0003e40000100800 */
[----:B-1----:R-:W-:-:S05]  /*bc00*/  IMAD.WIDE R26, R19, 0x2, R8 ;  /* 0x00000002131a7825 */ /* 0x002fca00078e0208 */
[----:B------:R1:W2:Y:S01]  /*bc10*/  @!P3 LDG.E.U16 R22, desc[UR20][R26.64] ;  /* 0x000000141a16b981 */ /* 0x0002a2000c1e1500 */
[----:B------:R-:W-:Y:S01]  /*bc20*/  ISETP.GE.U32.AND P3, PT, R18, 0x7fffff27, PT ;  /* 0x7fffff271200780c */ /* 0x000fe20003f66070 */
[C---:B------:R-:W-:Y:S02]  /*bc30*/  IMAD R19, R4.reuse, 0x59, RZ ;  /* 0x0000005904137824 */ /* 0x040fe400078e02ff */
[----:B------:R-:W-:Y:S01]  /*bc40*/  STL.64 [R1+0x2a0], R80 ;  /* 0x0002a05001007387 */ /* 0x000fe20000100a00 */
[----:B------:R-:W-:-:S03]  /*bc50*/  IMAD R18, R4, 0x51, RZ ;  /* 0x0000005104127824 */ /* 0x000fc600078e02ff */
[----:B------:R0:W-:Y:S04]  /*bc60*/  STL.64 [R1+0x228], R30 ;  /* 0x0002281e01007387 */ /* 0x0001e80000100a00 */
[----:B------:R1:W-:Y:S01]  /*bc70*/  STL.64 [R1+0x220], R26 ;  /* 0x0002201a01007387 */ /* 0x0003e20000100a00 */
[----:B0-----:R-:W-:-:S04]  /*bc80*/  IMAD.WIDE R30, R18, 0x2, R8 ;  /* 0x00000002121e7825 */ /* 0x001fc800078e0208 */
[----:B-1----:R-:W-:Y:S01]  /*bc90*/  IMAD.WIDE R26, R19, 0x2, R6 ;  /* 0x00000002131a7825 */ /* 0x002fe200078e0206 */
[----:B------:R0:W2:Y:S04]  /*bca0*/  @!P0 LDG.E.U16 R25, desc[UR20][R30.64] ;  /* 0x000000141e198981 */ /* 0x0000a8000c1e1500 */
[----:B------:R-:W2:Y:S04]  /*bcb0*/  @!P3 LDG.E.U16 R24, desc[UR20][R26.64] ;  /* 0x000000141a18b981 */ /* 0x000ea8000c1e1500 */
[----:B---3--:R-:W-:Y:S04]  /*bcc0*/  STL [R1+0x884], R42 ;  /* 0x0008842a01007387 */ /* 0x008fe80000100800 */
[----:B----4-:R1:W-:Y:S01]  /*bcd0*/  STL [R1+0x888], R43 ;  /* 0x0008882b01007387 */ /* 0x0103e20000100800 */
[----:B------:R-:W-:Y:S01]  /*bce0*/  PRMT R28, RZ, 0x7610, R28 ;  /* 0x00007610ff1c7816 */ /* 0x000fe2000000001c */
[----:B------:R-:W-:Y:S01]  /*bcf0*/  VIADD R20, R54, 0xffffff9e ;  /* 0xffffff9e36147836 */ /* 0x000fe20000000000 */
[----:B------:R-:W-:Y:S01]  /*bd00*/  PRMT R21, RZ, 0x7610, R21 ;  /* 0x00007610ff157816 */ /* 0x000fe20000000015 */
[----:B-1----:R-:W-:-:S05]  /*bd10*/  IMAD.WIDE R42, R18, 0x2, R6 ;  /* 0x00000002122a7825 */ /* 0x002fca00078e0206 */
[----:B------:R-:W-:Y:S01]  /*bd20*/  STL.64 [R1+0x1a8], R42 ;  /* 0x0001a82a01007387 */ /* 0x000fe20000100a00 */
[----:B------:R-:W-:-:S03]  /*bd30*/  VIADD R18, R54, 0xffffff96 ;  /* 0xffffff9636127836 */ /* 0x000fc60000000000 */
[----:B------:R-:W3:Y:S01]  /*bd40*/  @!P0 LDG.E.U16 R28, desc[UR20][R42.64] ;  /* 0x000000142a1c8981 */ /* 0x000ee2000c1e1500 */
[----:B------:R-:W-:Y:S02]  /*bd50*/  ISETP.GE.U32.AND P0, PT, R20, 0x7fffff1f, PT ;  /* 0x7fffff1f1400780c */ /* 0x000fe40003f06070 */
[----:B------:R-:W-:Y:S02]  /*bd60*/  PRMT R74, RZ, 0x7610, R74 ;  /* 0x00007610ff4a7816 */ /* 0x000fe4000000004a */
[----:B------:R-:W-:Y:S02]  /*bd70*/  PRMT R73, RZ, 0x7610, R73 ;  /* 0x00007610ff497816 */ /* 0x000fe40000000049 */
        /* <DEDUP_REMOVED lines=8> */
[----:B------:R0:W-:Y:S01]  /*be00*/  STL.64 [R1+0x1a0], R30 ;  /* 0x0001a01e01007387 */ /* 0x0001e20000100a00 */
[----:B------:R-:W-:-:S03]  /*be10*/  IMAD R19, R4, 0x69, RZ ;  /* 0x0000006904137824 */ /* 0x000fc600078e02ff */
[----:B------:R4:W-:Y:S04]  /*be20*/  STL.64 [R1+0x128], R26 ;  /* 0x0001281a01007387 */ /* 0x0009e80000100a00 */
[----:B------:R1:W-:Y:S01]  /*be30*/  STL.64 [R1+0x120], R22 ;  /* 0x0001201601007387 */ /* 0x0003e20000100a00 */
[----:B0-----:R-:W-:-:S03]  /*be40*/  IMAD.WIDE R30, R18, 0x2, R6 ;  /* 0x00000002121e7825 */ /* 0x001fc600078e0206 */
[----:B------:R-:W-:Y:S01]  /*be50*/  STL [R1+0x1d4], R24 ;  /* 0x0001d41801007387 */ /* 0x000fe20000100800 */
[----:B----4-:R-:W-:-:S03]  /*be60*/  IMAD.WIDE R26, R18, 0x2, R8 ;  /* 0x00000002121a7825 */ /* 0x010fc600078e0208 */
[----:B------:R0:W-:Y:S01]  /*be70*/  STL [R1+0x240], R25 ;  /* 0x0002401901007387 */ /* 0x0001e20000100800 */
[----:B-1----:R-:W-:-:S03]  /*be80*/  IMAD.WIDE R22, R19, 0x2, R8 ;  /* 0x0000000213167825 */ /* 0x002fc600078e0208 */
[----:B------:R-:W4:Y:S04]  /*be90*/  @!P0 LDG.E.U16 R74, desc[UR20][R30.64] ;  /* 0x000000141e4a8981 */ /* 0x000f28000c1e1500 */
[----:B------:R1:W2:Y:S01]  /*bea0*/  @!P0 LDG.E.U16 R73, desc[UR20][R26.64] ;  /* 0x000000141a498981 */ /* 0x0002a2000c1e1500 */
[----:B0-----:R-:W-:-:S03]  /*beb0*/  IMAD.WIDE R24, R19, 0x2, R6 ;  /* 0x0000000213187825 */ /* 0x001fc600078e0206 */
[----:B------:R-:W2:Y:S04]  /*bec0*/  @!P3 LDG.E.U16 R71, desc[UR20][R22.64] ;  /* 0x000000141647b981 */ /* 0x000ea8000c1e1500 */
[----:B------:R-:W3:Y:S01]  /*bed0*/  @!P3 LDG.E.U16 R72, desc[UR20][R24.64] ;  /* 0x000000141848b981 */ /* 0x000ee2000c1e1500 */
[C---:B------:R-:W-:Y:S02]  /*bee0*/  VIADD R20, R54.reuse, 0xffffff8e ;  /* 0xffffff8e36147836 */ /* 0x040fe40000000000 */
[----:B------:R-:W-:-:S03]  /*bef0*/  VIADD R18, R54, 0xffffff86 ;  /* 0xffffff8636127836 */ /* 0x000fc60000000000 */
[----:B------:R-:W-:Y:S01]  /*bf00*/  ISETP.GE.U32.AND P0, PT, R20, 0x7fffff0f, PT ;  /* 0x7fffff0f1400780c */ /* 0x000fe20003f06070 */
[----:B------:R-:W-:Y:S01]  /*bf10*/  IMAD R20, R4, 0x71, RZ ;  /* 0x0000007104147824 */ /* 0x000fe200078e02ff */
[----:B------:R-:W-:Y:S01]  /*bf20*/  STL.64 [R1+0xa8], R30 ;  /* 0x0000a81e01007387 */ /* 0x000fe20000100a00 */
[----:B------:R-:W-:Y:S02]  /*bf30*/  ISETP.GE.U32.AND P3, PT, R18, 0x7fffff07, PT ;  /* 0x7fffff071200780c */ /* 0x000fe40003f66070 */
[----:B------:R-:W-:Y:S01]  /*bf40*/  PRMT R78, RZ, 0x7610, R78 ;  /* 0x00007610ff4e7816 */ /* 0x000fe2000000004e */
[----:B------:R1:W-:Y:S01]  /*bf50*/  STL.64 [R1+0xa0], R26 ;  /* 0x0000a01a01007387 */ /* 0x0003e20000100a00 */
[----:B------:R-:W-:Y:S01]  /*bf60*/  IMAD.WIDE R18, R20, 0x2, R6 ;  /* 0x0000000214127825 */ /* 0x000fe200078e0206 */
[----:B------:R-:W-:-:S05]  /*bf70*/  PRMT R77, RZ, 0x7610, R77 ;  /* 0x00007610ff4d7816 */ /* 0x000fca000000004d */
[----:B------:R-:W3:Y:S01]  /*bf80*/  @!P0 LDG.E.U16 R78, desc[UR20][R18.64] ;  /* 0x00000014124e8981 */ /* 0x000ee2000c1e1500 */
[----:B------:R-:W-:Y:S02]  /*bf90*/  PRMT R76, RZ, 0x7610, R76 ;  /* 0x00007610ff4c7816 */ /* 0x000fe4000000004c */
[----:B------:R-:W-:Y:S01]  /*bfa0*/  PRMT R75, RZ, 0x7610, R75 ;  /* 0x00007610ff4b7816 */ /* 0x000fe2000000004b */
[C---:B-1----:R-:W-:Y:S02]  /*bfb0*/  VIADD R27, R54.reuse, 0xfffffffd ;  /* 0xfffffffd361b7836 */ /* 0x042fe40000000000 */
[----:B------:R-:W-:Y:S01]  /*bfc0*/  VIADD R26, R54, 0xfffffff5 ;  /* 0xfffffff5361a7836 */ /* 0x000fe20000000000 */
[----:B------:R-:W-:Y:S02]  /*bfd0*/  PRMT R88, RZ, 0x7610, R88 ;  /* 0x00007610ff587816 */ /* 0x000fe40000000058 */
[----:B------:R-:W-:Y:S02]  /*bfe0*/  PRMT R89, RZ, 0x7610, R89 ;  /* 0x00007610ff597816 */ /* 0x000fe40000000059 */
[----:B------:R-:W-:-:S02]  /*bff0*/  PRMT R36, RZ, 0x7610, R36 ;  /* 0x00007610ff247816 */ /* 0x000fc40000000024 */
[----:B------:R-:W-:Y:S01]  /*c000*/  PRMT R37, RZ, 0x7610, R37 ;  /* 0x00007610ff257816 */ /* 0x000fe20000000025 */
[----:B----4-:R-:W-:Y:S04]  /*c010*/  STL [R1+0x2038], R74 ;  /* 0x0020384a01007387 */ /* 0x010fe80000100800 */
[----:B------:R0:W-:Y:S04]  /*c020*/  STL.64 [R1+0x28], R24 ;  /* 0x0000281801007387 */ /* 0x0001e80000100a00 */
[----:B------:R1:W-:Y:S04]  /*c030*/  STL.64 [R1+0x20], R22 ;  /* 0x0000201601007387 */ /* 0x0003e80000100a00 */
[----:B--2---:R-:W-:Y:S04]  /*c040*/  STL [R1+0x203c], R73 ;  /* 0x00203c4901007387 */ /* 0x004fe80000100800 */
[----:B---3--:R-:W-:Y:S04]  /*c050*/  STL [R1+0x244], R28 ;  /* 0x0002441c01007387 */ /* 0x008fe80000100800 */
[----:B------:R-:W-:Y:S01]  /*c060*/  STL [R1+0x2040], R72 ;  /* 0x0020404801007387 */ /* 0x000fe20000100800 */
[----:B0-----:R-:W-:-:S03]  /*c070*/  IMAD R24, R4, 0x79, RZ ;  /* 0x0000007904187824 */ /* 0x001fc600078e02ff */
[----:B------:R-:W-:Y:S04]  /*c080*/  STL [R1+0x2044], R71 ;  /* 0x0020444701007387 */ /* 0x000fe80000100800 */
[----:B------:R0:W-:Y:S01]  /*c090*/  STL [R1+0x1d0], R21 ;  /* 0x0001d01501007387 */ /* 0x0001e20000100800 */
[----:B-1----:R-:W-:-:S05]  /*c0a0*/  IMAD.WIDE R22, R24, 0x2, R6 ;  /* 0x0000000218167825 */ /* 0x002fca00078e0206 */
[----:B------:R-:W2:Y:S01]  /*c0b0*/  @!P3 LDG.E.U16 R76, desc[UR20][R22.64] ;  /* 0x00000014164cb981 */ /* 0x000ea2000c1e1500 */
[----:B0-----:R-:W-:-:S05]  /*c0c0*/  IMAD.WIDE R20, R20, 0x2, R8 ;  /* 0x0000000214147825 */ /* 0x001fca00078e0208 */
[----:B------:R-:W3:Y:S01]  /*c0d0*/  @!P0 LDG.E.U16 R77, desc[UR20][R20.64] ;  /* 0x00000014144d8981 */ /* 0x000ee2000c1e1500 */
[----:B------:R-:W-:Y:S01]  /*c0e0*/  IMAD.WIDE R24, R24, 0x2, R8 ;  /* 0x0000000218187825 */ /* 0x000fe200078e0208 */
[----:B------:R-:W-:-:S04]  /*c0f0*/  ISETP.GE.U32.AND P0, PT, R27, 0x7fffff7e, PT ;  /* 0x7fffff7e1b00780c */ /* 0x000fc80003f06070 */
[----:B------:R-:W4:Y:S01]  /*c100*/  @!P3 LDG.E.U16 R75, desc[UR20][R24.64] ;  /* 0x00000014184bb981 */ /* 0x000f22000c1e1500 */
[----:B------:R-:W-:Y:S01]  /*c110*/  ISETP.GE.U32.AND P3, PT, R26, 0x7fffff76, PT ;  /* 0x7fffff761a00780c */ /* 0x000fe20003f66070 */
[----:B------:R-:W-:-:S04]  /*c120*/  IMAD.SHL.U32 R26, R4, 0x2, RZ ;  /* 0x00000002041a7824 */ /* 0x000fc800078e00ff */
[----:B------:R-:W-:-:S04]  /*c130*/  IMAD.WIDE R42, R26, 0x2, R8 ;  /* 0x000000021a2a7825 */ /* 0x000fc800078e0208 */
[----:B------:R-:W-:Y:S01]  /*c140*/  IMAD.WIDE R30, R26, 0x2, R6 ;  /* 0x000000021a1e7825 */ /* 0x000fe200078e0206 */
[----:B------:R-:W2:Y:S03]  /*c150*/  @!P0 LDG.E.U16 R88, desc[UR20][R42.64] ;  /* 0x000000142a588981 */ /* 0x000ea6000c1e1500 */
[----:B------:R-:W-:Y:S01]  /*c160*/  IMAD R27, R4, 0xa, RZ ;  /* 0x0000000a041b7824 */ /* 0x000fe200078e02ff */
[----:B------:R-:W4:Y:S03]  /*c170*/  @!P0 LDG.E.U16 R89, desc[UR20][R30.64] ;  /* 0x000000141e598981 */ /* 0x000f26000c1e1500 */
[----:B------:R-:W-:-:S04]  /*c180*/  IMAD.WIDE R80, R27, 0x2, R8 ;  /* 0x000000021b507825 */ /* 0x000fc800078e0208 */
[----:B------:R-:W-:Y:S01]  /*c190*/  IMAD.WIDE R84, R27, 0x2, R6 ;  /* 0x000000021b547825 */ /* 0x000fe200078e0206 */
[----:B------:R-:W4:Y:S04]  /*c1a0*/  @!P3 LDG.E.U16 R36, desc[UR20][R80.64] ;  /* 0x000000145024b981 */ /* 0x000f28000c1e1500 */
[----:B------:R0:W4:Y:S04]  /*c1b0*/  @!P3 LDG.E.U16 R37, desc[UR20][R84.64] ;  /* 0x000000145425b981 */ /* 0x000128000c1e1500 */
[----:B------:R-:W-:Y:S04]  /*c1c0*/  STL [R1+0x2048], R78 ;  /* 0x0020484e01007387 */ /* 0x000fe80000100800 */
[----:B------:R-:W-:Y:S04]  /*c1d0*/  STL [R1+0x1920], R18 ;  /* 0x0019201201007387 */ /* 0x000fe80000100800 */
[----:B------:R-:W-:Y:S04]  /*c1e0*/  STL [R1+0x1b48], R18 ;  /* 0x001b481201007387 */ /* 0x000fe80000100800 */
[----:B------:R-:W-:Y:S04]  /*c1f0*/  STL [R1+0x1fb0], R18 ;  /* 0x001fb01201007387 */ /* 0x000fe80000100800 */
[----:B------:R-:W-:Y:S04]  /*c200*/  STL [R1+0x191c], R19 ;  /* 0x00191c1301007387 */ /* 0x000fe80000100800 */
[----:B------:R-:W-:Y:S04]  /*c210*/  STL [R1+0x1b38], R19 ;  /* 0x001b381301007387 */ /* 0x000fe80000100800 */
[----:B------:R-:W-:Y:S01]  /*c220*/  STL [R1+0x1fb4], R19 ;  /* 0x001fb41301007387 */ /* 0x000fe20000100800 */
[----:B------:R-:W-:-:S02]  /*c230*/  VIADD R28, R54, 0xffffffed ;  /* 0xffffffed361c7836 */ /* 0x000fc40000000000 */
[----:B------:R-:W-:-:S03]  /*c240*/  VIADD R26, R54, 0xffffffe5 ;  /* 0xffffffe5361a7836 */ /* 0x000fc60000000000 */
[----:B------:R-:W-:Y:S02]  /*c250*/  ISETP.GE.U32.AND P0, PT, R28, 0x7fffff6e, PT ;  /* 0x7fffff6e1c00780c */ /* 0x000fe40003f06070 */
[----:B------:R-:W-:Y:S01]  /*c260*/  ISETP.GE.U32.AND P3, PT, R26, 0x7fffff66, PT ;  /* 0x7fffff661a00780c */ /* 0x000fe20003f66070 */
[C---:B------:R-:W-:Y:S01]  /*c270*/  IMAD R26, R4.reuse, 0x12, RZ ;  /* 0x00000012041a7824 */ /* 0x040fe200078e02ff */
[----:B------:R-:W-:Y:S02]  /*c280*/  PRMT R82, RZ, 0x7610, R82 ;  /* 0x00007610ff527816 */ /* 0x000fe40000000052 */
[----:B------:R-:W-:Y:S01]  /*c290*/  PRMT R83, RZ, 0x7610, R83 ;  /* 0x00007610ff537816 */ /* 0x000fe20000000053 */
[----:B------:R-:W-:Y:S01]  /*c2a0*/  IMAD R27, R4, 0x1a, RZ ;  /* 0x0000001a041b7824 */ /* 0x000fe200078e02ff */
[----:B------:R-:W-:Y:S02]  /*c2b0*/  PRMT R34, RZ, 0x7610, R34 ;  /* 0x00007610ff227816 */ /* 0x000fe40000000022 */
[----:B------:R-:W-:Y:S01]  /*c2c0*/  PRMT R35, RZ, 0x7610, R35 ;  /* 0x00007610ff237816 */ /* 0x000fe20000000023 */
[----:B---3--:R-:W-:Y:S04]  /*c2d0*/  STL [R1+0x204c], R77 ;  /* 0x00204c4d01007387 */ /* 0x008fe80000100800 */
[----:B------:R-:W-:Y:S04]  /*c2e0*/  STL [R1+0x1928], R20 ;  /* 0x0019281401007387 */ /* 0x000fe80000100800 */
[----:B------:R-:W-:Y:S04]  /*c2f0*/  STL [R1+0x1b68], R20 ;  /* 0x001b681401007387 */ /* 0x000fe80000100800 */
[----:B------:R-:W-:Y:S04]  /*c300*/  STL [R1+0x1924], R21 ;  /* 0x0019241501007387 */ /* 0x000fe80000100800 */
[----:B------:R-:W-:Y:S04]  /*c310*/  STL [R1+0x1b54], R21 ;  /* 0x001b541501007387 */ /* 0x000fe80000100800 */
[----:B--2---:R-:W-:Y:S04]  /*c320*/  STL [R1+0x2034], R76 ;  /* 0x0020344c01007387 */ /* 0x004fe80000100800 */
[----:B------:R-:W-:Y:S04]  /*c330*/  STL [R1+0x1930], R22 ;  /* 0x0019301601007387 */ /* 0x000fe80000100800 */
[----:B------:R-:W-:Y:S04]  /*c340*/  STL [R1+0x1bb0], R22 ;  /* 0x001bb01601007387 */ /* 0x000fe80000100800 */
[----:B------:R-:W-:Y:S04]  /*c350*/  STL [R1+0x1d50], R22 ;  /* 0x001d501601007387 */ /* 0x000fe80000100800 */
[----:B------:R-:W-:Y:S04]  /*c360*/  STL [R1+0x1fb8], R22 ;  /* 0x001fb81601007387 */ /* 0x000fe80000100800 */
[----:B------:R-:W-:Y:S04]  /*c370*/  STL [R1+0x192c], R23 ;  /* 0x00192c1701007387 */ /* 0x000fe80000100800 */
[----:B------:R-:W-:Y:S04]  /*c380*/  STL [R1+0x1b70], R23 ;  /* 0x001b701701007387 */ /* 0x000fe80000100800 */
[----:B----4-:R-:W-:Y:S04]  /*c390*/  STL [R1+0x2050], R75 ;  /* 0x0020504b01007387 */ /* 0x010fe80000100800 */
[----:B------:R-:W-:Y:S04]  /*c3a0*/  STL [R1+0x1938], R24 ;  /* 0x0019381801007387 */ /* 0x000fe80000100800 */
[----:B------:R-:W-:Y:S04]  /*c3b0*/  STL [R1+0x1934], R25 ;  /* 0x0019341901007387 */ /* 0x000fe80000100800 */
[----:B------:R-:W-:Y:S04]  /*c3c0*/  STL.64 [R1+0x1b88], R24 ;  /* 0x001b881801007387 */ /* 0x000fe80000100a00 */
[----:B------:R-:W-:Y:S04]  /*c3d0*/  STL [R1+0x1d7c], R24 ;  /* 0x001d7c1801007387 */ /* 0x000fe80000100800 */
[----:B------:R-:W-:Y:S04]  /*c3e0*/  STL [R1+0x1fbc], R24 ;  /* 0x001fbc1801007387 */ /* 0x000fe80000100800 */
[----:B------:R-:W-:Y:S04]  /*c3f0*/  STL [R1+0x1d14], R25 ;  /* 0x001d141901007387 */ /* 0x000fe80000100800 */
[----:B------:R-:W-:Y:S04]  /*c400*/  STL [R1+0x1fc0], R25 ;  /* 0x001fc01901007387 */ /* 0x000fe80000100800 */
[----:B------:R1:W-:Y:S04]  /*c410*/  STL.64 [R1+0x6a0], R30 ;  /* 0x0006a01e01007387 */ /* 0x0003e80000100a00 */
[----:B------:R2:W-:Y:S04]  /*c420*/  STL.64 [R1+0x698], R42 ;  /* 0x0006982a01007387 */ /* 0x0005e80000100a00 */
[----:B-1----:R-:W3:Y:S04]  /*c430*/  LDL.LU.64 R30, [R1+0x2168] ;  /* 0x00216800011e7983 */ /* 0x002ee80000300a00 */
[----:B--2---:R-:W2:Y:S04]  /*c440*/  LDL.LU.64 R42, [R1+0x2160] ;  /* 0x00216000012a7983 */ /* 0x004ea80000300a00 */
[----:B------:R0:W-:Y:S04]  /*c450*/  STL.64 [R1+0x618], R84 ;  /* 0x0006185401007387 */ /* 0x0001e80000100a00 */
[----:B------:R-:W-:Y:S04]  /*c460*/  STL.64 [R1+0x610], R80 ;  /* 0x0006105001007387 */ /* 0x000fe80000100a00 */
[----:B------:R-:W-:Y:S04]  /*c470*/  STL [R1+0x140], R88 ;  /* 0x0001405801007387 */ /* 0x000fe80000100800 */
[----:B------:R1:W-:Y:S01]  /*c480*/  STL [R1+0x144], R89 ;  /* 0x0001445901007387 */ /* 0x0003e20000100800 */
[----:B0-----:R-:W-:-:S05]  /*c490*/  IMAD.WIDE R84, R26, 0x2, R8 ;  /* 0x000000021a547825 */ /* 0x001fca00078e0208 */
[----:B------:R-:W4:Y:S01]  /*c4a0*/  @!P0 LDG.E.U16 R82, desc[UR20][R84.64] ;  /* 0x0000001454528981 */ /* 0x000f22000c1e1500 */
[----:B-1----:R-:W-:-:S05]  /*c4b0*/  IMAD.WIDE R88, R26, 0x2, R6 ;  /* 0x000000021a587825 */ /* 0x002fca00078e0206 */
[----:B------:R-:W-:Y:S01]  /*c4c0*/  STL.64 [R1+0x598], R88 ;  /* 0x0005985801007387 */ /* 0x000fe20000100a00 */
[----:B------:R-:W-:-:S03]  /*c4d0*/  IMAD.WIDE R80, R27, 0x2, R6 ;  /* 0x000000021b507825 */ /* 0x000fc600078e0206 */
[----:B------:R-:W-:Y:S04]  /*c4e0*/  STL [R1+0xd8], R36 ;  /* 0x0000d82401007387 */ /* 0x000fe80000100800 */
[----:B------:R-:W2:Y:S04]  /*c4f0*/  @!P0 LDG.E.U16 R83, desc[UR20][R88.64] ;  /* 0x0000001458538981 */ /* 0x000ea8000c1e1500 */
[----:B------:R0:W-:Y:S04]  /*c500*/  STL [R1+0xdc], R37 ;  /* 0x0000dc2501007387 */ /* 0x0001e80000100800 */
[----:B------:R1:W3:Y:S01]  /*c510*/  @!P3 LDG.E.U16 R35, desc[UR20][R80.64] ;  /* 0x000000145023b981 */ /* 0x0002e2000c1e1500 */
[----:B0-----:R-:W-:-:S05]  /*c520*/  IMAD.WIDE R36, R27, 0x2, R8 ;  /* 0x000000021b247825 */ /* 0x001fca00078e0208 */
[----:B------:R0:W3:Y:S01]  /*c530*/  @!P3 LDG.E.U16 R34, desc[UR20][R36.64] ;  /* 0x000000142422b981 */ /* 0x0000e2000c1e1500 */
[C---:B------:R-:W-:Y:S02]  /*c540*/  VIADD R28, R54.reuse, 0xffffffdd ;  /* 0xffffffdd361c7836 */ /* 0x040fe40000000000 */
[----:B------:R-:W-:Y:S01]  /*c550*/  VIADD R26, R54, 0xffffffd5 ;  /* 0xffffffd5361a7836 */ /* 0x000fe20000000000 */
[----:B------:R0:W-:Y:S02]  /*c560*/  STL.64 [R1+0x590], R84 ;  /* 0x0005905401007387 */ /* 0x0001e40000100a00 */
[----:B------:R-:W-:Y:S02]  /*c570*/  ISETP.GE.U32.AND P0, PT, R28, 0x7fffff5e, PT ;  /* 0x7fffff5e1c00780c */ /* 0x000fe40003f06070 */
[----:B------:R-:W3:Y:S01]  /*c580*/  LDL.LU.64 R88, [R1+0x2158] ;  /* 0x0021580001587983 */ /* 0x000ee20000300a00 */
[----:B------:R-:W-:Y:S01]  /*c590*/  ISETP.GE.U32.AND P3, PT, R26, 0x7fffff56, PT ;  /* 0x7fffff561a00780c */ /* 0x000fe20003f66070 */
[----:B------:R-:W-:Y:S01]  /*c5a0*/  IMAD R26, R4, 0x22, RZ ;  /* 0x00000022041a7824 */ /* 0x000fe200078e02ff */
[----:B------:R-:W-:Y:S01]  /*c5b0*/  PRMT R90, RZ, 0x7610, R90 ;  /* 0x00007610ff5a7816 */ /* 0x000fe2000000005a */
[----:B0-----:R-:W3:Y:S04]  /*c5c0*/  LDL.LU.64 R84, [R1+0x2150] ;  /* 0x0021500001547983 */ /* 0x001ee80000300a00 */
[----:B------:R1:W-:Y:S01]  /*c5d0*/  STL.64 [R1+0x518], R80 ;  /* 0x0005185001007387 */ /* 0x0003e20000100a00 */
[----:B------:R-:W-:-:S03]  /*c5e0*/  PRMT R91, RZ, 0x7610, R91 ;  /* 0x00007610ff5b7816 */ /* 0x000fc6000000005b */
[----:B------:R0:W-:Y:S01]  /*c5f0*/  STL.64 [R1+0x510], R36 ;  /* 0x0005102401007387 */ /* 0x0001e20000100a00 */
[----:B------:R-:W-:Y:S02]  /*c600*/  IMAD R27, R4, 0x2a, RZ ;  /* 0x0000002a041b7824 */ /* 0x000fe400078e02ff */
[----:B-1----:R-:W-:Y:S01]  /*c610*/  IMAD.WIDE R80, R26, 0x2, R8 ;  /* 0x000000021a507825 */ /* 0x002fe200078e0208 */
[----:B------:R-:W-:-:S04]  /*c620*/  PRMT R32, RZ, 0x7610, R32 ;  /* 0x00007610ff207816 */ /* 0x000fc80000000020 */
[----:B------:R-:W3:Y:S01]  /*c630*/  @!P0 LDG.E.U16 R90, desc[UR20][R80.64] ;  /* 0x00000014505a8981 */ /* 0x000ee2000c1e1500 */
[----:B------:R-:W-:Y:S01]  /*c640*/  PRMT R33, RZ, 0x7610, R33 ;  /* 0x00007610ff217816 */ /* 0x000fe20000000021 */
[----:B0-----:R-:W-:-:S05]  /*c650*/  IMAD.WIDE R36, R27, 0x2, R6 ;  /* 0x000000021b247825 */ /* 0x001fca00078e0206 */
[----:B------:R0:W3:Y:S04]  /*c660*/  @!P3 LDG.E.U16 R33, desc[UR20][R36.64] ;  /* 0x000000142421b981 */ /* 0x0000e8000c1e1500 */
[----:B----4-:R-:W-:Y:S04]  /*c670*/  STL [R1+0xd0], R82 ;  /* 0x0000d05201007387 */ /* 0x010fe80000100800 */
[----:B--2---:R1:W-:Y:S02]  /*c680*/  STL [R1+0xd4], R83 ;  /* 0x0000d45301007387 */ /* 0x0043e40000100800 */
[----:B-1----:R-:W-:-:S05]  /*c690*/  IMAD.WIDE R82, R26, 0x2, R6 ;  /* 0x000000021a527825 */ /* 0x002fca00078e0206 */
[----:B------:R-:W-:Y:S04]  /*c6a0*/  STL.64 [R1+0x498], R82 ;  /* 0x0004985201007387 */ /* 0x000fe80000100a00 */
[----:B---3--:R-:W-:Y:S04]  /*c6b0*/  STL [R1+0xc8], R34 ;  /* 0x0000c82201007387 */ /* 0x008fe80000100800 */
[----:B------:R-:W2:Y:S04]  /*c6c0*/  @!P0 LDG.E.U16 R91, desc[UR20][R82.64] ;  /* 0x00000014525b8981 */ /* 0x000ea8000c1e1500 */
[----:B------:R1:W-:Y:S02]  /*c6d0*/  STL [R1+0xcc], R35 ;  /* 0x0000cc2301007387 */ /* 0x0003e40000100800 */
[----:B-1----:R-:W-:-:S05]  /*c6e0*/  IMAD.WIDE R34, R27, 0x2, R8 ;  /* 0x000000021b227825 */ /* 0x002fca00078e0208 */
        /* <DEDUP_REMOVED lines=9> */
[----:B----4-:R-:W4:Y:S04]  /*c780*/  LDL.LU.64 R80, [R1+0x2140] ;  /* 0x0021400001507983 */ /* 0x010f280000300a00 */
[----:B------:R0:W-:Y:S01]  /*c790*/  STL.64 [R1+0x418], R36 ;  /* 0x0004182401007387 */ /* 0x0001e20000100a00 */
[----:B------:R-:W-:-:S03]  /*c7a0*/  PRMT R49, RZ, 0x7610, R49 ;  /* 0x00007610ff317816 */ /* 0x000fc60000000031 */
[----:B------:R1:W-:Y:S04]  /*c7b0*/  STL.64 [R1+0x410], R34 ;  /* 0x0004102201007387 */ /* 0x0003e80000100a00 */
[----:B------:R-:W-:Y:S01]  /*c7c0*/  STL [R1+0xc0], R90 ;  /* 0x0000c05a01007387 */ /* 0x000fe20000100800 */
[----:B0-----:R-:W-:Y:S01]  /*c7d0*/  IMAD.WIDE R36, R26, 0x2, R6 ;  /* 0x000000021a247825 */ /* 0x001fe200078e0206 */
[----:B------:R-:W-:-:S03]  /*c7e0*/  PRMT R30, RZ, 0x7610, R30 ;  /* 0x00007610ff1e7816 */ /* 0x000fc6000000001e */
[----:B------:R-:W-:Y:S01]  /*c7f0*/  IMAD R27, R4, 0x3a, RZ ;  /* 0x0000003a041b7824 */ /* 0x000fe200078e02ff */
[----:B------:R-:W4:Y:S01]  /*c800*/  @!P0 LDG.E.U16 R49, desc[UR20][R36.64] ;  /* 0x0000001424318981 */ /* 0x000f22000c1e1500 */
[----:B------:R-:W-:Y:S02]  /*c810*/  PRMT R31, RZ, 0x7610, R31 ;  /* 0x00007610ff1f7816 */ /* 0x000fe4000000001f */
[----:B-1----:R-:W-:-:S05]  /*c820*/  IMAD.WIDE R34, R27, 0x2, R6 ;  /* 0x000000021b227825 */ /* 0x002fca00078e0206 */
[----:B------:R0:W4:Y:S04]  /*c830*/  @!P3 LDG.E.U16 R31, desc[UR20][R34.64] ;  /* 0x00000014221fb981 */ /* 0x000128000c1e1500 */
[----:B--2---:R1:W-:Y:S04]  /*c840*/  STL [R1+0xc4], R91 ;  /* 0x0000c45b01007387 */ /* 0x0043e80000100800 */
[----:B------:R-:W-:Y:S01]  /*c850*/  STL.64 [R1+0x398], R36 ;  /* 0x0003982401007387 */ /* 0x000fe20000100a00 */
[----:B-1----:R-:W-:-:S05]  /*c860*/  IMAD.WIDE R90, R26, 0x2, R8 ;  /* 0x000000021a5a7825 */ /* 0x002fca00078e0208 */
[----:B------:R-:W2:Y:S04]  /*c870*/  @!P0 LDG.E.U16 R48, desc[UR20][R90.64] ;  /* 0x000000145a308981 */ /* 0x000ea8000c1e1500 */
[----:B---3--:R-:W-:Y:S04]  /*c880*/  STL [R1+0x58], R32 ;  /* 0x0000582001007387 */ /* 0x008fe80000100800 */
[----:B------:R1:W-:Y:S02]  /*c890*/  STL [R1+0x5c], R33 ;  /* 0x00005c2101007387 */ /* 0x0003e40000100800 */
[----:B-1----:R-:W-:-:S05]  /*c8a0*/  IMAD.WIDE R32, R27, 0x2, R8 ;  /* 0x000000021b207825 */ /* 0x002fca00078e0208 */
[----:B------:R1:W3:Y:S01]  /*c8b0*/  @!P3 LDG.E.U16 R30, desc[UR20][R32.64] ;  /* 0x00000014201eb981 */ /* 0x0002e2000c1e1500 */
[C---:B------:R-:W-:Y:S02]  /*c8c0*/  VIADD R26, R54.reuse, 0xffffffb5 ;  /* 0xffffffb5361a7836 */ /* 0x040fe40000000000 */
[----:B------:R-:W-:Y:S01]  /*c8d0*/  VIADD R28, R54, 0xffffffbd ;  /* 0xffffffbd361c7836 */ /* 0x000fe20000000000 */
[----:B------:R-:W-:Y:S02]  /*c8e0*/  STL.64 [R1+0x390], R90 ;  /* 0x0003905a01007387 */ /* 0x000fe40000100a00 */
[----:B------:R-:W-:Y:S01]  /*c8f0*/  ISETP.GE.U32.AND P3, PT, R26, 0x7fffff36, PT ;  /* 0x7fffff361a00780c */ /* 0x000fe20003f66070 */
[----:B------:R-:W-:Y:S01]  /*c900*/  IMAD R26, R4, 0x42, RZ ;  /* 0x00000042041a7824 */ /* 0x000fe200078e02ff */
[----:B------:R-:W3:Y:S01]  /*c910*/  LDL.LU.64 R36, [R1+0x2138] ;  /* 0x0021380001247983 */ /* 0x000ee20000300a00 */
[----:B------:R-:W-:-:S03]  /*c920*/  ISETP.GE.U32.AND P0, PT, R28, 0x7fffff3e, PT ;  /* 0x7fffff3e1c00780c */ /* 0x000fc60003f06070 */
[----:B------:R0:W-:Y:S04]  /*c930*/  STL.64 [R1+0x318], R34 ;  /* 0x0003182201007387 */ /* 0x0001e80000100a00 */
[----:B------:R1:W-:Y:S01]  /*c940*/  STL.64 [R1+0x310], R32 ;  /* 0x0003102001007387 */ /* 0x0003e20000100a00 */
[----:B------:R-:W-:Y:S01]  /*c950*/  PRMT R43, RZ, 0x7610, R43 ;  /* 0x00007610ff2b7816 */ /* 0x000fe2000000002b */
[----:B------:R-:W-:Y:S01]  /*c960*/  IMAD R27, R4, 0x4a, RZ ;  /* 0x0000004a041b7824 */ /* 0x000fe200078e02ff */
[----:B------:R-:W-:Y:S01]  /*c970*/  PRMT R29, RZ, 0x7610, R29 ;  /* 0x00007610ff1d7816 */ /* 0x000fe2000000001d */
[----:B------:R-:W-:Y:S01]  /*c980*/  VIADD R28, R54, 0xffffffad ;  /* 0xffffffad361c7836 */ /* 0x000fe20000000000 */
[----:B------:R-:W-:Y:S01]  /*c990*/  PRMT R89, RZ, 0x7610, R89 ;  /* 0x00007610ff597816 */ /* 0x000fe20000000059 */
[----:B0-----:R-:W-:Y:S01]  /*c9a0*/  IMAD.WIDE R34, R26, 0x2, R8 ;  /* 0x000000021a227825 */ /* 0x001fe200078e0208 */
[----:B------:R-:W-:-:S03]  /*c9b0*/  PRMT R88, RZ, 0x7610, R88 ;  /* 0x00007610ff587816 */ /* 0x000fc60000000058 */
[----:B-1----:R-:W-:Y:S01]  /*c9c0*/  IMAD.WIDE R32, R27, 0x2, R6 ;  /* 0x000000021b207825 */ /* 0x002fe200078e0206 */
[----:B------:R-:W3:Y:S04]  /*c9d0*/  @!P0 LDG.E.U16 R29, desc[UR20][R34.64] ;  /* 0x00000014221d8981 */ /* 0x000ee8000c1e1500 */
[----:B------:R-:W3:Y:S01]  /*c9e0*/  @!P3 LDG.E.U16 R89, desc[UR20][R32.64] ;  /* 0x000000142059b981 */ /* 0x000ee2000c1e1500 */
[----:B------:R-:W-:Y:S02]  /*c9f0*/  PRMT R86, RZ, 0x7610, R86 ;  /* 0x00007610ff567816 */ /* 0x000fe40000000056 */
[----:B------:R-:W-:Y:S02]  /*ca00*/  PRMT R85, RZ, 0x7610, R85 ;  /* 0x00007610ff557816 */ /* 0x000fe40000000055 */
[----:B------:R-:W-:-:S02]  /*ca10*/  PRMT R84, RZ, 0x7610, R84 ;  /* 0x00007610ff547816 */ /* 0x000fc40000000054 */
[----:B------:R-:W-:Y:S01]  /*ca20*/  PRMT R83, RZ, 0x7610, R83 ;  /* 0x00007610ff537816 */ /* 0x000fe20000000053 */
[----:B--2---:R-:W-:Y:S04]  /*ca30*/  STL [R1+0x50], R48 ;  /* 0x0000503001007387 */ /* 0x004fe80000100800 */
[----:B----4-:R0:W-:Y:S02]  /*ca40*/  STL [R1+0x54], R49 ;  /* 0x0000543101007387 */ /* 0x0101e40000100800 */
[----:B0-----:R-:W-:-:S05]  /*ca50*/  IMAD.WIDE R48, R26, 0x2, R6 ;  /* 0x000000021a307825 */ /* 0x001fca00078e0206 */
[----:B------:R-:W-:Y:S01]  /*ca60*/  STL.64 [R1+0x298], R48 ;  /* 0x0002983001007387 */ /* 0x000fe20000100a00 */
[----:B------:R-:W-:-:S03]  /*ca70*/  VIADD R26, R54, 0xffffffa5 ;  /* 0xffffffa5361a7836 */ /* 0x000fc60000000000 */
[----:B---3--:R-:W-:Y:S04]  /*ca80*/  STL [R1+0x48], R30 ;  /* 0x0000481e01007387 */ /* 0x008fe80000100800 */
[----:B------:R0:W-:Y:S04]  /*ca90*/  STL [R1+0x4c], R31 ;  /* 0x00004c1f01007387 */ /* 0x0001e80000100800 */
[----:B------:R1:W2:Y:S01]  /*caa0*/  @!P0 LDG.E.U16 R43, desc[UR20][R48.64] ;  /* 0x00000014302b8981 */ /* 0x0002a2000c1e1500 */
[----:B------:R-:W-:Y:S01]  /*cab0*/  ISETP.GE.U32.AND P0, PT, R28, 0x7fffff2e, PT ;  /* 0x7fffff2e1c00780c */ /* 0x000fe20003f06070 */
[----:B0-----:R-:W-:-:S05]  /*cac0*/  IMAD.WIDE R30, R27, 0x2, R8 ;  /* 0x000000021b1e7825 */ /* 0x001fca00078e0208 */
[----:B------:R0:W3:Y:S01]  /*cad0*/  @!P3 LDG.E.U16 R88, desc[UR20][R30.64] ;  /* 0x000000141e58b981 */ /* 0x0000e2000c1e1500 */
[----:B------:R-:W-:Y:S01]  /*cae0*/  ISETP.GE.U32.AND P3, PT, R26, 0x7fffff26, PT ;  /* 0x7fffff261a00780c */ /* 0x000fe20003f66070 */
[----:B------:R-:W-:-:S04]  /*caf0*/  IMAD R26, R4, 0x52, RZ ;  /* 0x00000052041a7824 */ /* 0x000fc800078e02ff */
[----:B-1----:R-:W-:-:S05]  /*cb00*/  IMAD.WIDE R48, R26, 0x2, R6 ;  /* 0x000000021a307825 */ /* 0x002fca00078e0206 */
[----:B------:R-:W4:Y:S01]  /*cb10*/  @!P0 LDG.E.U16 R86, desc[UR20][R48.64] ;  /* 0x0000001430568981 */ /* 0x000f22000c1e1500 */
[----:B------:R-:W-:-:S03]  /*cb20*/  IMAD R27, R4, 0x5a, RZ ;  /* 0x0000005a041b7824 */ /* 0x000fc600078e02ff */
[----:B------:R1:W-:Y:S04]  /*cb30*/  STL.64 [R1+0x290], R34 ;  /* 0x0002902201007387 */ /* 0x0003e80000100a00 */
[----:B------:R0:W-:Y:S04]  /*cb40*/  STL.64 [R1+0x218], R32 ;  /* 0x0002182001007387 */ /* 0x0001e80000100a00 */
[----:B------:R0:W-:Y:S01]  /*cb50*/  STL.64 [R1+0x210], R30 ;  /* 0x0002101e01007387 */ /* 0x0001e20000100a00 */
[----:B-1----:R-:W-:-:S04]  /*cb60*/  IMAD.WIDE R34, R26, 0x2, R8 ;  /* 0x000000021a227825 */ /* 0x002fc800078e0208 */
[C---:B0-----:R-:W-:Y:S01]  /*cb70*/  IMAD.WIDE R32, R27.reuse, 0x2, R6 ;  /* 0x000000021b207825 */ /* 0x041fe200078e0206 */
[----:B------:R0:W2:Y:S03]  /*cb80*/  @!P0 LDG.E.U16 R85, desc[UR20][R34.64] ;  /* 0x0000001422558981 */ /* 0x0000a6000c1e1500 */
[----:B------:R-:W-:Y:S01]  /*cb90*/  IMAD.WIDE R30, R27, 0x2, R8 ;  /* 0x000000021b1e7825 */ /* 0x000fe200078e0208 */
[----:B------:R1:W2:Y:S04]  /*cba0*/  @!P3 LDG.E.U16 R84, desc[UR20][R32.64] ;  /* 0x000000142054b981 */ /* 0x0002a8000c1e1500 */
[----:B------:R0:W2:Y:S01]  /*cbb0*/  @!P3 LDG.E.U16 R83, desc[UR20][R30.64] ;  /* 0x000000141e53b981 */ /* 0x0000a2000c1e1500 */
[----:B------:R-:W-:-:S02]  /*cbc0*/  VIADD R28, R54, 0xffffff9d ;  /* 0xffffff9d361c7836 */ /* 0x000fc40000000000 */
[----:B------:R-:W-:Y:S01]  /*cbd0*/  VIADD R26, R54, 0xffffff95 ;  /* 0xffffff95361a7836 */ /* 0x000fe20000000000 */
[----:B------:R-:W-:Y:S02]  /*cbe0*/  STL [R1+0x2054], R89 ;  /* 0x0020545901007387 */ /* 0x000fe40000100800 */
[----:B------:R-:W-:Y:S02]  /*cbf0*/  ISETP.GE.U32.AND P0, PT, R28, 0x7fffff1e, PT ;  /* 0x7fffff1e1c00780c */ /* 0x000fe40003f06070 */
[----:B------:R-:W-:Y:S01]  /*cc00*/  ISETP.GE.U32.AND P3, PT, R26, 0x7fffff16, PT ;  /* 0x7fffff161a00780c */ /* 0x000fe20003f66070 */
[C---:B------:R-:W-:Y:S02]  /*cc10*/  IMAD R26, R4.reuse, 0x62, RZ ;  /* 0x00000062041a7824 */ /* 0x040fe400078e02ff */
[----:B------:R-:W-:Y:S01]  /*cc20*/  IMAD R27, R4, 0x6a, RZ ;  /* 0x0000006a041b7824 */ /* 0x000fe200078e02ff */
[----:B------:R-:W-:Y:S02]  /*cc30*/  PRMT R81, RZ, 0x7610, R81 ;  /* 0x00007610ff517816 */ /* 0x000fe40000000051 */
[----:B------:R-:W-:-:S02]  /*cc40*/  PRMT R80, RZ, 0x7610, R80 ;  /* 0x00007610ff507816 */ /* 0x000fc40000000050 */
[----:B------:R-:W-:Y:S02]  /*cc50*/  PRMT R79, RZ, 0x7610, R79 ;  /* 0x00007610ff4f7816 */ /* 0x000fe4000000004f */
[----:B------:R-:W-:Y:S01]  /*cc60*/  PRMT R82, RZ, 0x7610, R82 ;  /* 0x00007610ff527816 */ /* 0x000fe20000000052 */
[----:B------:R-:W-:Y:S01]  /*cc70*/  VIADD R28, R54, 0xffffff8d ;  /* 0xffffff8d361c7836 */ /* 0x000fe20000000000 */
[----:B------:R-:W-:Y:S02]  /*cc80*/  PRMT R42, RZ, 0x7610, R42 ;  /* 0x00007610ff2a7816 */ /* 0x000fe4000000002a */
[----:B------:R-:W-:Y:S02]  /*cc90*/  PRMT R39, RZ, 0x7610, R39 ;  /* 0x00007610ff277816 */ /* 0x000fe40000000027 */
[----:B------:R-:W-:Y:S02]  /*cca0*/  PRMT R36, RZ, 0x7610, R36 ;  /* 0x00007610ff247816 */ /* 0x000fe40000000024 */
[----:B------:R-:W-:Y:S01]  /*ccb0*/  PRMT R38, RZ, 0x7610, R38 ;  /* 0x00007610ff267816 */ /* 0x000fe20000000026 */
[----:B---3--:R-:W-:Y:S04]  /*ccc0*/  STL [R1+0x2058], R88 ;  /* 0x0020585801007387 */ /* 0x008fe80000100800 */
[----:B------:R-:W-:Y:S04]  /*ccd0*/  STL.64 [R1+0x198], R48 ;  /* 0x0001983001007387 */ /* 0x000fe80000100a00 */
[----:B------:R0:W-:Y:S04]  /*cce0*/  STL.64 [R1+0x190], R34 ;  /* 0x0001902201007387 */ /* 0x0001e80000100a00 */
[----:B----4-:R-:W-:Y:S04]  /*ccf0*/  STL [R1+0x205c], R86 ;  /* 0x00205c5601007387 */ /* 0x010fe80000100800 */
[----:B------:R1:W-:Y:S04]  /*cd00*/  STL.64 [R1+0x118], R32 ;  /* 0x0001182001007387 */ /* 0x0003e80000100a00 */
[----:B------:R3:W-:Y:S01]  /*cd10*/  STL.64 [R1+0x110], R30 ;  /* 0x0001101e01007387 */ /* 0x0007e20000100a00 */
[----:B0-----:R-:W-:-:S05]  /*cd20*/  IMAD.WIDE R34, R26, 0x2, R8 ;  /* 0x000000021a227825 */ /* 0x001fca00078e0208 */
[----:B------:R-:W4:Y:S01]  /*cd30*/  @!P0 LDG.E.U16 R81, desc[UR20][R34.64] ;  /* 0x0000001422518981 */ /* 0x000f22000c1e1500 */
[----:B-1----:R-:W-:-:S04]  /*cd40*/  IMAD.WIDE R32, R27, 0x2, R6 ;  /* 0x000000021b207825 */ /* 0x002fc800078e0206 */
[----:B---3--:R-:W-:Y:S01]  /*cd50*/  IMAD.WIDE R30, R27, 0x2, R8 ;  /* 0x000000021b1e7825 */ /* 0x008fe200078e0208 */
[----:B------:R0:W4:Y:S04]  /*cd60*/  @!P3 LDG.E.U16 R80, desc[UR20][R32.64] ;  /* 0x000000142050b981 */ /* 0x000128000c1e1500 */
[----:B------:R1:W3:Y:S01]  /*cd70*/  @!P3 LDG.E.U16 R79, desc[UR20][R30.64] ;  /* 0x000000141e4fb981 */ /* 0x0002e2000c1e1500 */
[----:B------:R-:W-:-:S03]  /*cd80*/  IMAD.WIDE R48, R26, 0x2, R6 ;  /* 0x000000021a307825 */ /* 0x000fc600078e0206 */
[----:B--2---:R-:W-:Y:S01]  /*cd90*/  STL [R1+0x2060], R85 ;  /* 0x0020605501007387 */ /* 0x004fe20000100800 */
[----:B------:R-:W-:-:S03]  /*cda0*/  VIADD R26, R54, 0xffffff85 ;  /* 0xffffff85361a7836 */ /* 0x000fc60000000000 */
[----:B------:R2:W3:Y:S01]  /*cdb0*/  @!P0 LDG.E.U16 R82, desc[UR20][R48.64] ;  /* 0x0000001430528981 */ /* 0x0004e2000c1e1500 */
[----:B------:R-:W-:-:S03]  /*cdc0*/  ISETP.GE.U32.AND P0, PT, R28, 0x7fffff0e, PT ;  /* 0x7fffff0e1c00780c */ /* 0x000fc60003f06070 */
[----:B------:R-:W-:Y:S01]  /*cdd0*/  STL [R1+0x44], R43 ;  /* 0x0000442b01007387 */ /* 0x000fe20000100800 */
[----:B------:R-:W-:-:S03]  /*cde0*/  IMAD R28, R4, 0x72, RZ ;  /* 0x00000072041c7824 */ /* 0x000fc600078e02ff */
[----:B------:R-:W-:Y:S01]  /*cdf0*/  STL [R1+0x2064], R84 ;  /* 0x0020645401007387 */ /* 0x000fe20000100800 */
[----:B------:R-:W-:-:S03]  /*ce00*/  ISETP.GE.U32.AND P3, PT, R26, 0x7fffff06, PT ;  /* 0x7fffff061a00780c */ /* 0x000fc60003f66070 */
[----:B------:R0:W-:Y:S04]  /*ce10*/  STL [R1+0x40], R29 ;  /* 0x0000401d01007387 */ /* 0x0001e80000100800 */
[----:B------:R-:W-:Y:S01]  /*ce20*/  STL [R1+0x2068], R83 ;  /* 0x0020685301007387 */ /* 0x000fe20000100800 */
[----:B------:R-:W-:-:S03]  /*ce30*/  IMAD.WIDE R26, R28, 0x2, R6 ;  /* 0x000000021c1a7825 */ /* 0x000fc600078e0206 */
[----:B------:R-:W-:Y:S04]  /*ce40*/  STL.64 [R1+0x98], R48 ;  /* 0x0000983001007387 */ /* 0x000fe80000100a00 */
[----:B------:R-:W-:Y:S04]  /*ce50*/  STL.64 [R1+0x90], R34 ;  /* 0x0000902201007387 */ /* 0x000fe80000100a00 */
[----:B------:R1:W-:Y:S01]  /*ce60*/  STL.64 [R1+0x18], R32 ;  /* 0x0000182001007387 */ /* 0x0003e20000100a00 */
[----:B0-----:R-:W-:-:S03]  /*ce70*/  IMAD.WIDE R28, R28, 0x2, R8 ;  /* 0x000000021c1c7825 */ /* 0x001fc600078e0208 */
[----:B------:R0:W-:Y:S04]  /*ce80*/  STL.64 [R1+0x10], R30 ;  /* 0x0000101e01007387 */ /* 0x0001e80000100a00 */
[----:B------:R-:W3:Y:S01]  /*ce90*/  @!P0 LDG.E.U16 R42, desc[UR20][R26.64] ;  /* 0x000000141a2a8981 */ /* 0x000ee2000c1e1500 */
[----:B-1----:R-:W-:-:S03]  /*cea0*/  IMAD R32, R4, 0x7a, RZ ;  /* 0x0000007a04207824 */ /* 0x002fc600078e02ff */
[----:B------:R-:W3:Y:S01]  /*ceb0*/  @!P0 LDG.E.U16 R39, desc[UR20][R28.64] ;  /* 0x000000141c278981 */ /* 0x000ee2000c1e1500 */
[----:B0-----:R-:W-:-:S04]  /*cec0*/  IMAD.WIDE R30, R32, 0x2, R6 ;  /* 0x00000002201e7825 */ /* 0x001fc800078e0206 */
[----:B------:R-:W-:Y:S01]  /*ced0*/  IMAD.WIDE R32, R32, 0x2, R8 ;  /* 0x0000000220207825 */ /* 0x000fe200078e0208 */
[----:B------:R-:W3:Y:S04]  /*cee0*/  @!P3 LDG.E.U16 R38, desc[UR20][R30.64] ;  /* 0x000000141e26b981 */ /* 0x000ee8000c1e1500 */
[----:B------:R-:W3:Y:S01]  /*cef0*/  @!P3 LDG.E.U16 R36, desc[UR20][R32.64] ;  /* 0x000000142024b981 */ /* 0x000ee2000c1e1500 */
[C---:B------:R-:W-:Y:S02]  /*cf00*/  VIADD R35, R54.reuse, 0xfffffffc ;  /* 0xfffffffc36237836 */ /* 0x040fe40000000000 */
[----:B------:R-:W-:-:S03]  /*cf10*/  VIADD R34, R54, 0xfffffff4 ;  /* 0xfffffff436227836 */ /* 0x000fc60000000000 */
[----:B------:R-:W-:Y:S02]  /*cf20*/  ISETP.GE.U32.AND P0, PT, R35, 0x7fffff7d, PT ;  /* 0x7fffff7d2300780c */ /* 0x000fe40003f06070 */
[----:B------:R-:W-:Y:S01]  /*cf30*/  ISETP.GE.U32.AND P3, PT, R34, 0x7fffff75, PT ;  /* 0x7fffff752200780c */ /* 0x000fe20003f66070 */
[C---:B------:R-:W-:Y:S01]  /*cf40*/  IMAD R34, R4.reuse, 0x3, RZ ;  /* 0x0000000304227824 */ /* 0x040fe200078e02ff */
[----:B------:R-:W-:Y:S01]  /*cf50*/  PRMT R92, RZ, 0x7610, R92 ;  /* 0x00007610ff5c7816 */ /* 0x000fe2000000005c */
[----:B------:R-:W-:Y:S01]  /*cf60*/  IMAD R35, R4, 0xb, RZ ;  /* 0x0000000b04237824 */ /* 0x000fe200078e02ff */
[----:B------:R-:W-:Y:S01]  /*cf70*/  PRMT R93, RZ, 0x7610, R93 ;  /* 0x00007610ff5d7816 */ /* 0x000fe2000000005d */
[----:B------:R-:W-:Y:S01]  /*cf80*/  IMAD.WIDE R90, R34, 0x2, R6 ;  /* 0x00000002225a7825 */ /* 0x000fe200078e0206 */
[----:B------:R-:W-:Y:S02]  /*cf90*/  PRMT R40, RZ, 0x7610, R40 ;  /* 0x00007610ff287816 */ /* 0x000fe40000000028 */
[----:B------:R-:W-:Y:S01]  /*cfa0*/  PRMT R41, RZ, 0x7610, R41 ;  /* 0x00007610ff297816 */ /* 0x000fe20000000029 */
[----:B--2---:R-:W-:-:S02]  /*cfb0*/  IMAD.WIDE R48, R35, 0x2, R6 ;  /* 0x0000000223307825 */ /* 0x004fc400078e0206 */
[----:B------:R-:W2:Y:S04]  /*cfc0*/  @!P0 LDG.E.U16 R93, desc[UR20][R90.64] ;  /* 0x000000145a5d8981 */ /* 0x000ea8000c1e1500 */
[----:B------:R0:W2:Y:S04]  /*cfd0*/  @!P3 LDG.E.U16 R41, desc[UR20][R48.64] ;  /* 0x000000143029b981 */ /* 0x0000a8000c1e1500 */
[----:B----4-:R-:W-:Y:S04]  /*cfe0*/  STL.64 [R1+0x2070], R80 ;  /* 0x0020705001007387 */ /* 0x010fe80000100a00 */
[----:B---3--:R-:W-:Y:S04]  /*cff0*/  STL [R1+0x2078], R79 ;  /* 0x0020784f01007387 */ /* 0x008fe80000100800 */
[----:B------:R-:W-:Y:S04]  /*d000*/  STL [R1+0x1940], R26 ;  /* 0x0019401a01007387 */ /* 0x000fe80000100800 */
[----:B------:R-:W-:Y:S04]  /*d010*/  STL [R1+0x193c], R27 ;  /* 0x00193c1b01007387 */ /* 0x000fe80000100800 */
[----:B------:R-:W-:Y:S04]  /*d020*/  STL.64 [R1+0x1b90], R26 ;  /* 0x001b901a01007387 */ /* 0x000fe80000100a00 */
[----:B------:R-:W-:Y:S04]  /*d030*/  STL [R1+0x1bb8], R26 ;  /* 0x001bb81a01007387 */ /* 0x000fe80000100800 */
[----:B------:R-:W-:Y:S04]  /*d040*/  STL [R1+0x1d00], R26 ;  /* 0x001d001a01007387 */ /* 0x000fe80000100800 */
[----:B------:R-:W-:Y:S04]  /*d050*/  STL [R1+0x1fc4], R26 ;  /* 0x001fc41a01007387 */ /* 0x000fe80000100800 */
[----:B------:R-:W-:Y:S04]  /*d060*/  STL [R1+0x1bb4], R27 ;  /* 0x001bb41b01007387 */ /* 0x000fe80000100800 */
[----:B------:R-:W-:Y:S04]  /*d070*/  STL [R1+0x1d04], R27 ;  /* 0x001d041b01007387 */ /* 0x000fe80000100800 */
[----:B------:R-:W-:Y:S04]  /*d080*/  STL [R1+0x1fc8], R27 ;  /* 0x001fc81b01007387 */ /* 0x000fe80000100800 */
        /* <DEDUP_REMOVED lines=18> */
[----:B------:R1:W-:Y:S04]  /*d1b0*/  STL [R1+0x154], R42 ;  /* 0x0001542a01007387 */ /* 0x0003e80000100800 */
[----:B------:R-:W-:Y:S04]  /*d1c0*/  STL [R1+0x1fdc], R32 ;  /* 0x001fdc2001007387 */ /* 0x000fe80000100800 */
[----:B------:R-:W-:Y:S04]  /*d1d0*/  STL [R1+0x1d0c], R33 ;  /* 0x001d0c2101007387 */ /* 0x000fe80000100800 */
[----:B------:R-:W-:Y:S04]  /*d1e0*/  STL [R1+0x1fe0], R33 ;  /* 0x001fe02101007387 */ /* 0x000fe80000100800 */
[----:B------:R-:W-:Y:S04]  /*d1f0*/  STL [R1+0x150], R39 ;  /* 0x0001502701007387 */ /* 0x000fe80000100800 */
[----:B------:R-:W-:Y:S01]  /*d200*/  STL [R1+0x148], R36 ;  /* 0x0001482401007387 */ /* 0x000fe20000100800 */
[----:B-1----:R-:W-:-:S03]  /*d210*/  IMAD.WIDE R42, R35, 0x2, R8 ;  /* 0x00000002232a7825 */ /* 0x002fc600078e0208 */
[----:B------:R1:W-:Y:S04]  /*d220*/  STL [R1+0x14c], R38 ;  /* 0x00014c2601007387 */ /* 0x0003e80000100800 */
[----:B------:R3:W-:Y:S04]  /*d230*/  STL.64 [R1+0x690], R90 ;  /* 0x0006905a01007387 */ /* 0x0007e80000100a00 */
[----:B------:R4:W2:Y:S01]  /*d240*/  @!P3 LDG.E.U16 R40, desc[UR20][R42.64] ;  /* 0x000000142a28b981 */ /* 0x0008a2000c1e1500 */
[----:B-1----:R-:W-:-:S05]  /*d250*/  IMAD.WIDE R38, R34, 0x2, R8 ;  /* 0x0000000222267825 */ /* 0x002fca00078e0208 */
[----:B------:R-:W2:Y:S04]  /*d260*/  @!P0 LDG.E.U16 R92, desc[UR20][R38.64] ;  /* 0x00000014265c8981 */ /* 0x000ea8000c1e1500 */
[----:B------:R1:W-:Y:S04]  /*d270*/  STL.64 [R1+0x688], R38 ;  /* 0x0006882601007387 */ /* 0x0003e80000100a00 */
[----:B---3--:R-:W3:Y:S04]  /*d280*/  LDL.LU.64 R90, [R1+0x2130] ;  /* 0x00213000015a7983 */ /* 0x008ee80000300a00 */
[----:B-1----:R-:W3:Y:S01]  /*d290*/  LDL.LU.64 R38, [R1+0x2128] ;  /* 0x0021280001267983 */ /* 0x002ee20000300a00 */
[----:B------:R-:W-:-:S02]  /*d2a0*/  VIADD R36, R54, 0xffffffec ;  /* 0xffffffec36247836 */ /* 0x000fc40000000000 */
[----:B------:R-:W-:Y:S01]  /*d2b0*/  VIADD R34, R54, 0xffffffe4 ;  /* 0xffffffe436227836 */ /* 0x000fe20000000000 */
[----:B------:R0:W-:Y:S02]  /*d2c0*/  STL.64 [R1+0x608], R48 ;  /* 0x0006083001007387 */ /* 0x0001e40000100a00 */
[----:B------:R-:W-:Y:S02]  /*d2d0*/  ISETP.GE.U32.AND P0, PT, R36, 0x7fffff6d, PT ;  /* 0x7fffff6d2400780c */ /* 0x000fe40003f06070 */
[----:B------:R-:W-:Y:S01]  /*d2e0*/  ISETP.GE.U32.AND P3, PT, R34, 0x7fffff65, PT ;  /* 0x7fffff652200780c */ /* 0x000fe20003f66070 */
[----:B------:R4:W-:Y:S01]  /*d2f0*/  STL.64 [R1+0x600], R42 ;  /* 0x0006002a01007387 */ /* 0x0009e20000100a00 */
[C---:B------:R-:W-:Y:S02]  /*d300*/  IMAD R34, R4.reuse, 0x13, RZ ;  /* 0x0000001304227824 */ /* 0x040fe400078e02ff */
[----:B------:R-:W-:-:S04]  /*d310*/  IMAD R35, R4, 0x1b, RZ ;  /* 0x0000001b04237824 */ /* 0x000fc800078e02ff */
[----:B0-----:R-:W-:-:S04]  /*d320*/  IMAD.WIDE R48, R35, 0x2, R6 ;  /* 0x0000000223307825 */ /* 0x001fc800078e0206 */
[----:B----4-:R-:W-:Y:S01]  /*d330*/  IMAD.WIDE R42, R35, 0x2, R8 ;  /* 0x00000002232a7825 */ /* 0x010fe200078e0208 */
[----:B--2---:R-:W-:Y:S04]  /*d340*/  STL [R1+0x350], R92 ;  /* 0x0003505c01007387 */ /* 0x004fe80000100800 */
[----:B------:R0:W-:Y:S04]  /*d350*/  STL [R1+0x354], R93 ;  /* 0x0003545d01007387 */ /* 0x0001e80000100800 */
[----:B------:R-:W-:Y:S01]  /*d360*/  STL [R1+0x348], R40 ;  /* 0x0003482801007387 */ /* 0x000fe20000100800 */
[----:B---3--:R-:W-:-:S02]  /*d370*/  PRMT R90, RZ, 0x7610, R90 ;  /* 0x00007610ff5a7816 */ /* 0x008fc4000000005a */
[----:B------:R-:W-:Y:S01]  /*d380*/  PRMT R91, RZ, 0x7610, R91 ;  /* 0x00007610ff5b7816 */ /* 0x000fe2000000005b */
[----:B------:R1:W-:Y:S01]  /*d390*/  STL [R1+0x34c], R41 ;  /* 0x00034c2901007387 */ /* 0x0003e20000100800 */
[C---:B0-----:R-:W-:Y:S01]  /*d3a0*/  IMAD.WIDE R92, R34.reuse, 0x2, R6 ;  /* 0x00000002225c7825 */ /* 0x041fe200078e0206 */
[----:B------:R-:W-:Y:S02]  /*d3b0*/  PRMT R38, RZ, 0x7610, R38 ;  /* 0x00007610ff267816 */ /* 0x000fe40000000026 */
[----:B------:R-:W-:Y:S01]  /*d3c0*/  PRMT R39, RZ, 0x7610, R39 ;  /* 0x00007610ff277816 */ /* 0x000fe20000000027 */
[----:B-1----:R-:W-:Y:S01]  /*d3d0*/  IMAD.WIDE R40, R34, 0x2, R8 ;  /* 0x0000000222287825 */ /* 0x002fe200078e0208 */
[----:B------:R0:W-:Y:S04]  /*d3e0*/  STL.64 [R1+0x588], R92 ;  /* 0x0005885c01007387 */ /* 0x0001e80000100a00 */
[----:B------:R-:W2:Y:S04]  /*d3f0*/  @!P0 LDG.E.U16 R90, desc[UR20][R40.64] ;  /* 0x00000014285a8981 */ /* 0x000ea8000c1e1500 */
[----:B------:R-:W3:Y:S04]  /*d400*/  @!P0 LDG.E.U16 R91, desc[UR20][R92.64] ;  /* 0x000000145c5b8981 */ /* 0x000ee8000c1e1500 */
[----:B------:R1:W-:Y:S04]  /*d410*/  STL.64 [R1+0x580], R40 ;  /* 0x0005802801007387 */ /* 0x0003e80000100a00 */
[----:B------:R-:W4:Y:S04]  /*d420*/  @!P3 LDG.E.U16 R38, desc[UR20][R42.64] ;  /* 0x000000142a26b981 */ /* 0x000f28000c1e1500 */
[----:B0-----:R-:W4:Y:S04]  /*d430*/  LDL.LU.64 R92, [R1+0x2120] ;  /* 0x00212000015c7983 */ /* 0x001f280000300a00 */
[----:B------:R0:W4:Y:S04]  /*d440*/  @!P3 LDG.E.U16 R39, desc[UR20][R48.64] ;  /* 0x000000143027b981 */ /* 0x000128000c1e1500 */
[----:B-1----:R-:W4:Y:S01]  /*d450*/  LDL.LU.64 R40, [R1+0x2118] ;  /* 0x0021180001287983 */ /* 0x002f220000300a00 */
        /* <DEDUP_REMOVED lines=9> */
[----:B-1----:R-:W-:Y:S01]  /*d4f0*/  IMAD.WIDE R42, R35, 0x2, R8 ;  /* 0x00000002232a7825 */ /* 0x002fe200078e0208 */
[----:B--2---:R-:W-:Y:S04]  /*d500*/  STL [R1+0x340], R90 ;  /* 0x0003405a01007387 */ /* 0x004fe80000100800 */
[----:B---3--:R0:W-:Y:S04]  /*d510*/  STL [R1+0x344], R91 ;  /* 0x0003445b01007387 */ /* 0x0081e80000100800 */
[----:B----4-:R-:W-:Y:S01]  /*d520*/  STL [R1+0x2d8], R38 ;  /* 0x0002d82601007387 */ /* 0x010fe20000100800 */
[----:B0-----:R-:W-:Y:S01]  /*d530*/  IMAD.WIDE R90, R34, 0x2, R6 ;  /* 0x00000002225a7825 */ /* 0x001fe200078e0206 */
[----:B------:R-:W-:-:S02]  /*d540*/  PRMT R92, RZ, 0x7610, R92 ;  /* 0x00007610ff5c7816 */ /* 0x000fc4000000005c */
[----:B------:R-:W-:Y:S01]  /*d550*/  PRMT R93, RZ, 0x7610, R93 ;  /* 0x00007610ff5d7816 */ /* 0x000fe2000000005d */
[----:B------:R0:W-:Y:S01]  /*d560*/  STL [R1+0x2dc], R39 ;  /* 0x0002dc2701007387 */ /* 0x0001e20000100800 */
[----:B------:R-:W-:-:S04]  /*d570*/  PRMT R40, RZ, 0x7610, R40 ;  /* 0x00007610ff287816 */ /* 0x000fc80000000028 */
[----:B------:R-:W2:Y:S01]  /*d580*/  @!P0 LDG.E.U16 R93, desc[UR20][R90.64] ;  /* 0x000000145a5d8981 */ /* 0x000ea2000c1e1500 */
[----:B------:R-:W-:Y:S01]  /*d590*/  PRMT R41, RZ, 0x7610, R41 ;  /* 0x00007610ff297816 */ /* 0x000fe20000000029 */
[----:B0-----:R-:W-:Y:S02]  /*d5a0*/  IMAD.WIDE R38, R34, 0x2, R8 ;  /* 0x0000000222267825 */ /* 0x001fe400078e0208 */
[----:B------:R0:W-:Y:S04]  /*d5b0*/  STL.64 [R1+0x488], R90 ;  /* 0x0004885a01007387 */ /* 0x0001e80000100a00 */
        /* <DEDUP_REMOVED lines=16> */
[----:B---3--:R-:W-:Y:S04]  /*d6c0*/  STL [R1+0x2d0], R92 ;  /* 0x0002d05c01007387 */ /* 0x008fe80000100800 */
[----:B--2---:R0:W-:Y:S04]  /*d6d0*/  STL [R1+0x2d4], R93 ;  /* 0x0002d45d01007387 */ /* 0x0041e80000100800 */
[----:B----4-:R-:W-:Y:S01]  /*d6e0*/  STL [R1+0x2c8], R40 ;  /* 0x0002c82801007387 */ /* 0x010fe20000100800 */
[----:B------:R-:W-:-:S02]  /*d6f0*/  PRMT R90, RZ, 0x7610, R90 ;  /* 0x00007610ff5a7816 */ /* 0x000fc4000000005a */
[----:B------:R-:W-:Y:S01]  /*d700*/  PRMT R91, RZ, 0x7610, R91 ;  /* 0x00007610ff5b7816 */ /* 0x000fe2000000005b */
[C---:B0-----:R-:W-:Y:S01]  /*d710*/  IMAD.WIDE R92, R34.reuse, 0x2, R6 ;  /* 0x00000002225c7825 */ /* 0x041fe200078e0206 */
[----:B------:R0:W-:Y:S01]  /*d720*/  STL [R1+0x2cc], R41 ;  /* 0x0002cc2901007387 */ /* 0x0001e20000100800 */
[----:B------:R-:W-:Y:S02]  /*d730*/  PRMT R38, RZ, 0x7610, R38 ;  /* 0x00007610ff267816 */ /* 0x000fe40000000026 */
[----:B------:R-:W-:Y:S01]  /*d740*/  PRMT R39, RZ, 0x7610, R39 ;  /* 0x00007610ff277816 */ /* 0x000fe20000000027 */
[----:B------:R-:W2:Y:S01]  /*d750*/  @!P0 LDG.E.U16 R91, desc[UR20][R92.64] ;  /* 0x000000145c5b8981 */ /* 0x000ea2000c1e1500 */
[----:B0-----:R-:W-:-:S03]  /*d760*/  IMAD.WIDE R40, R34, 0x2, R8 ;  /* 0x0000000222287825 */ /* 0x001fc600078e0208 */
[----:B------:R0:W-:Y:S04]  /*d770*/  STL.64 [R1+0x388], R92 ;  /* 0x0003885c01007387 */ /* 0x0001e80000100a00 */
[----:B------:R-:W3:Y:S04]  /*d780*/  @!P0 LDG.E.U16 R90, desc[UR20][R40.64] ;  /* 0x00000014285a8981 */ /* 0x000ee8000c1e1500 */
[----:B------:R1:W-:Y:S04]  /*d790*/  STL.64 [R1+0x380], R40 ;  /* 0x0003802801007387 */ /* 0x0003e80000100a00 */
[----:B0-----:R-:W4:Y:S04]  /*d7a0*/  LDL.LU.64 R92, [R1+0x2100] ;  /* 0x00210000015c7983 */ /* 0x001f280000300a00 */
[----:B------:R-:W4:Y:S04]  /*d7b0*/  @!P3 LDG.E.U16 R38, desc[UR20][R42.64] ;  /* 0x000000142a26b981 */ /* 0x000f28000c1e1500 */
[----:B-1----:R-:W4:Y:S04]  /*d7c0*/  LDL.LU.64 R40, [R1+0x20f8] ;  /* 0x0020f80001287983 */ /* 0x002f280000300a00 */
[----:B------:R0:W4:Y:S01]  /*d7d0*/  @!P3 LDG.E.U16 R39, desc[UR20][R48.64] ;  /* 0x000000143027b981 */ /* 0x000122000c1e1500 */
[----:B------:R-:W-:-:S02]  /*d7e0*/  VIADD R36, R54, 0xffffffbc ;  /* 0xffffffbc36247836 */ /* 0x000fc40000000000 */
[----:B------:R-:W-:Y:S01]  /*d7f0*/  VIADD R34, R54, 0xffffffb4 ;  /* 0xffffffb436227836 */ /* 0x000fe20000000000 */
[----:B------:R0:W-:Y:S02]  /*d800*/  STL.64 [R1+0x308], R48 ;  /* 0x0003083001007387 */ /* 0x0001e40000100a00 */
[----:B------:R-:W-:Y:S02]  /*d810*/  ISETP.GE.U32.AND P0, PT, R36, 0x7fffff3d, PT ;  /* 0x7fffff3d2400780c */ /* 0x000fe40003f06070 */
[----:B------:R-:W-:Y:S01]  /*d820*/  ISETP.GE.U32.AND P3, PT, R34, 0x7fffff35, PT ;  /* 0x7fffff352200780c */ /* 0x000fe20003f66070 */
[----:B------:R1:W-:Y:S01]  /*d830*/  STL.64 [R1+0x300], R42 ;  /* 0x0003002a01007387 */ /* 0x0003e20000100a00 */
[C---:B------:R-:W-:Y:S02]  /*d840*/  IMAD R34, R4.reuse, 0x43, RZ ;  /* 0x0000004304227824 */ /* 0x040fe400078e02ff */
[----:B------:R-:W-:Y:S01]  /*d850*/  IMAD R35, R4, 0x4b, RZ ;  /* 0x0000004b04237824 */ /* 0x000fe200078e02ff */
[----:B------:R-:W-:-:S03]  /*d860*/  PRMT R89, RZ, 0x7610, R89 ;  /* 0x00007610ff597816 */ /* 0x000fc60000000059 */
[----:B0-----:R-:W-:-:S04]  /*d870*/  IMAD.WIDE R48, R35, 0x2, R6 ;  /* 0x0000000223307825 */ /* 0x001fc800078e0206 */
[----:B-1----:R-:W-:Y:S01]  /*d880*/  IMAD.WIDE R42, R35, 0x2, R8 ;  /* 0x00000002232a7825 */ /* 0x002fe200078e0208 */
[----:B------:R-:W-:Y:S01]  /*d890*/  PRMT R88, RZ, 0x7610, R88 ;  /* 0x00007610ff587816 */ /* 0x000fe20000000058 */
[----:B---3--:R-:W-:Y:S04]  /*d8a0*/  STL [R1+0x2c0], R90 ;  /* 0x0002c05a01007387 */ /* 0x008fe80000100800 */
[----:B--2---:R0:W-:Y:S04]  /*d8b0*/  STL [R1+0x2c4], R91 ;  /* 0x0002c45b01007387 */ /* 0x0041e80000100800 */
[----:B----4-:R-:W-:Y:S01]  /*d8c0*/  STL [R1+0x258], R38 ;  /* 0x0002582601007387 */ /* 0x010fe20000100800 */
[----:B0-----:R-:W-:Y:S01]  /*d8d0*/  IMAD.WIDE R90, R34, 0x2, R6 ;  /* 0x00000002225a7825 */ /* 0x001fe200078e0206 */
[----:B------:R-:W-:-:S02]  /*d8e0*/  PRMT R40, RZ, 0x7610, R40 ;  /* 0x00007610ff287816 */ /* 0x000fc40000000028 */
[----:B------:R-:W-:Y:S02]  /*d8f0*/  PRMT R41, RZ, 0x7610, R41 ;  /* 0x00007610ff297816 */ /* 0x000fe40000000029 */
[----:B------:R-:W2:Y:S04]  /*d900*/  @!P0 LDG.E.U16 R89, desc[UR20][R90.64] ;  /* 0x000000145a598981 */ /* 0x000ea8000c1e1500 */
[----:B------:R0:W-:Y:S04]  /*d910*/  STL [R1+0x25c], R39 ;  /* 0x00025c2701007387 */ /* 0x0001e80000100800 */
[----:B------:R1:W-:Y:S04]  /*d920*/  STL.64 [R1+0x288], R90 ;  /* 0x0002885a01007387 */ /* 0x0003e80000100a00 */
[----:B------:R-:W3:Y:S01]  /*d930*/  @!P3 LDG.E.U16 R40, desc[UR20][R42.64] ;  /* 0x000000142a28b981 */ /* 0x000ee2000c1e1500 */
[----:B0-----:R-:W-:-:S03]  /*d940*/  IMAD.WIDE R38, R34, 0x2, R8 ;  /* 0x0000000222267825 */ /* 0x001fc600078e0208 */
[----:B------:R0:W4:Y:S04]  /*d950*/  @!P3 LDG.E.U16 R41, desc[UR20][R48.64] ;  /* 0x000000143029b981 */ /* 0x000128000c1e1500 */
[----:B------:R0:W-:Y:S04]  /*d960*/  STL.64 [R1+0x280], R38 ;  /* 0x0002802601007387 */ /* 0x0001e80000100a00 */
[----:B-1----:R-:W2:Y:S04]  /*d970*/  LDL.LU.64 R90, [R1+0x20f0] ;  /* 0x0020f000015a7983 */ /* 0x002ea80000300a00 */
[----:B------:R-:W2:Y:S04]  /*d980*/  @!P0 LDG.E.U16 R88, desc[UR20][R38.64] ;  /* 0x0000001426588981 */ /* 0x000ea8000c1e1500 */
[----:B0-----:R-:W2:Y:S01]  /*d990*/  LDL.LU.64 R38, [R1+0x20e8] ;  /* 0x0020e80001267983 */ /* 0x001ea20000300a00 */
[----:B------:R-:W-:-:S02]  /*d9a0*/  VIADD R36, R54, 0xffffffac ;  /* 0xffffffac36247836 */ /* 0x000fc40000000000 */
[----:B------:R-:W-:-:S03]  /*d9b0*/  VIADD R34, R54, 0xffffffa4 ;  /* 0xffffffa436227836 */ /* 0x000fc60000000000 */
[----:B------:R-:W-:Y:S01]  /*d9c0*/  ISETP.GE.U32.AND P0, PT, R36, 0x7fffff2d, PT ;  /* 0x7fffff2d2400780c */ /* 0x000fe20003f06070 */
[----:B------:R0:W-:Y:S01]  /*d9d0*/  STL.64 [R1+0x208], R48 ;  /* 0x0002083001007387 */ /* 0x0001e20000100a00 */
[----:B------:R-:W-:Y:S01]  /*d9e0*/  ISETP.GE.U32.AND P3, PT, R34, 0x7fffff25, PT ;  /* 0x7fffff252200780c */ /* 0x000fe20003f66070 */
[C---:B------:R-:W-:Y:S02]  /*d9f0*/  IMAD R34, R4.reuse, 0x53, RZ ;  /* 0x0000005304227824 */ /* 0x040fe400078e02ff */
[----:B------:R1:W-:Y:S01]  /*da00*/  STL.64 [R1+0x200], R42 ;  /* 0x0002002a01007387 */ /* 0x0003e20000100a00 */
[----:B------:R-:W-:Y:S02]  /*da10*/  IMAD R35, R4, 0x5b, RZ ;  /* 0x0000005b04237824 */ /* 0x000fe400078e02ff */
[----:B0-----:R-:W-:-:S04]  /*da20*/  IMAD.WIDE R48, R34, 0x2, R6 ;  /* 0x0000000222307825 */ /* 0x001fc800078e0206 */
[----:B-1----:R-:W-:Y:S01]  /*da30*/  IMAD.WIDE R42, R35, 0x2, R8 ;  /* 0x00000002232a7825 */ /* 0x002fe200078e0208 */
[----:B---3--:R-:W-:Y:S04]  /*da40*/  STL [R1+0x248], R40 ;  /* 0x0002482801007387 */ /* 0x008fe80000100800 */
[----:B----4-:R0:W-:Y:S01]  /*da50*/  STL [R1+0x24c], R41 ;  /* 0x00024c2901007387 */ /* 0x0101e20000100800 */
[----:B--2---:R-:W-:Y:S02]  /*da60*/  PRMT R90, RZ, 0x7610, R90 ;  /* 0x00007610ff5a7816 */ /* 0x004fe4000000005a */
[----:B------:R-:W-:Y:S01]  /*da70*/  PRMT R91, RZ, 0x7610, R91 ;  /* 0x00007610ff5b7816 */ /* 0x000fe2000000005b */
[----:B0-----:R-:W-:Y:S01]  /*da80*/  IMAD.WIDE R40, R34, 0x2, R8 ;  /* 0x0000000222287825 */ /* 0x001fe200078e0208 */
[----:B------:R-:W-:Y:S04]  /*da90*/  STL [R1+0x250], R88 ;  /* 0x0002505801007387 */ /* 0x000fe80000100800 */
[----:B------:R-:W2:Y:S04]  /*daa0*/  @!P0 LDG.E.U16 R90, desc[UR20][R40.64] ;  /* 0x00000014285a8981 */ /* 0x000ea8000c1e1500 */
[----:B------:R0:W-:Y:S01]  /*dab0*/  STL [R1+0x254], R89 ;  /* 0x0002545901007387 */ /* 0x0001e20000100800 */
[----:B------:R-:W-:-:S03]  /*dac0*/  PRMT R38, RZ, 0x7610, R38 ;  /* 0x00007610ff267816 */ /* 0x000fc60000000026 */
[----:B------:R-:W3:Y:S01]  /*dad0*/  @!P0 LDG.E.U16 R91, desc[UR20][R48.64] ;  /* 0x00000014305b8981 */ /* 0x000ee2000c1e1500 */
[----:B------:R-:W-:-:S03]  /*dae0*/  PRMT R39, RZ, 0x7610, R39 ;  /* 0x00007610ff277816 */ /* 0x000fc60000000027 */
[----:B------:R1:W-:Y:S01]  /*daf0*/  STL.64 [R1+0x188], R48 ;  /* 0x0001883001007387 */ /* 0x0003e20000100a00 */
[----:B0-----:R-:W-:-:S03]  /*db00*/  IMAD.WIDE R88, R35, 0x2, R6 ;  /* 0x0000000223587825 */ /* 0x001fc600078e0206 */
[----:B------:R0:W-:Y:S04]  /*db10*/  STL.64 [R1+0x180], R40 ;  /* 0x0001802801007387 */ /* 0x0001e80000100a00 */
[----:B------:R4:W3:Y:S04]  /*db20*/  @!P3 LDG.E.U16 R38, desc[UR20][R42.64] ;  /* 0x000000142a26b981 */ /* 0x0008e8000c1e1500 */
[----:B-1----:R-:W3:Y:S04]  /*db30*/  LDL.LU.64 R48, [R1+0x20e0] ;  /* 0x0020e00001307983 */ /* 0x002ee80000300a00 */
[----:B0-----:R-:W3:Y:S04]  /*db40*/  LDL.LU.64 R40, [R1+0x20d8] ;  /* 0x0020d80001287983 */ /* 0x001ee80000300a00 */
[----:B------:R0:W3:Y:S01]  /*db50*/  @!P3 LDG.E.U16 R39, desc[UR20][R88.64] ;  /* 0x000000145827b981 */ /* 0x0000e2000c1e1500 */
[----:B------:R-:W-:-:S02]  /*db60*/  VIADD R34, R54, 0xffffff94 ;  /* 0xffffff9436227836 */ /* 0x000fc40000000000 */
[----:B------:R-:W-:Y:S01]  /*db70*/  VIADD R36, R54, 0xffffff9c ;  /* 0xffffff9c36247836 */ /* 0x000fe20000000000 */
[----:B------:R-:W-:Y:S02]  /*db80*/  STL.64 [R1+0x108], R88 ;  /* 0x0001085801007387 */ /* 0x000fe40000100a00 */
[----:B------:R-:W-:Y:S01]  /*db90*/  ISETP.GE.U32.AND P3, PT, R34, 0x7fffff15, PT ;  /* 0x7fffff152200780c */ /* 0x000fe20003f66070 */
[C---:B------:R-:W-:Y:S01]  /*dba0*/  IMAD R34, R4.reuse, 0x63, RZ ;  /* 0x0000006304227824 */ /* 0x040fe200078e02ff */
[----:B------:R4:W-:Y:S01]  /*dbb0*/  STL.64 [R1+0x100], R42 ;  /* 0x0001002a01007387 */ /* 0x0009e20000100a00 */
[----:B------:R-:W-:Y:S01]  /*dbc0*/  IMAD R35, R4, 0x6b, RZ ;  /* 0x0000006b04237824 */ /* 0x000fe200078e02ff */
[----:B------:R-:W-:Y:S02]  /*dbd0*/  ISETP.GE.U32.AND P0, PT, R36, 0x7fffff1d, PT ;  /* 0x7fffff1d2400780c */ /* 0x000fe40003f06070 */
[----:B------:R-:W-:Y:S01]  /*dbe0*/  PRMT R37, RZ, 0x7610, R37 ;  /* 0x00007610ff257816 */ /* 0x000fe20000000025 */
[----:B----4-:R-:W-:-:S04]  /*dbf0*/  IMAD.WIDE R42, R35, 0x2, R6 ;  /* 0x00000002232a7825 */ /* 0x010fc800078e0206 */
[C---:B0-----:R-:W-:Y:S01]  /*dc00*/  IMAD.WIDE R88, R34.reuse, 0x2, R8 ;  /* 0x0000000222587825 */ /* 0x041fe200078e0208 */
[----:B--2---:R-:W-:Y:S04]  /*dc10*/  STL [R1+0x1d8], R90 ;  /* 0x0001d85a01007387 */ /* 0x004fe80000100800 */
[----:B---3--:R0:W-:Y:S02]  /*dc20*/  STL [R1+0x1dc], R91 ;  /* 0x0001dc5b01007387 */ /* 0x0081e40000100800 */
[----:B0-----:R-:W-:-:S05]  /*dc30*/  IMAD.WIDE R90, R34, 0x2, R6 ;  /* 0x00000002225a7825 */ /* 0x001fca00078e0206 */
[----:B------:R-:W-:Y:S01]  /*dc40*/  STL.64 [R1+0x88], R90 ;  /* 0x0000885a01007387 */ /* 0x000fe20000100a00 */
[----:B------:R-:W-:-:S03]  /*dc50*/  PRMT R40, RZ, 0x7610, R40 ;  /* 0x00007610ff287816 */ /* 0x000fc60000000028 */
[----:B------:R-:W-:Y:S01]  /*dc60*/  STL [R1+0x1c8], R38 ;  /* 0x0001c82601007387 */ /* 0x000fe20000100800 */
[----:B------:R-:W-:-:S03]  /*dc70*/  PRMT R41, RZ, 0x7610, R41 ;  /* 0x00007610ff297816 */ /* 0x000fc60000000029 */
[----:B------:R0:W-:Y:S04]  /*dc80*/  STL [R1+0x1cc], R39 ;  /* 0x0001cc2701007387 */ /* 0x0001e80000100800 */
[----:B------:R-:W2:Y:S04]  /*dc90*/  @!P3 LDG.E.U16 R40, desc[UR20][R42.64] ;  /* 0x000000142a28b981 */ /* 0x000ea8000c1e1500 */
[----:B------:R-:W3:Y:S01]  /*dca0*/  @!P0 LDG.E.U16 R41, desc[UR20][R88.64] ;  /* 0x0000001458298981 */ /* 0x000ee2000c1e1500 */
[----:B0-----:R-:W-:-:S05]  /*dcb0*/  IMAD.WIDE R38, R35, 0x2, R8 ;  /* 0x0000000223267825 */ /* 0x001fca00078e0208 */
[----:B------:R-:W4:Y:S01]  /*dcc0*/  @!P3 LDG.E.U16 R37, desc[UR20][R38.64] ;  /* 0x000000142625b981 */ /* 0x000f22000c1e1500 */
[----:B------:R-:W-:Y:S01]  /*dcd0*/  PRMT R81, RZ, 0x7610, R81 ;  /* 0x00007610ff517816 */ /* 0x000fe20000000051 */
[----:B------:R-:W-:-:S05]  /*dce0*/  VIADD R36, R54, 0xffffff8c ;  /* 0xffffff8c36247836 */ /* 0x000fca0000000000 */
[----:B------:R-:W3:Y:S01]  /*dcf0*/  @!P0 LDG.E.U16 R81, desc[UR20][R90.64] ;  /* 0x000000145a518981 */ /* 0x000ee2000c1e1500 */
[----:B------:R-:W-:Y:S02]  /*dd00*/  ISETP.GE.U32.AND P0, PT, R36, 0x7fffff0d, PT ;  /* 0x7fffff0d2400780c */ /* 0x000fe40003f06070 */
[----:B------:R-:W-:Y:S01]  /*dd10*/  IADD3 R34, PT, PT, R54, -0x7c, RZ ;  /* 0xffffff8436227810 */ /* 0x000fe20007ffe0ff */
[----:B------:R-:W-:Y:S01]  /*dd20*/  IMAD R36, R4, 0x73, RZ ;  /* 0x0000007304247824 */ /* 0x000fe200078e02ff */
[----:B------:R-:W-:Y:S01]  /*dd30*/  STL.64 [R1+0x80], R88 ;  /* 0x0000805801007387 */ /* 0x000fe20000100a00 */
[----:B------:R-:W-:Y:S02]  /*dd40*/  PRMT R80, RZ, 0x7610, R80 ;  /* 0x00007610ff507816 */ /* 0x000fe40000000050 */
[----:B------:R-:W-:Y:S01]  /*dd50*/  ISETP.GE.U32.AND P3, PT, R34, 0x7fffff05, PT ;  /* 0x7fffff052200780c */ /* 0x000fe20003f66070 */
[----:B------:R-:W-:Y:S01]  /*dd60*/  STL.64 [R1+0x8], R42 ;  /* 0x0000082a01007387 */ /* 0x000fe20000100a00 */
[----:B------:R-:W-:-:S03]  /*dd70*/  IMAD.WIDE R34, R36, 0x2, R6 ;  /* 0x0000000224227825 */ /* 0x000fc600078e0206 */
[----:B------:R-:W-:Y:S01]  /*dd80*/  STL.64 [R1], R38 ;  /* 0x0000002601007387 */ /* 0x000fe20000100a00 */
[----:B------:R-:W-:Y:S02]  /*dd90*/  PRMT R44, RZ, 0x7610, R44 ;  /* 0x00007610ff2c7816 */ /* 0x000fe4000000002c */
[----:B------:R-:W-:Y:S01]  /*dda0*/  PRMT R2, RZ, 0x7610, R2 ;  /* 0x00007610ff027816 */ /* 0x000fe20000000002 */
[----:B------:R-:W3:Y:S01]  /*ddb0*/  @!P0 LDG.E.U16 R80, desc[UR20][R34.64] ;  /* 0x0000001422508981 */ /* 0x000ee2000c1e1500 */
[----:B------:R-:W-:-:S03]  /*ddc0*/  PRMT R3, RZ, 0x7610, R3 ;  /* 0x00007610ff037816 */ /* 0x000fc60000000003 */
[----:B--2---:R0:W-:Y:S02]  /*ddd0*/  STL [R1+0x15c], R40 ;  /* 0x00015c2801007387 */ /* 0x0041e40000100800 */
[----:B0-----:R-:W-:Y:S02]  /*dde0*/  IMAD R40, R4, 0x7b, RZ ;  /* 0x0000007b04287824 */ /* 0x001fe400078e02ff */
[----:B----4-:R0:W-:Y:S02]  /*ddf0*/  STL [R1+0x158], R37 ;  /* 0x0001582501007387 */ /* 0x0101e40000100800 */
[----:B------:R-:W-:Y:S02]  /*de00*/  IMAD.WIDE R38, R40, 0x2, R6 ;  /* 0x0000000228267825 */ /* 0x000fe400078e0206 */
[----:B---3--:R1:W-:Y:S04]  /*de10*/  STL [R1+0x1c0], R41 ;  /* 0x0001c02901007387 */ /* 0x0083e80000100800 */
[----:B------:R-:W2:Y:S01]  /*de20*/  @!P3 LDG.E.U16 R3, desc[UR20][R38.64] ;  /* 0x000000142603b981 */ /* 0x000ea2000c1e1500 */
[----:B0-----:R-:W-:-:S04]  /*de30*/  IMAD.WIDE R36, R36, 0x2, R8 ;  /* 0x0000000224247825 */ /* 0x001fc800078e0208 */
[----:B-1----:R-:W-:Y:S01]  /*de40*/  IMAD.WIDE R40, R40, 0x2, R8 ;  /* 0x0000000228287825 */ /* 0x002fe200078e0208 */
[----:B------:R-:W3:Y:S04]  /*de50*/  @!P0 LDG.E.U16 R44, desc[UR20][R36.64] ;  /* 0x00000014242c8981 */ /* 0x000ee8000c1e1500 */
[----:B------:R-:W4:Y:S04]  /*de60*/  @!P3 LDG.E.U16 R2, desc[UR20][R40.64] ;  /* 0x000000142802b981 */ /* 0x000f28000c1e1500 */
        /* <DEDUP_REMOVED lines=19> */
[----:B------:R-:W-:Y:S01]  /*dfa0*/  STL [R1+0x1d24], R38 ;  /* 0x001d242601007387 */ /* 0x000fe20000100800 */
[----:B------:R-:W-:-:S03]  /*dfb0*/  VIADD R43, R54, 0xfffffffb ;  /* 0xfffffffb362b7836 */ /* 0x000fc60000000000 */
[----:B------:R-:W-:Y:S04]  /*dfc0*/  STL [R1+0x1ff4], R38 ;  /* 0x001ff42601007387 */ /* 0x000fe80000100800 */
[----:B------:R-:W-:Y:S01]  /*dfd0*/  STL [R1+0x196c], R39 ;  /* 0x00196c2701007387 */ /* 0x000fe20000100800 */
[----:B------:R-:W-:-:S03]  /*dfe0*/  VIADD R42, R54, 0xfffffff3 ;  /* 0xfffffff3362a7836 */ /* 0x000fc60000000000 */
[----:B------:R-:W-:Y:S04]  /*dff0*/  STL [R1+0x1bd0], R39 ;  /* 0x001bd02701007387 */ /* 0x000fe80000100800 */
[----:B------:R-:W-:Y:S04]  /*e000*/  STL [R1+0x1d34], R39 ;  /* 0x001d342701007387 */ /* 0x000fe80000100800 */
[----:B------:R-:W-:Y:S01]  /*e010*/  STL [R1+0x1ff8], R39 ;  /* 0x001ff82701007387 */ /* 0x000fe20000100800 */
[----:B------:R-:W-:-:S03]  /*e020*/  ISETP.GE.U32.AND P0, PT, R43, 0x7fffff7c, PT ;  /* 0x7fffff7c2b00780c */ /* 0x000fc60003f06070 */
[----:B------:R-:W-:Y:S04]  /*e030*/  STL [R1+0x1978], R40 ;  /* 0x0019782801007387 */ /* 0x000fe80000100800 */
[----:B------:R-:W-:Y:S01]  /*e040*/  STL [R1+0x1ad4], R40 ;  /* 0x001ad42801007387 */ /* 0x000fe20000100800 */
[----:B------:R-:W-:-:S03]  /*e050*/  ISETP.GE.U32.AND P3, PT, R42, 0x7fffff74, PT ;  /* 0x7fffff742a00780c */ /* 0x000fc60003f66070 */
[----:B------:R-:W-:Y:S04]  /*e060*/  STL [R1+0x1ffc], R40 ;  /* 0x001ffc2801007387 */ /* 0x000fe80000100800 */
[----:B------:R0:W-:Y:S01]  /*e070*/  STL [R1+0x3c4], R80 ;  /* 0x0003c45001007387 */ /* 0x0001e20000100800 */
[----:B------:R-:W-:-:S03]  /*e080*/  IMAD.SHL.U32 R42, R4, 0x4, RZ ;  /* 0x00000004042a7824 */ /* 0x000fc600078e00ff */
[----:B------:R-:W-:Y:S04]  /*e090*/  STL [R1+0x1974], R41 ;  /* 0x0019742901007387 */ /* 0x000fe80000100800 */
[----:B------:R-:W-:Y:S01]  /*e0a0*/  STL [R1+0x1bd4], R41 ;  /* 0x001bd42901007387 */ /* 0x000fe20000100800 */
[----:B------:R-:W-:-:S03]  /*e0b0*/  IMAD R43, R4, 0xc, RZ ;  /* 0x0000000c042b7824 */ /* 0x000fc600078e02ff */
[----:B------:R-:W-:Y:S01]  /*e0c0*/  STL [R1+0x1d3c], R41 ;  /* 0x001d3c2901007387 */ /* 0x000fe20000100800 */
[----:B------:R-:W-:-:S03]  /*e0d0*/  PRMT R92, RZ, 0x7610, R92 ;  /* 0x00007610ff5c7816 */ /* 0x000fc6000000005c */
[----:B------:R-:W-:Y:S01]  /*e0e0*/  STL [R1+0x2000], R41 ;  /* 0x0020002901007387 */ /* 0x000fe20000100800 */
[----:B------:R-:W-:Y:S01]  /*e0f0*/  PRMT R93, RZ, 0x7610, R93 ;  /* 0x00007610ff5d7816 */ /* 0x000fe2000000005d */
[C---:B------:R-:W-:Y:S01]  /*e100*/  IMAD.WIDE R90, R42.reuse, 0x2, R8 ;  /* 0x000000022a5a7825 */ /* 0x040fe200078e0208 */
[----:B------:R-:W-:Y:S02]  /*e110*/  PRMT R48, RZ, 0x7610, R48 ;  /* 0x00007610ff307816 */ /* 0x000fe40000000030 */
[----:B------:R-:W-:Y:S01]  /*e120*/  PRMT R49, RZ, 0x7610, R49 ;  /* 0x00007610ff317816 */ /* 0x000fe20000000031 */
[C---:B0-----:R-:W-:Y:S01]  /*e130*/  IMAD.WIDE R80, R43.reuse, 0x2, R8 ;  /* 0x000000022b507825 */ /* 0x041fe200078e0208 */
[----:B------:R-:W2:Y:S03]  /*e140*/  @!P0 LDG.E.U16 R92, desc[UR20][R90.64] ;  /* 0x000000145a5c8981 */ /* 0x000ea6000c1e1500 */
[--C-:B------:R-:W-:Y:S01]  /*e150*/  IMAD.WIDE R88, R43, 0x2, R6.reuse ;  /* 0x000000022b587825 */ /* 0x100fe200078e0206 */
[----:B------:R-:W2:Y:S04]  /*e160*/  @!P3 LDG.E.U16 R48, desc[UR20][R80.64] ;  /* 0x000000145030b981 */ /* 0x000ea8000c1e1500 */
[----:B------:R0:W2:Y:S04]  /*e170*/  @!P3 LDG.E.U16 R49, desc[UR20][R88.64] ;  /* 0x000000145831b981 */ /* 0x0000a8000c1e1500 */
[----:B---3--:R-:W-:Y:S04]  /*e180*/  STL [R1+0x3c0], R44 ;  /* 0x0003c02c01007387 */ /* 0x008fe80000100800 */
[----:B----4-:R-:W-:Y:S04]  /*e190*/  STL [R1+0x358], R2 ;  /* 0x0003580201007387 */ /* 0x010fe80000100800 */
[----:B--2---:R1:W-:Y:S02]  /*e1a0*/  STL [R1+0x35c], R3 ;  /* 0x00035c0301007387 */ /* 0x0043e40000100800 */
[----:B-1----:R-:W-:-:S05]  /*e1b0*/  IMAD.WIDE R2, R42, 0x2, R6 ;  /* 0x000000022a027825 */ /* 0x002fca00078e0206 */
[----:B------:R1:W-:Y:S04]  /*e1c0*/  STL.64 [R1+0x680], R2 ;  /* 0x0006800201007387 */ /* 0x0003e80000100a00 */
[----:B------:R2:W-:Y:S04]  /*e1d0*/  STL.64 [R1+0x678], R90 ;  /* 0x0006785a01007387 */ /* 0x0005e80000100a00 */
[----:B------:R-:W3:Y:S04]  /*e1e0*/  @!P0 LDG.E.U16 R93, desc[UR20][R2.64] ;  /* 0x00000014025d8981 */ /* 0x000ee8000c1e1500 */
[----:B-1----:R-:W4:Y:S04]  /*e1f0*/  LDL.LU.64 R2, [R1+0x20d0] ;  /* 0x0020d00001027983 */ /* 0x002f280000300a00 */
[----:B--2---:R-:W2:Y:S01]  /*e200*/  LDL.LU.64 R90, [R1+0x20c8] ;  /* 0x0020c800015a7983 */ /* 0x004ea20000300a00 */
[----:B------:R-:W-:-:S02]  /*e210*/  VIADD R44, R54, 0xffffffeb ;  /* 0xffffffeb362c7836 */ /* 0x000fc40000000000 */
[----:B------:R-:W-:Y:S01]  /*e220*/  VIADD R42, R54, 0xffffffe3 ;  /* 0xffffffe3362a7836 */ /* 0x000fe20000000000 */
[----:B------:R0:W-:Y:S02]  /*e230*/  STL.64 [R1+0x5f8], R88 ;  /* 0x0005f85801007387 */ /* 0x0001e40000100a00 */
[----:B------:R-:W-:Y:S02]  /*e240*/  ISETP.GE.U32.AND P0, PT, R44, 0x7fffff6c, PT ;  /* 0x7fffff6c2c00780c */ /* 0x000fe40003f06070 */
[----:B------:R1:W-:Y:S01]  /*e250*/  STL.64 [R1+0x5f0], R80 ;  /* 0x0005f05001007387 */ /* 0x0003e20000100a00 */
[----:B------:R-:W-:Y:S01]  /*e260*/  ISETP.GE.U32.AND P3, PT, R42, 0x7fffff64, PT ;  /* 0x7fffff642a00780c */ /* 0x000fe20003f66070 */
[C---:B------:R-:W-:Y:S02]  /*e270*/  IMAD R42, R4.reuse, 0x14, RZ ;  /* 0x00000014042a7824 */ /* 0x040fe400078e02ff */
[----:B------:R-:W-:Y:S01]  /*e280*/  IMAD R43, R4, 0x1c, RZ ;  /* 0x0000001c042b7824 */ /* 0x000fe200078e02ff */
[----:B------:R-:W-:-:S02]  /*e290*/  PRMT R76, RZ, 0x7610, R76 ;  /* 0x00007610ff4c7816 */ /* 0x000fc4000000004c */
[----:B------:R-:W-:Y:S01]  /*e2a0*/  PRMT R77, RZ, 0x7610, R77 ;  /* 0x00007610ff4d7816 */ /* 0x000fe2000000004d */
[----:B0-----:R-:W-:-:S04]  /*e2b0*/  IMAD.WIDE R88, R43, 0x2, R6 ;  /* 0x000000022b587825 */ /* 0x001fc800078e0206 */
[----:B-1----:R-:W-:Y:S02]  /*e2c0*/  IMAD.WIDE R80, R43, 0x2, R8 ;  /* 0x000000022b507825 */ /* 0x002fe400078e0208 */
[----:B------:R-:W4:Y:S04]  /*e2d0*/  @!P3 LDG.E.U16 R77, desc[UR20][R88.64] ;  /* 0x00000014584db981 */ /* 0x000f28000c1e1500 */
[----:B------:R0:W4:Y:S04]  /*e2e0*/  @!P3 LDG.E.U16 R76, desc[UR20][R80.64] ;  /* 0x00000014504cb981 */ /* 0x000128000c1e1500 */
[----:B------:R-:W-:Y:S04]  /*e2f0*/  STL [R1+0x834], R92 ;  /* 0x0008345c01007387 */ /* 0x000fe80000100800 */
[----:B---3--:R1:W-:Y:S04]  /*e300*/  STL [R1+0x838], R93 ;  /* 0x0008385d01007387 */ /* 0x0083e80000100800 */
[----:B------:R-:W-:Y:S04]  /*e310*/  STL [R1+0x82c], R48 ;  /* 0x00082c3001007387 */ /* 0x000fe80000100800 */
[----:B------:R3:W-:Y:S01]  /*e320*/  STL [R1+0x830], R49 ;  /* 0x0008303101007387 */ /* 0x0007e20000100800 */
[----:B-1----:R-:W-:Y:S01]  /*e330*/  IMAD.WIDE R92, R42, 0x2, R6 ;  /* 0x000000022a5c7825 */ /* 0x002fe200078e0206 */
[----:B--2---:R-:W-:-:S02]  /*e340*/  PRMT R90, RZ, 0x7610, R90 ;  /* 0x00007610ff5a7816 */ /* 0x004fc4000000005a */
[----:B------:R-:W-:Y:S01]  /*e350*/  PRMT R91, RZ, 0x7610, R91 ;  /* 0x00007610ff5b7816 */ /* 0x000fe2000000005b */
[----:B---3--:R-:W-:-:S05]  /*e360*/  IMAD.WIDE R48, R42, 0x2, R8 ;  /* 0x000000022a307825 */ /* 0x008fca00078e0208 */
[----:B------:R-:W2:Y:S04]  /*e370*/  @!P0 LDG.E.U16 R91, desc[UR20][R92.64] ;  /* 0x000000145c5b8981 */ /* 0x000ea8000c1e1500 */
[----:B------:R-:W3:Y:S04]  /*e380*/  @!P0 LDG.E.U16 R90, desc[UR20][R48.64] ;  /* 0x00000014305a8981 */ /* 0x000ee8000c1e1500 */
[----:B------:R1:W-:Y:S04]  /*e390*/  STL.64 [R1+0x578], R92 ;  /* 0x0005785c01007387 */ /* 0x0003e80000100a00 */
[----:B------:R0:W-:Y:S04]  /*e3a0*/  STL.64 [R1+0x570], R48 ;  /* 0x0005703001007387 */ /* 0x0001e80000100a00 */
[----:B-1----:R-:W2:Y:S04]  /*e3b0*/  LDL.LU.64 R92, [R1+0x20c0] ;  /* 0x0020c000015c7983 */ /* 0x002ea80000300a00 */
[----:B0-----:R-:W2:Y:S01]  /*e3c0*/  LDL.LU.64 R48, [R1+0x20b8] ;  /* 0x0020b80001307983 */ /* 0x001ea20000300a00 */
[----:B------:R-:W-:-:S02]  /*e3d0*/  VIADD R42, R54, 0xffffffd3 ;  /* 0xffffffd3362a7836 */ /* 0x000fc40000000000 */
[----:B------:R-:W-:Y:S01]  /*e3e0*/  VIADD R44, R54, 0xffffffdb ;  /* 0xffffffdb362c7836 */ /* 0x000fe20000000000 */
[----:B------:R-:W-:Y:S02]  /*e3f0*/  STL.64 [R1+0x4f8], R88 ;  /* 0x0004f85801007387 */ /* 0x000fe40000100a00 */
[----:B------:R-:W-:Y:S01]  /*e400*/  ISETP.GE.U32.AND P3, PT, R42, 0x7fffff54, PT ;  /* 0x7fffff542a00780c */ /* 0x000fe20003f66070 */
[----:B------:R-:W-:Y:S01]  /*e410*/  IMAD R42, R4, 0x24, RZ ;  /* 0x00000024042a7824 */ /* 0x000fe200078e02ff */
[----:B------:R-:W-:Y:S01]  /*e420*/  ISETP.GE.U32.AND P0, PT, R44, 0x7fffff5c, PT ;  /* 0x7fffff5c2c00780c */ /* 0x000fe20003f06070 */
[----:B------:R0:W-:Y:S01]  /*e430*/  STL.64 [R1+0x4f0], R80 ;  /* 0x0004f05001007387 */ /* 0x0001e20000100a00 */
[----:B----4-:R-:W-:Y:S01]  /*e440*/  PRMT R3, RZ, 0x7610, R3 ;  /* 0x00007610ff037816 */ /* 0x010fe20000000003 */
[----:B------:R-:W-:-:S04]  /*e450*/  IMAD R43, R4, 0x2c, RZ ;  /* 0x0000002c042b7824 */ /* 0x000fc800078e02ff */
[--C-:B0-----:R-:W-:Y:S01]  /*e460*/  IMAD.WIDE R80, R43, 0x2, R6.reuse ;  /* 0x000000022b507825 */ /* 0x101fe200078e0206 */
[----:B---3--:R-:W-:Y:S04]  /*e470*/  STL [R1+0x824], R90 ;  /* 0x0008245a01007387 */ /* 0x008fe80000100800 */
[----:B--2---:R0:W-:Y:S02]  /*e480*/  STL [R1+0x828], R91 ;  /* 0x0008285b01007387 */ /* 0x0041e40000100800 */
        /* <DEDUP_REMOVED lines=11> */
[----:B------:R-:W-:-:S04]  /*e540*/  IMAD.WIDE R88, R42, 0x2, R8 ;  /* 0x000000022a587825 */ /* 0x000fc800078e0208 */
[C---:B------:R-:W-:Y:S01]  /*e550*/  VIADD R44, R54.reuse, 0xffffffcb ;  /* 0xffffffcb362c7836 */ /* 0x040fe20000000000 */
[----:B------:R0:W3:Y:S01]  /*e560*/  @!P0 LDG.E.U16 R86, desc[UR20][R88.64] ;  /* 0x0000001458568981 */ /* 0x0000e2000c1e1500 */
[----:B------:R-:W-:-:S03]  /*e570*/  VIADD R42, R54, 0xffffffc3 ;  /* 0xffffffc3362a7836 */ /* 0x000fc60000000000 */
[----:B------:R-:W-:Y:S01]  /*e580*/  ISETP.GE.U32.AND P0, PT, R44, 0x7fffff4c, PT ;  /* 0x7fffff4c2c00780c */ /* 0x000fe20003f06070 */
[----:B------:R0:W-:Y:S01]  /*e590*/  STL.64 [R1+0x470], R88 ;  /* 0x0004705801007387 */ /* 0x0001e20000100a00 */
[----:B------:R-:W-:Y:S01]  /*e5a0*/  ISETP.GE.U32.AND P3, PT, R42, 0x7fffff44, PT ;  /* 0x7fffff442a00780c */ /* 0x000fe20003f66070 */
[C---:B------:R-:W-:Y:S02]  /*e5b0*/  IMAD R42, R4.reuse, 0x34, RZ ;  /* 0x00000034042a7824 */ /* 0x040fe400078e02ff */
[----:B------:R-:W3:Y:S01]  /*e5c0*/  LDL.LU.64 R90, [R1+0x20b0] ;  /* 0x0020b000015a7983 */ /* 0x000ee20000300a00 */
[----:B------:R-:W-:Y:S02]  /*e5d0*/  PRMT R84, RZ, 0x7610, R84 ;  /* 0x00007610ff547816 */ /* 0x000fe40000000054 */
[----:B------:R-:W-:Y:S01]  /*e5e0*/  PRMT R85, RZ, 0x7610, R85 ;  /* 0x00007610ff557816 */ /* 0x000fe20000000055 */
[----:B------:R-:W-:Y:S02]  /*e5f0*/  IMAD R43, R4, 0x3c, RZ ;  /* 0x0000003c042b7824 */ /* 0x000fe400078e02ff */
[----:B0-----:R-:W-:Y:S01]  /*e600*/  IMAD.WIDE R88, R42, 0x2, R8 ;  /* 0x000000022a587825 */ /* 0x001fe200078e0208 */
[----:B------:R-:W-:-:S04]  /*e610*/  PRMT R74, RZ, 0x7610, R74 ;  /* 0x00007610ff4a7816 */ /* 0x000fc8000000004a */
[----:B------:R-:W3:Y:S01]  /*e620*/  @!P0 LDG.E.U16 R84, desc[UR20][R88.64] ;  /* 0x0000001458548981 */ /* 0x000ee2000c1e1500 */
[----:B------:R-:W-:-:S03]  /*e630*/  PRMT R75, RZ, 0x7610, R75 ;  /* 0x00007610ff4b7816 */ /* 0x000fc6000000004b */
[----:B--2---:R0:W-:Y:S04]  /*e640*/  STL [R1+0x4d4], R3 ;  /* 0x0004d40301007387 */ /* 0x0041e80000100800 */
[----:B0-----:R-:W2:Y:S04]  /*e650*/  LDL.LU R3, [R1+0x20a8] ;  /* 0x0020a80001037983 */ /* 0x001ea80000300800 */
[----:B------:R0:W-:Y:S04]  /*e660*/  STL.64 [R1+0x3f8], R80 ;  /* 0x0003f85001007387 */ /* 0x0001e80000100a00 */
[----:B------:R1:W-:Y:S04]  /*e670*/  STL.64 [R1+0x3f0], R76 ;  /* 0x0003f04c01007387 */ /* 0x0003e80000100a00 */
[----:B----4-:R-:W-:Y:S04]  /*e680*/  STL [R1+0x4c8], R48 ;  /* 0x0004c83001007387 */ /* 0x010fe80000100800 */
[----:B---3--:R3:W-:Y:S01]  /*e690*/  STL [R1+0x4cc], R49 ;  /* 0x0004cc3101007387 */ /* 0x0087e20000100800 */
[----:B0-----:R-:W-:-:S04]  /*e6a0*/  IMAD.WIDE R80, R43, 0x2, R6 ;  /* 0x000000022b507825 */ /* 0x001fc800078e0206 */
[----:B-1----:R-:W-:Y:S01]  /*e6b0*/  IMAD.WIDE R76, R43, 0x2, R8 ;  /* 0x000000022b4c7825 */ /* 0x002fe200078e0208 */
[----:B------:R-:W4:Y:S03]  /*e6c0*/  @!P3 LDG.E.U16 R75, desc[UR20][R80.64] ;  /* 0x00000014504bb981 */ /* 0x000f26000c1e1500 */
[----:B---3--:R-:W-:Y:S01]  /*e6d0*/  IMAD.WIDE R48, R42, 0x2, R6 ;  /* 0x000000022a307825 */ /* 0x008fe200078e0206 */
[----:B------:R0:W3:Y:S04]  /*e6e0*/  @!P3 LDG.E.U16 R74, desc[UR20][R76.64] ;  /* 0x000000144c4ab981 */ /* 0x0000e8000c1e1500 */
[----:B------:R-:W2:Y:S04]  /*e6f0*/  @!P0 LDG.E.U16 R85, desc[UR20][R48.64] ;  /* 0x0000001430558981 */ /* 0x000ea8000c1e1500 */
[----:B------:R1:W-:Y:S04]  /*e700*/  STL.64 [R1+0x378], R48 ;  /* 0x0003783001007387 */ /* 0x0003e80000100a00 */
[----:B------:R-:W-:Y:S04]  /*e710*/  STL.64 [R1+0x370], R88 ;  /* 0x0003705801007387 */ /* 0x000fe80000100a00 */
[----:B-1----:R-:W3:Y:S01]  /*e720*/  LDL.LU.64 R48, [R1+0x20a0] ;  /* 0x0020a00001307983 */ /* 0x002ee20000300a00 */
[----:B------:R-:W-:-:S03]  /*e730*/  VIADD R42, R54, 0xffffffb3 ;  /* 0xffffffb3362a7836 */ /* 0x000fc60000000000 */
[----:B------:R-:W-:Y:S02]  /*e740*/  STL.64 [R1+0x2f8], R80 ;  /* 0x0002f85001007387 */ /* 0x000fe40000100a00 */
[----:B------:R-:W-:Y:S01]  /*e750*/  ISETP.GE.U32.AND P3, PT, R42, 0x7fffff34, PT ;  /* 0x7fffff342a00780c */ /* 0x000fe20003f66070 */
[C---:B------:R-:W-:Y:S01]  /*e760*/  IMAD R42, R4.reuse, 0x44, RZ ;  /* 0x00000044042a7824 */ /* 0x040fe200078e02ff */
[----:B------:R0:W-:Y:S04]  /*e770*/  STL.64 [R1+0x2f0], R76 ;  /* 0x0002f04c01007387 */ /* 0x0001e80000100a00 */
[----:B------:R-:W-:Y:S04]  /*e780*/  STL [R1+0x4d0], R86 ;  /* 0x0004d05601007387 */ /* 0x000fe80000100800 */
[----:B------:R-:W-:Y:S01]  /*e790*/  STL [R1+0x4c0], R84 ;  /* 0x0004c05401007387 */ /* 0x000fe20000100800 */
[----:B------:R-:W-:-:S04]  /*e7a0*/  IMAD R43, R4, 0x4c, RZ ;  /* 0x0000004c042b7824 */ /* 0x000fc800078e02ff */
[--C-:B0-----:R-:W-:Y:S01]  /*e7b0*/  IMAD.WIDE R76, R43, 0x2, R6.reuse ;  /* 0x000000022b4c7825 */ /* 0x101fe200078e0206 */
[----:B--2---:R0:W-:Y:S03]  /*e7c0*/  STL [R1+0x4c4], R85 ;  /* 0x0004c45501007387 */ /* 0x0041e60000100800 */
[----:B0-----:R-:W-:-:S05]  /*e7d0*/  IMAD.WIDE R84, R42, 0x2, R6 ;  /* 0x000000022a547825 */ /* 0x001fca00078e0206 */
[----:B------:R-:W-:Y:S01]  /*e7e0*/  STL.64 [R1+0x278], R84 ;  /* 0x0002785401007387 */ /* 0x000fe20000100a00 */
[----:B---3--:R-:W-:-:S03]  /*e7f0*/  PRMT R48, RZ, 0x7610, R48 ;  /* 0x00007610ff307816 */ /* 0x008fc60000000030 */
[----:B------:R-:W-:Y:S01]  /*e800*/  STL [R1+0x458], R74 ;  /* 0x0004584a01007387 */ /* 0x000fe20000100800 */
[----:B------:R-:W-:-:S03]  /*e810*/  PRMT R49, RZ, 0x7610, R49 ;  /* 0x00007610ff317816 */ /* 0x000fc60000000031 */
[----:B----4-:R0:W-:Y:S04]  /*e820*/  STL [R1+0x45c], R75 ;  /* 0x00045c4b01007387 */ /* 0x0101e80000100800 */
[----:B------:R-:W2:Y:S01]  /*e830*/  @!P3 LDG.E.U16 R49, desc[UR20][R76.64] ;  /* 0x000000144c31b981 */ /* 0x000ea2000c1e1500 */
[----:B0-----:R-:W-:-:S05]  /*e840*/  IMAD.WIDE R74, R43, 0x2, R8 ;  /* 0x000000022b4a7825 */ /* 0x001fca00078e0208 */
[----:B------:R-:W3:Y:S01]  /*e850*/  @!P3 LDG.E.U16 R48, desc[UR20][R74.64] ;  /* 0x000000144a30b981 */ /* 0x000ee2000c1e1500 */
[----:B------:R-:W-:-:S05]  /*e860*/  VIADD R44, R54, 0xffffffbb ;  /* 0xffffffbb362c7836 */ /* 0x000fca0000000000 */
[----:B------:R-:W-:Y:S01]  /*e870*/  ISETP.GE.U32.AND P0, PT, R44, 0x7fffff3c, PT ;  /* 0x7fffff3c2c00780c */ /* 0x000fe20003f06070 */
[----:B------:R-:W-:Y:S01]  /*e880*/  IMAD.WIDE R80, R42, 0x2, R8 ;  /* 0x000000022a507825 */ /* 0x000fe200078e0208 */
[----:B------:R-:W-:Y:S02]  /*e890*/  PRMT R83, RZ, 0x7610, R83 ;  /* 0x00007610ff537816 */ /* 0x000fe40000000053 */
[----:B------:R-:W-:Y:S01]  /*e8a0*/  PRMT R79, RZ, 0x7610, R79 ;  /* 0x00007610ff4f7816 */ /* 0x000fe2000000004f */
[C---:B------:R-:W-:Y:S02]  /*e8b0*/  VIADD R42, R54.reuse, 0xffffffa3 ;  /* 0xffffffa3362a7836 */ /* 0x040fe40000000000 */
[----:B------:R-:W-:-:S03]  /*e8c0*/  VIADD R44, R54, 0xffffffab ;  /* 0xffffffab362c7836 */ /* 0x000fc60000000000 */
[----:B------:R-:W-:Y:S01]  /*e8d0*/  ISETP.GE.U32.AND P3, PT, R42, 0x7fffff24, PT ;  /* 0x7fffff242a00780c */ /* 0x000fe20003f66070 */
[----:B------:R-:W-:Y:S02]  /*e8e0*/  IMAD R42, R4, 0x54, RZ ;  /* 0x00000054042a7824 */ /* 0x000fe400078e02ff */
[----:B------:R-:W4:Y:S04]  /*e8f0*/  @!P0 LDG.E.U16 R83, desc[UR20][R84.64] ;  /* 0x0000001454538981 */ /* 0x000f28000c1e1500 */
[----:B------:R0:W4:Y:S01]  /*e900*/  @!P0 LDG.E.U16 R79, desc[UR20][R80.64] ;  /* 0x00000014504f8981 */ /* 0x000122000c1e1500 */
[----:B------:R-:W-:-:S03]  /*e910*/  ISETP.GE.U32.AND P0, PT, R44, 0x7fffff2c, PT ;  /* 0x7fffff2c2c00780c */ /* 0x000fc60003f06070 */
[----:B------:R0:W-:Y:S01]  /*e920*/  STL.64 [R1+0x270], R80 ;  /* 0x0002705001007387 */ /* 0x0001e20000100a00 */
[----:B------:R-:W-:Y:S01]  /*e930*/  PRMT R72, RZ, 0x7610, R72 ;  /* 0x00007610ff487816 */ /* 0x000fe20000000048 */
[----:B------:R-:W-:Y:S02]  /*e940*/  IMAD R43, R4, 0x5c, RZ ;  /* 0x0000005c042b7824 */ /* 0x000fe400078e02ff */
[----:B------:R1:W-:Y:S01]  /*e950*/  STL.64 [R1+0x1f8], R76 ;  /* 0x0001f84c01007387 */ /* 0x0003e20000100a00 */
[----:B------:R-:W-:-:S03]  /*e960*/  PRMT R47, RZ, 0x7610, R47 ;  /* 0x00007610ff2f7816 */ /* 0x000fc6000000002f */
[----:B------:R1:W-:Y:S01]  /*e970*/  STL.64 [R1+0x1f0], R74 ;  /* 0x0001f04a01007387 */ /* 0x0003e20000100a00 */
[----:B0-----:R-:W-:-:S04]  /*e980*/  IMAD.WIDE R80, R42, 0x2, R6 ;  /* 0x000000022a507825 */ /* 0x001fc800078e0206 */
[----:B-1----:R-:W-:Y:S01]  /*e990*/  IMAD.WIDE R76, R42, 0x2, R8 ;  /* 0x000000022a4c7825 */ /* 0x002fe200078e0208 */
[----:B------:R-:W-:Y:S01]  /*e9a0*/  STL.64 [R1+0x178], R80 ;  /* 0x0001785001007387 */ /* 0x000fe20000100a00 */
[----:B------:R-:W-:-:S03]  /*e9b0*/  PRMT R78, RZ, 0x7610, R78 ;  /* 0x00007610ff4e7816 */ /* 0x000fc6000000004e */
[----:B------:R0:W4:Y:S01]  /*e9c0*/  @!P0 LDG.E.U16 R72, desc[UR20][R76.64] ;  /* 0x000000144c488981 */ /* 0x000122000c1e1500 */
[----:B------:R-:W-:Y:S01]  /*e9d0*/  PRMT R55, RZ, 0x7610, R55 ;  /* 0x00007610ff377816 */ /* 0x000fe20000000037 */
[C---:B------:R-:W-:Y:S02]  /*e9e0*/  IMAD.WIDE R74, R43.reuse, 0x2, R6 ;  /* 0x000000022b4a7825 */ /* 0x040fe400078e0206 */
[----:B------:R-:W4:Y:S04]  /*e9f0*/  @!P0 LDG.E.U16 R78, desc[UR20][R80.64] ;  /* 0x00000014504e8981 */ /* 0x000f28000c1e1500 */
[----:B------:R1:W4:Y:S04]  /*ea00*/  @!P3 LDG.E.U16 R55, desc[UR20][R74.64] ;  /* 0x000000144a37b981 */ /* 0x000328000c1e1500 */
[----:B---3--:R-:W-:Y:S04]  /*ea10*/  STL [R1+0x448], R48 ;  /* 0x0004483001007387 */ /* 0x008fe80000100800 */
[----:B--2---:R2:W-:Y:S02]  /*ea20*/  STL [R1+0x44c], R49 ;  /* 0x00044c3101007387 */ /* 0x0045e40000100800 */
[----:B--2---:R-:W-:-:S05]  /*ea30*/  IMAD.WIDE R48, R43, 0x2, R8 ;  /* 0x000000022b307825 */ /* 0x004fca00078e0208 */
[----:B------:R2:W3:Y:S01]  /*ea40*/  @!P3 LDG.E.U16 R47, desc[UR20][R48.64] ;  /* 0x00000014302fb981 */ /* 0x0004e2000c1e1500 */
[C---:B------:R-:W-:Y:S02]  /*ea50*/  VIADD R42, R54.reuse, 0xffffff93 ;  /* 0xffffff93362a7836 */ /* 0x040fe40000000000 */
[----:B------:R-:W-:-:S03]  /*ea60*/  VIADD R44, R54, 0xffffff9b ;  /* 0xffffff9b362c7836 */ /* 0x000fc60000000000 */
[----:B------:R-:W-:Y:S01]  /*ea70*/  ISETP.GE.U32.AND P3, PT, R42, 0x7fffff14, PT ;  /* 0x7fffff142a00780c */ /* 0x000fe20003f66070 */
[----:B------:R-:W-:Y:S01]  /*ea80*/  IMAD R42, R4, 0x64, RZ ;  /* 0x00000064042a7824 */ /* 0x000fe200078e02ff */
[----:B------:R-:W-:Y:S01]  /*ea90*/  ISETP.GE.U32.AND P0, PT, R44, 0x7fffff1c, PT ;  /* 0x7fffff1c2c00780c */ /* 0x000fe20003f06070 */
[----:B------:R0:W-:Y:S01]  /*eaa0*/  STL.64 [R1+0x170], R76 ;  /* 0x0001704c01007387 */ /* 0x0001e20000100a00 */
[----:B------:R-:W-:-:S03]  /*eab0*/  IMAD R44, R4, 0x6c, RZ ;  /* 0x0000006c042c7824 */ /* 0x000fc600078e02ff */
[----:B------:R1:W-:Y:S04]  /*eac0*/  STL.64 [R1+0xf8], R74 ;  /* 0x0000f84a01007387 */ /* 0x0003e80000100a00 */
[----:B------:R2:W-:Y:S01]  /*ead0*/  STL.64 [R1+0xf0], R48 ;  /* 0x0000f03001007387 */ /* 0x0005e20000100a00 */
[----:B0-----:R-:W-:Y:S01]  /*eae0*/  IMAD.WIDE R76, R42, 0x2, R6 ;  /* 0x000000022a4c7825 */ /* 0x001fe200078e0206 */
[----:B------:R-:W-:Y:S02]  /*eaf0*/  PRMT R52, RZ, 0x7610, R52 ;  /* 0x00007610ff347816 */ /* 0x000fe40000000034 */
[----:B------:R-:W-:Y:S01]  /*eb00*/  PRMT R23, RZ, 0x7610, R23 ;  /* 0x00007610ff177816 */ /* 0x000fe20000000017 */
[----:B-1----:R-:W-:Y:S01]  /*eb10*/  IMAD.MOV.U32 R74, RZ, RZ, R45 ;  /* 0x000000ffff4a7224 */ /* 0x002fe200078e002d */
[----:B------:R-:W-:-:S02]  /*eb20*/  PRMT R21, RZ, 0x7610, R21 ;  /* 0x00007610ff157816 */ /* 0x000fc40000000015 */
[----:B------:R-:W-:Y:S01]  /*eb30*/  PRMT R20, RZ, 0x7610, R20 ;  /* 0x00007610ff147816 */ /* 0x000fe20000000014 */
[----:B----4-:R0:W-:Y:S01]  /*eb40*/  STL [R1+0x440], R72 ;  /* 0x0004404801007387 */ /* 0x0101e20000100800 */
[----:B--2---:R-:W-:-:S03]  /*eb50*/  IMAD.WIDE R48, R42, 0x2, R8 ;  /* 0x000000022a307825 */ /* 0x004fc600078e0208 */
[----:B------:R-:W-:Y:S01]  /*eb60*/  STL [R1+0x454], R83 ;  /* 0x0004545301007387 */ /* 0x000fe20000100800 */
[----:B------:R-:W-:-:S03]  /*eb70*/  IMAD.WIDE R42, R44, 0x2, R6 ;  /* 0x000000022c2a7825 */ /* 0x000fc600078e0206 */
[----:B------:R-:W-:Y:S01]  /*eb80*/  STL [R1+0x450], R79 ;  /* 0x0004504f01007387 */ /* 0x000fe20000100800 */
[----:B------:R-:W-:-:S03]  /*eb90*/  IMAD.WIDE R44, R44, 0x2, R8 ;  /* 0x000000022c2c7825 */ /* 0x000fc600078e0208 */
[----:B------:R-:W2:Y:S01]  /*eba0*/  @!P0 LDG.E.U16 R52, desc[UR20][R76.64] ;  /* 0x000000144c348981 */ /* 0x000ea2000c1e1500 */
[----:B0-----:R-:W-:-:S03]  /*ebb0*/  IMAD.MOV.U32 R72, RZ, RZ, R46 ;  /* 0x000000ffff487224 */ /* 0x001fc600078e002e */
[----:B------:R0:W4:Y:S01]  /*ebc0*/  @!P0 LDG.E.U16 R23, desc[UR20][R48.64] ;  /* 0x0000001430178981 */ /* 0x000122000c1e1500 */
[----:B------:R-:W-:-:S03]  /*ebd0*/  VIADD R46, R54, 0xffffff83 ;  /* 0xffffff83362e7836 */ /* 0x000fc60000000000 */
[----:B------:R-:W2:Y:S04]  /*ebe0*/  @!P3 LDG.E.U16 R21, desc[UR20][R42.64] ;  /* 0x000000142a15b981 */ /* 0x000ea8000c1e1500 */
[----:B------:R1:W2:Y:S01]  /*ebf0*/  @!P3 LDG.E.U16 R20, desc[UR20][R44.64] ;  /* 0x000000142c14b981 */ /* 0x0002a2000c1e1500 */
[----:B------:R-:W-:-:S03]  /*ec00*/  ISETP.GE.U32.AND P3, PT, R46, 0x7fffff04, PT ;  /* 0x7fffff042e00780c */ /* 0x000fc60003f66070 */
[----:B---3--:R3:W-:Y:S04]  /*ec10*/  STL [R1+0x3d8], R47 ;  /* 0x0003d82f01007387 */ /* 0x0087e80000100800 */
[----:B------:R-:W-:Y:S04]  /*ec20*/  STL.64 [R1+0x78], R76 ;  /* 0x0000784c01007387 */ /* 0x000fe80000100a00 */
[----:B------:R0:W-:Y:S01]  /*ec30*/  STL.64 [R1+0x70], R48 ;  /* 0x0000703001007387 */ /* 0x0001e20000100a00 */
[----:B---3--:R-:W-:-:S03]  /*ec40*/  VIADD R47, R54, 0xffffff8b ;  /* 0xffffff8b362f7836 */ /* 0x008fc60000000000 */
[----:B------:R-:W-:Y:S04]  /*ec50*/  STL [R1+0x1980], R42 ;  /* 0x0019802a01007387 */ /* 0x000fe80000100800 */
        /* <DEDUP_REMOVED lines=8> */
[----:B0-----:R-:W-:-:S03]  /*ece0*/  IMAD R48, R4, 0x74, RZ ;  /* 0x0000007404307824 */ /* 0x001fc600078e02ff */
[----:B------:R-:W-:Y:S04]  /*ecf0*/  STL [R1+0x3dc], R55 ;  /* 0x0003dc3701007387 */ /* 0x000fe80000100800 */
[----:B------:R-:W-:Y:S04]  /*ed00*/  STL [R1+0x1af8], R44 ;  /* 0x001af82c01007387 */ /* 0x000fe80000100800 */
[----:B------:R-:W-:Y:S04]  /*ed10*/  STL [R1+0x200c], R44 ;  /* 0x00200c2c01007387 */ /* 0x000fe80000100800 */
[----:B------:R-:W-:Y:S01]  /*ed20*/  STL [R1+0x1984], R45 ;  /* 0x0019842d01007387 */ /* 0x000fe20000100800 */
[----:B------:R-:W-:-:S03]  /*ed30*/  IMAD.WIDE R46, R48, 0x2, R6 ;  /* 0x00000002302e7825 */ /* 0x000fc600078e0206 */
[----:B------:R-:W-:Y:S04]  /*ed40*/  STL [R1+0x1afc], R45 ;  /* 0x001afc2d01007387 */ /* 0x000fe80000100800 */
[----:B------:R1:W-:Y:S02]  /*ed50*/  STL [R1+0x2010], R45 ;  /* 0x0020102d01007387 */ /* 0x0003e40000100800 */
[----:B-1----:R-:W-:-:S06]  /*ed60*/  PRMT R45, RZ, 0x7610, R45 ;  /* 0x00007610ff2d7816 */ /* 0x002fcc000000002d */
[----:B------:R-:W3:Y:S01]  /*ed70*/  @!P0 LDG.E.U16 R45, desc[UR20][R46.64] ;  /* 0x000000142e2d8981 */ /* 0x000ee2000c1e1500 */
[----:B------:R-:W-:Y:S01]  /*ed80*/  PRMT R44, RZ, 0x7610, R44 ;  /* 0x00007610ff2c7816 */ /* 0x000fe2000000002c */
[----:B------:R-:W-:-:S05]  /*ed90*/  IMAD.WIDE R48, R48, 0x2, R8 ;  /* 0x0000000230307825 */ /* 0x000fca00078e0208 */
[----:B------:R-:W3:Y:S04]  /*eda0*/  @!P0 LDG.E.U16 R44, desc[UR20][R48.64] ;  /* 0x00000014302c8981 */ /* 0x000ee8000c1e1500 */
[----:B--2---:R0:W-:Y:S01]  /*edb0*/  STL [R1+0x3d4], R52 ;  /* 0x0003d43401007387 */ /* 0x0041e20000100800 */
[----:B------:R-:W-:-:S03]  /*edc0*/  PRMT R43, RZ, 0x7610, R43 ;  /* 0x00007610ff2b7816 */ /* 0x000fc6000000002b */
[----:B------:R1:W-:Y:S04]  /*edd0*/  STL [R1+0x3cc], R21 ;  /* 0x0003cc1501007387 */ /* 0x0003e80000100800 */
[----:B----4-:R-:W-:Y:S01]  /*ede0*/  STL [R1+0x3d0], R23 ;  /* 0x0003d01701007387 */ /* 0x010fe20000100800 */
[----:B0-----:R-:W-:-:S03]  /*edf0*/  IMAD R52, R4, 0x7c, RZ ;  /* 0x0000007c04347824 */ /* 0x001fc600078e02ff */
[----:B------:R0:W-:Y:S01]  /*ee00*/  STL [R1+0x3c8], R20 ;  /* 0x0003c81401007387 */ /* 0x0001e20000100800 */
[----:B-1----:R-:W-:Y:S01]  /*ee10*/  IMAD.MOV.U32 R21, RZ, RZ, R51 ;  /* 0x000000ffff157224 */ /* 0x002fe200078e0033 */
[----:B------:R-:W-:Y:S01]  /*ee20*/  PRMT R42, RZ, 0x7610, R42 ;  /* 0x00007610ff2a7816 */ /* 0x000fe2000000002a */
[----:B------:R-:W-:Y:S02]  /*ee30*/  VIADD R55, R54, 0xfffffffa ;  /* 0xfffffffa36377836 */ /* 0x000fe40000000000 */
[----:B------:R-:W-:Y:S02]  /*ee40*/  IMAD.MOV.U32 R77, RZ, RZ, R53 ;  /* 0x000000ffff4d7224 */ /* 0x000fe400078e0035 */
[----:B0-----:R-:W-:Y:S02]  /*ee50*/  IMAD.MOV.U32 R20, RZ, RZ, R50 ;  /* 0x000000ffff147224 */ /* 0x001fe400078e0032 */
[----:B------:R-:W-:Y:S01]  /*ee60*/  IMAD.WIDE R50, R52, 0x2, R6 ;  /* 0x0000000234327825 */ /* 0x000fe200078e0206 */
[----:B------:R-:W-:-:S03]  /*ee70*/  ISETP.GE.U32.AND P0, PT, R55, 0x7fffff7b, PT ;  /* 0x7fffff7b3700780c */ /* 0x000fc60003f06070 */
[----:B------:R-:W-:Y:S01]  /*ee80*/  IMAD.WIDE R52, R52, 0x2, R8 ;  /* 0x0000000234347825 */ /* 0x000fe200078e0208 */
[----:B------:R-:W2:Y:S03]  /*ee90*/  @!P3 LDG.E.U16 R43, desc[UR20][R50.64] ;  /* 0x00000014322bb981 */ /* 0x000ea6000c1e1500 */
[----:B------:R-:W-:Y:S01]  /*eea0*/  VIADD R54, R54, 0xfffffff2 ;  /* 0xfffffff236367836 */ /* 0x000fe20000000000 */
[----:B------:R-:W4:Y:S04]  /*eeb0*/  @!P3 LDG.E.U16 R42, desc[UR20][R52.64] ;  /* 0x00000014342ab981 */ /* 0x000f28000c1e1500 */
[----:B------:R-:W-:Y:S01]  /*eec0*/  ISETP.GE.U32.AND P3, PT, R54, 0x7fffff73, PT ;  /* 0x7fffff733600780c */ /* 0x000fe20003f66070 */
[----:B------:R-:W-:Y:S01]  /*eed0*/  IMAD R54, R4, 0x5, RZ ;  /* 0x0000000504367824 */ /* 0x000fe200078e02ff */
[----:B------:R-:W-:-:S02]  /*eee0*/  PRMT R41, RZ, 0x7610, R41 ;  /* 0x00007610ff297816 */ /* 0x000fc40000000029 */
[----:B------:R-:W-:Y:S01]  /*eef0*/  PRMT R40, RZ, 0x7610, R40 ;  /* 0x00007610ff287816 */ /* 0x000fe20000000028 */
[----:B------:R-:W-:Y:S01]  /*ef00*/  IMAD.WIDE R88, R54, 0x2, R8 ;  /* 0x0000000236587825 */ /* 0x000fe200078e0208 */
[----:B------:R-:W-:-:S03]  /*ef10*/  PRMT R39, RZ, 0x7610, R39 ;  /* 0x00007610ff277816 */ /* 0x000fc60000000027 */
[----:B------:R-:W-:Y:S01]  /*ef20*/  IMAD R55, R4, 0xd, RZ ;  /* 0x0000000d04377824 */ /* 0x000fe200078e02ff */
[----:B------:R-:W2:Y:S01]  /*ef30*/  @!P0 LDG.E.U16 R40, desc[UR20][R88.64] ;  /* 0x0000001458288981 */ /* 0x000ea2000c1e1500 */
[----:B------:R-:W-:Y:S02]  /*ef40*/  PRMT R38, RZ, 0x7610, R38 ;  /* 0x00007610ff267816 */ /* 0x000fe40000000026 */
[----:B------:R-:W-:-:S04]  /*ef50*/  IMAD.WIDE R84, R55, 0x2, R6 ;  /* 0x0000000237547825 */ /* 0x000fc800078e0206 */
[----:B------:R-:W-:Y:S01]  /*ef60*/  IMAD.WIDE R80, R55, 0x2, R8 ;  /* 0x0000000237507825 */ /* 0x000fe200078e0208 */
[----:B------:R-:W2:Y:S04]  /*ef70*/  @!P3 LDG.E.U16 R39, desc[UR20][R84.64] ;  /* 0x000000145427b981 */ /* 0x000ea8000c1e1500 */
[----:B------:R-:W2:Y:S04]  /*ef80*/  @!P3 LDG.E.U16 R38, desc[UR20][R80.64] ;  /* 0x000000145026b981 */ /* 0x000ea8000c1e1500 */
[----:B---3--:R-:W-:Y:S04]  /*ef90*/  STL [R1+0x2014], R45 ;  /* 0x0020142d01007387 */ /* 0x008fe80000100800 */
[----:B------:R-:W-:Y:S04]  /*efa0*/  STL [R1+0x1990], R46 ;  /* 0x0019902e01007387 */ /* 0x000fe80000100800 */
[----:B------:R-:W-:Y:S04]  /*efb0*/  STL [R1+0x1b18], R46 ;  /* 0x001b182e01007387 */ /* 0x000fe80000100800 */
[----:B------:R-:W-:Y:S04]  /*efc0*/  STL [R1+0x2018], R46 ;  /* 0x0020182e01007387 */ /* 0x000fe80000100800 */
[----:B------:R-:W-:Y:S04]  /*efd0*/  STL [R1+0x198c], R47 ;  /* 0x00198c2f01007387 */ /* 0x000fe80000100800 */
[----:B------:R-:W-:Y:S04]  /*efe0*/  STL [R1+0x1b00], R47 ;  /* 0x001b002f01007387 */ /* 0x000fe80000100800 */
[----:B------:R0:W-:Y:S02]  /*eff0*/  STL [R1+0x201c], R47 ;  /* 0x00201c2f01007387 */ /* 0x0001e40000100800 */
[----:B0-----:R-:W-:-:S05]  /*f000*/  IMAD.WIDE R46, R54, 0x2, R6 ;  /* 0x00000002362e7825 */ /* 0x001fca00078e0206 */
[----:B------:R0:W3:Y:S04]  /*f010*/  @!P0 LDG.E.U16 R41, desc[UR20][R46.64] ;  /* 0x000000142e298981 */ /* 0x0000e8000c1e1500 */
[----:B------:R-:W-:Y:S04]  /*f020*/  STL [R1+0x2020], R44 ;  /* 0x0020202c01007387 */ /* 0x000fe80000100800 */
[----:B------:R-:W-:Y:S04]  /*f030*/  STL [R1+0x1998], R48 ;  /* 0x0019983001007387 */ /* 0x000fe80000100800 */
[----:B------:R-:W-:Y:S04]  /*f040*/  STL [R1+0x1b3c], R48 ;  /* 0x001b3c3001007387 */ /* 0x000fe80000100800 */
[----:B------:R-:W-:Y:S04]  /*f050*/  STL [R1+0x2024], R48 ;  /* 0x0020243001007387 */ /* 0x000fe80000100800 */
[----:B------:R-:W-:Y:S04]  /*f060*/  STL [R1+0x1994], R49 ;  /* 0x0019943101007387 */ /* 0x000fe80000100800 */
[----:B------:R1:W-:Y:S02]  /*f070*/  STL [R1+0x1b30], R49 ;  /* 0x001b303101007387 */ /* 0x0003e40000100800 */
[----:B-1----:R-:W1:Y:S02]  /*f080*/  LDC R49, c[0x0][0x3a0] ;  /* 0x0000e800ff317b82 */ /* 0x002e640000000800 */
[----:B--2---:R-:W-:Y:S01]  /*f090*/  STL [R1+0x2028], R43 ;  /* 0x0020282b01007387 */ /* 0x004fe20000100800 */
[----:B------:R-:W-:-:S03]  /*f0a0*/  IMAD.MOV.U32 R78, RZ, RZ, R56 ;  /* 0x000000ffff4e7224 */ /* 0x000fc600078e0038 */
[----:B------:R-:W-:Y:S04]  /*f0b0*/  STL [R1+0x19a0], R50 ;  /* 0x0019a03201007387 */ /* 0x000fe80000100800 */
[----:B------:R-:W-:Y:S04]  /*f0c0*/  STL [R1+0x1b58], R50 ;  /* 0x001b583201007387 */ /* 0x000fe80000100800 */
[----:B------:R-:W-:Y:S04]  /*f0d0*/  STL [R1+0x199c], R51 ;  /* 0x00199c3301007387 */ /* 0x000fe80000100800 */
[----:B------:R-:W-:Y:S04]  /*f0e0*/  STL [R1+0x1b4c], R51 ;  /* 0x001b4c3301007387 */ /* 0x000fe80000100800 */
[----:B------:R-:W-:Y:S01]  /*f0f0*/  STL [R1+0x202c], R51 ;  /* 0x00202c3301007387 */ /* 0x000fe20000100800 */
[----:B-1----:R-:W-:-:S03]  /*f100*/  VIADD R54, R49, 0xffffffe2 ;  /* 0xffffffe231367836 */ /* 0x002fc60000000000 */
[----:B----4-:R-:W-:Y:S01]  /*f110*/  STL [R1+0x2030], R42 ;  /* 0x0020302a01007387 */ /* 0x010fe20000100800 */
[----:B------:R-:W-:-:S03]  /*f120*/  VIADD R56, R49, 0xffffffea ;  /* 0xffffffea31387836 */ /* 0x000fc60000000000 */
[----:B------:R1:W-:Y:S01]  /*f130*/  STL.64 [R1+0x2090], R42 ;  /* 0x0020902a01007387 */ /* 0x0003e20000100a00 */
[----:B------:R-:W-:-:S03]  /*f140*/  ISETP.GE.U32.AND P3, PT, R54, 0x7fffff63, PT ;  /* 0x7fffff633600780c */ /* 0x000fc60003f66070 */
[----:B------:R-:W-:Y:S01]  /*f150*/  STL [R1+0x19a8], R52 ;  /* 0x0019a83401007387 */ /* 0x000fe20000100800 */
[----:B------:R-:W-:-:S03]  /*f160*/  ISETP.GE.U32.AND P0, PT, R56, 0x7fffff6b, PT ;  /* 0x7fffff6b3800780c */ /* 0x000fc60003f06070 */
[----:B------:R-:W-:Y:S01]  /*f170*/  STL [R1+0x1b74], R52 ;  /* 0x001b743401007387 */ /* 0x000fe20000100800 */
[----:B------:R-:W-:-:S03]  /*f180*/  IMAD R54, R4, 0x15, RZ ;  /* 0x0000001504367824 */ /* 0x000fc600078e02ff */
[----:B------:R-:W-:Y:S01]  /*f190*/  STL [R1+0x19a4], R53 ;  /* 0x0019a43501007387 */ /* 0x000fe20000100800 */
[----:B------:R-:W-:-:S03]  /*f1a0*/  IMAD R55, R4, 0x1d, RZ ;  /* 0x0000001d04377824 */ /* 0x000fc600078e02ff */
[----:B------:R-:W-:Y:S01]  /*f1b0*/  STL [R1+0x1b6c], R53 ;  /* 0x001b6c3501007387 */ /* 0x000fe20000100800 */
[----:B------:R-:W-:-:S03]  /*f1c0*/  PRMT R35, RZ, 0x7610, R35 ;  /* 0x00007610ff237816 */ /* 0x000fc60000000023 */
[----:B------:R0:W-:Y:S01]  /*f1d0*/  STL.64 [R1+0x670], R46 ;  /* 0x0006702e01007387 */ /* 0x0001e20000100a00 */
[----:B------:R-:W-:-:S03]  /*f1e0*/  PRMT R34, RZ, 0x7610, R34 ;  /* 0x00007610ff227816 */ /* 0x000fc60000000022 */
[----:B------:R2:W-:Y:S01]  /*f1f0*/  STL.64 [R1+0x668], R88 ;  /* 0x0006685801007387 */ /* 0x0005e20000100a00 */
[----:B------:R-:W-:-:S03]  /*f200*/  IMAD.WIDE R44, R54, 0x2, R8 ;  /* 0x00000002362c7825 */ /* 0x000fc600078e0208 */
[----:B------:R4:W-:Y:S01]  /*f210*/  STL.64 [R1+0x5e8], R84 ;  /* 0x0005e85401007387 */ /* 0x0009e20000100a00 */
[----:B-1----:R-:W-:Y:S01]  /*f220*/  IMAD.WIDE R42, R55, 0x2, R6 ;  /* 0x00000002372a7825 */ /* 0x002fe200078e0206 */
[----:B------:R-:W-:Y:S02]  /*f230*/  PRMT R37, RZ, 0x7610, R37 ;  /* 0x00007610ff257816 */ /* 0x000fe40000000025 */
[----:B------:R-:W-:Y:S01]  /*f240*/  PRMT R36, RZ, 0x7610, R36 ;  /* 0x00007610ff247816 */ /* 0x000fe20000000024 */
[----:B0-----:R-:W-:Y:S01]  /*f250*/  IMAD.WIDE R46, R54, 0x2, R6 ;  /* 0x00000002362e7825 */ /* 0x001fe200078e0206 */
[----:B------:R-:W3:Y:S03]  /*f260*/  @!P3 LDG.E.U16 R35, desc[UR20][R42.64] ;  /* 0x000000142a23b981 */ /* 0x000ee6000c1e1500 */
[C---:B------:R-:W-:Y:S01]  /*f270*/  VIADD R54, R49.reuse, 0xffffffd2 ;  /* 0xffffffd231367836 */ /* 0x040fe20000000000 */
[----:B------:R-:W3:Y:S01]  /*f280*/  @!P0 LDG.E.U16 R37, desc[UR20][R46.64] ;  /* 0x000000142e258981 */ /* 0x000ee2000c1e1500 */
[----:B------:R-:W-:-:S03]  /*f290*/  VIADD R56, R49, 0xffffffda ;  /* 0xffffffda31387836 */ /* 0x000fc60000000000 */
[----:B------:R0:W3:Y:S02]  /*f2a0*/  @!P0 LDG.E.U16 R36, desc[UR20][R44.64] ;  /* 0x000000142c248981 */ /* 0x0000e4000c1e1500 */
[----:B------:R-:W-:Y:S02]  /*f2b0*/  ISETP.GE.U32.AND P0, PT, R56, 0x7fffff5b, PT ;  /* 0x7fffff5b3800780c */ /* 0x000fe40003f06070 */
[----:B------:R-:W-:Y:S02]  /*f2c0*/  PRMT R31, RZ, 0x7610, R31 ;  /* 0x00007610ff1f7816 */ /* 0x000fe4000000001f */
[----:B------:R-:W-:Y:S02]  /*f2d0*/  PRMT R30, RZ, 0x7610, R30 ;  /* 0x00007610ff1e7816 */ /* 0x000fe4000000001e */
[----:B------:R-:W-:Y:S02]  /*f2e0*/  PRMT R33, RZ, 0x7610, R33 ;  /* 0x00007610ff217816 */ /* 0x000fe40000000021 */
[----:B------:R-:W-:Y:S01]  /*f2f0*/  PRMT R32, RZ, 0x7610, R32 ;  /* 0x00007610ff207816 */ /* 0x000fe20000000020 */
[----:B------:R-:W-:Y:S01]  /*f300*/  VIADD R56, R49, 0xffffffca ;  /* 0xffffffca31387836 */ /* 0x000fe20000000000 */
[----:B------:R-:W-:-:S02]  /*f310*/  PRMT R27, RZ, 0x7610, R27 ;  /* 0x00007610ff1b7816 */ /* 0x000fc4000000001b */
[----:B------:R-:W-:Y:S02]  /*f320*/  PRMT R26, RZ, 0x7610, R26 ;  /* 0x00007610ff1a7816 */ /* 0x000fe4000000001a */
[----:B------:R-:W-:Y:S02]  /*f330*/  PRMT R28, RZ, 0x7610, R28 ;  /* 0x00007610ff1c7816 */ /* 0x000fe4000000001c */
[----:B------:R-:W-:Y:S02]  /*f340*/  PRMT R29, RZ, 0x7610, R29 ;  /* 0x00007610ff1d7816 */ /* 0x000fe4000000001d */
[----:B------:R-:W-:Y:S02]  /*f350*/  PRMT R22, RZ, 0x7610, R22 ;  /* 0x00007610ff167816 */ /* 0x000fe40000000016 */
[----:B------:R-:W-:Y:S02]  /*f360*/  PRMT R19, RZ, 0x7610, R19 ;  /* 0x00007610ff137816 */ /* 0x000fe40000000013 */
[----:B------:R-:W-:-:S02]  /*f370*/  PRMT R25, RZ, 0x7610, R25 ;  /* 0x00007610ff197816 */ /* 0x000fc40000000019 */
[----:B------:R-:W-:Y:S02]  /*f380*/  PRMT R24, RZ, 0x7610, R24 ;  /* 0x00007610ff187816 */ /* 0x000fe40000000018 */
[----:B------:R-:W-:Y:S02]  /*f390*/  PRMT R16, RZ, 0x7610, R16 ;  /* 0x00007610ff107816 */ /* 0x000fe40000000010 */
[----:B------:R-:W-:Y:S02]  /*f3a0*/  PRMT R15, RZ, 0x7610, R15 ;  /* 0x00007610ff0f7816 */ /* 0x000fe4000000000f */
[----:B------:R-:W-:Y:S02]  /*f3b0*/  PRMT R18, RZ, 0x7610, R18 ;  /* 0x00007610ff127816 */ /* 0x000fe40000000012 */
[----:B------:R-:W-:Y:S01]  /*f3c0*/  PRMT R17, RZ, 0x7610, R17 ;  /* 0x00007610ff117816 */ /* 0x000fe20000000011 */
[----:B------:R-:W-:Y:S01]  /*f3d0*/  IMAD.MOV.U32 R75, RZ, RZ, R21 ;  /* 0x000000ffff4b7224 */ /* 0x000fe200078e0015 */
[----:B------:R-:W-:Y:S01]  /*f3e0*/  PRMT R14, RZ, 0x7610, R14 ;  /* 0x00007610ff0e7816 */ /* 0x000fe2000000000e */
[----:B------:R-:W-:Y:S01]  /*f3f0*/  IMAD.MOV.U32 R21, RZ, RZ, R72 ;  /* 0x000000ffff157224 */ /* 0x000fe200078e0048 */
[----:B------:R-:W-:Y:S01]  /*f400*/  PRMT R13, RZ, 0x7610, R13 ;  /* 0x00007610ff0d7816 */ /* 0x000fe2000000000d */
[----:B------:R-:W-:Y:S01]  /*f410*/  IMAD.MOV.U32 R23, RZ, RZ, R77 ;  /* 0x000000ffff177224 */ /* 0x000fe200078e004d */
[----:B------:R-:W-:Y:S01]  /*f420*/  PRMT R12, RZ, 0x7610, R12 ;  /* 0x00007610ff0c7816 */ /* 0x000fe2000000000c */
[----:B------:R-:W-:Y:S01]  /*f430*/  IMAD.MOV.U32 R76, RZ, RZ, R74 ;  /* 0x000000ffff4c7224 */ /* 0x000fe200078e004a */
[----:B------:R-:W-:Y:S01]  /*f440*/  PRMT R11, RZ, 0x7610, R11 ;  /* 0x00007610ff0b7816 */ /* 0x000fe2000000000b */
[----:B------:R-:W-:-:S02]  /*f450*/  IMAD.MOV.U32 R72, RZ, RZ, R57 ;  /* 0x000000ffff487224 */ /* 0x000fc400078e0039 */
[----:B------:R-:W-:Y:S02]  /*f460*/  IMAD.MOV.U32 R77, RZ, RZ, R59 ;  /* 0x000000ffff4d7224 */ /* 0x000fe400078e003b */
[----:B------:R-:W-:Y:S02]  /*f470*/  IMAD.MOV.U32 R74, RZ, RZ, R58 ;  /* 0x000000ffff4a7224 */ /* 0x000fe400078e003a */
[C---:B------:R-:W-:Y:S02]  /*f480*/  VIADD R59, R49.reuse, 0xffffff8a ;  /* 0xffffff8a313b7836 */ /* 0x040fe40000000000 */
[----:B------:R-:W-:Y:S02]  /*f490*/  VIADD R58, R49, 0xffffff82 ;  /* 0xffffff82313a7836 */ /* 0x000fe40000000000 */
[----:B------:R-:W-:Y:S02]  /*f4a0*/  IMAD.MOV.U32 R86, RZ, RZ, R20 ;  /* 0x000000ffff567224 */ /* 0x000fe400078e0014 */
[----:B------:R-:W-:-:S02]  /*f4b0*/  IMAD.MOV.U32 R20, RZ, RZ, R60 ;  /* 0x000000ffff147224 */ /* 0x000fc400078e003c */
[C---:B------:R-:W-:Y:S02]  /*f4c0*/  IMAD R60, R4.reuse, 0x75, RZ ;  /* 0x00000075043c7824 */ /* 0x040fe400078e02ff */
[----:B------:R-:W-:Y:S02]  /*f4d0*/  IMAD.MOV.U32 R83, RZ, RZ, R64 ;  /* 0x000000ffff537224 */ /* 0x000fe400078e0040 */
[----:B------:R-:W-:Y:S01]  /*f4e0*/  IMAD R64, R4, 0x7d, RZ ;  /* 0x0000007d04407824 */ /* 0x000fe200078e02ff */
[----:B--2---:R-:W-:Y:S01]  /*f4f0*/  MOV R88, R75 ;  /* 0x0000004b00587202 */ /* 0x004fe20000000f00 */
[----:B------:R-:W-:Y:S01]  /*f500*/  IMAD.MOV.U32 R75, RZ, RZ, R67 ;  /* 0x000000ffff4b7224 */ /* 0x000fe200078e0043 */
[----:B------:R-:W-:Y:S01]  /*f510*/  PRMT R10, RZ, 0x7610, R10 ;  /* 0x00007610ff0a7816 */ /* 0x000fe2000000000a */
[----:B------:R-:W-:Y:S01]  /*f520*/  IMAD.MOV.U32 R79, RZ, RZ, R62 ;  /* 0x000000ffff4f7224 */ /* 0x000fe200078e003e */
[----:B------:R-:W-:Y:S01]  /*f530*/  PRMT R2, RZ, 0x7610, R2 ;  /* 0x00007610ff027816 */ /* 0x000fe20000000002 */
[----:B----4-:R-:W-:Y:S01]  /*f540*/  IMAD.MOV.U32 R84, RZ, RZ, R65 ;  /* 0x000000ffff547224 */ /* 0x010fe200078e0041 */
[----:B------:R-:W-:Y:S01]  /*f550*/  PRMT R87, RZ, 0x7610, R87 ;  /* 0x00007610ff577816 */ /* 0x000fe20000000057 */
[----:B------:R-:W-:Y:S01]  /*f560*/  VIADD R67, R49, 0xfffffff9 ;  /* 0xfffffff931437836 */ /* 0x000fe20000000000 */
[----:B------:R-:W-:Y:S01]  /*f570*/  PRMT R5, RZ, 0x7610, R5 ;  /* 0x00007610ff057816 */ /* 0x000fe20000000005 */
[----:B------:R-:W-:-:S02]  /*f580*/  IMAD.MOV.U32 R89, RZ, RZ, R66 ;  /* 0x000000ffff597224 */ /* 0x000fc400078e0042 */
[C---:B------:R-:W-:Y:S01]  /*f590*/  VIADD R66, R49.reuse, 0xfffffff1 ;  /* 0xfffffff131427836 */ /* 0x040fe20000000000 */
[----:B------:R-:W-:Y:S01]  /*f5a0*/  PRMT R91, RZ, 0x7610, R91 ;  /* 0x00007610ff5b7816 */ /* 0x000fe2000000005b */
[----:B------:R-:W-:Y:S01]  /*f5b0*/  IMAD.MOV.U32 R85, RZ, RZ, R68 ;  /* 0x000000ffff557224 */ /* 0x000fe200078e0044 */
[----:B------:R-:W-:Y:S01]  /*f5c0*/  PRMT R92, RZ, 0x7610, R92 ;  /* 0x00007610ff5c7816 */ /* 0x000fe2000000005c */
[----:B------:R-:W-:Y:S01]  /*f5d0*/  VIADD R68, R49, 0xffffffe9 ;  /* 0xffffffe931447836 */ /* 0x000fe20000000000 */
[----:B---3--:R1:W-:Y:S04]  /*f5e0*/  STL.64 [R1+0x2080], R40 ;  /* 0x0020802801007387 */ /* 0x0083e80000100a00 */
[----:B------:R-:W-:Y:S01]  /*f5f0*/  STL.64 [R1+0x5e0], R80 ;  /* 0x0005e05001007387 */ /* 0x000fe20000100a00 */
[----:B-1----:R-:W-:-:S03]  /*f600*/  IMAD.WIDE R40, R55, 0x2, R8 ;  /* 0x0000000237287825 */ /* 0x002fc600078e0208 */
[----:B------:R-:W-:Y:S04]  /*f610*/  STL.64 [R1+0x2088], R38 ;  /* 0x0020882601007387 */ /* 0x000fe80000100a00 */
[----:B------:R1:W2:Y:S01]  /*f620*/  @!P3 LDG.E.U16 R34, desc[UR20][R40.64] ;  /* 0x000000142822b981 */ /* 0x0002a2000c1e1500 */
[----:B------:R-:W-:Y:S01]  /*f630*/  ISETP.GE.U32.AND P3, PT, R54, 0x7fffff53, PT ;  /* 0x7fffff533600780c */ /* 0x000fe20003f66070 */
[C---:B------:R-:W-:Y:S02]  /*f640*/  IMAD R54, R4.reuse, 0x25, RZ ;  /* 0x0000002504367824 */ /* 0x040fe400078e02ff */
[----:B------:R3:W-:Y:S01]  /*f650*/  STL.64 [R1+0x2098], R38 ;  /* 0x0020982601007387 */ /* 0x0007e20000100a00 */
[----:B------:R-:W-:-:S03]  /*f660*/  IMAD R55, R4, 0x2d, RZ ;  /* 0x0000002d04377824 */ /* 0x000fc600078e02ff */
[----:B------:R-:W-:Y:S04]  /*f670*/  STL.64 [R1+0x568], R46 ;  /* 0x0005682e01007387 */ /* 0x000fe80000100a00 */
[----:B------:R0:W-:Y:S04]  /*f680*/  STL.64 [R1+0x560], R44 ;  /* 0x0005602c01007387 */ /* 0x0001e80000100a00 */
[----:B------:R4:W-:Y:S01]  /*f690*/  STL.64 [R1+0x4e8], R42 ;  /* 0x0004e82a01007387 */ /* 0x0009e20000100a00 */
[----:B---3--:R-:W-:-:S03]  /*f6a0*/  IMAD.WIDE R38, R55, 0x2, R8 ;  /* 0x0000000237267825 */ /* 0x008fc600078e0208 */
[----:B------:R1:W-:Y:S01]  /*f6b0*/  STL.64 [R1+0x4e0], R40 ;  /* 0x0004e02801007387 */ /* 0x0003e20000100a00 */
[----:B0-----:R-:W-:-:S03]  /*f6c0*/  IMAD.WIDE R44, R54, 0x2, R6 ;  /* 0x00000002362c7825 */ /* 0x001fc600078e0206 */
[----:B------:R-:W3:Y:S01]  /*f6d0*/  @!P3 LDG.E.U16 R30, desc[UR20][R38.64] ;  /* 0x00000014261eb981 */ /* 0x000ee2000c1e1500 */
[----:B----4-:R-:W-:-:S03]  /*f6e0*/  IMAD.WIDE R42, R54, 0x2, R8 ;  /* 0x00000002362a7825 */ /* 0x010fc600078e0208 */
[----:B------:R0:W4:Y:S01]  /*f6f0*/  @!P0 LDG.E.U16 R33, desc[UR20][R44.64] ;  /* 0x000000142c218981 */ /* 0x000122000c1e1500 */
[----:B-1----:R-:W-:-:S03]  /*f700*/  IMAD.WIDE R40, R55, 0x2, R6 ;  /* 0x0000000237287825 */ /* 0x002fc600078e0206 */
[----:B------:R1:W2:Y:S01]  /*f710*/  @!P0 LDG.E.U16 R32, desc[UR20][R42.64] ;  /* 0x000000142a208981 */ /* 0x0002a2000c1e1500 */
[----:B------:R-:W-:-:S03]  /*f720*/  VIADD R54, R49, 0xffffffc2 ;  /* 0xffffffc231367836 */ /* 0x000fc60000000000 */
[----:B------:R0:W2:Y:S01]  /*f730*/  @!P3 LDG.E.U16 R31, desc[UR20][R40.64] ;  /* 0x00000014281fb981 */ /* 0x0000a2000c1e1500 */
[----:B------:R-:W-:Y:S02]  /*f740*/  ISETP.GE.U32.AND P0, PT, R56, 0x7fffff4b, PT ;  /* 0x7fffff4b3800780c */ /* 0x000fe40003f06070 */
[----:B------:R-:W-:Y:S01]  /*f750*/  ISETP.GE.U32.AND P3, PT, R54, 0x7fffff43, PT ;  /* 0x7fffff433600780c */ /* 0x000fe20003f66070 */
[----:B------:R0:W-:Y:S01]  /*f760*/  STL.64 [R1+0x468], R44 ;  /* 0x0004682c01007387 */ /* 0x0001e20000100a00 */
[C---:B------:R-:W-:Y:S02]  /*f770*/  IMAD R54, R4.reuse, 0x35, RZ ;  /* 0x0000003504367824 */ /* 0x040fe400078e02ff */
[----:B------:R-:W-:Y:S01]  /*f780*/  IMAD R55, R4, 0x3d, RZ ;  /* 0x0000003d04377824 */ /* 0x000fe200078e02ff */
[----:B------:R1:W-:Y:S04]  /*f790*/  STL.64 [R1+0x460], R42 ;  /* 0x0004602a01007387 */ /* 0x0003e80000100a00 */
[----:B------:R1:W-:Y:S04]  /*f7a0*/  STL.64 [R1+0x3e8], R40 ;  /* 0x0003e82801007387 */ /* 0x0003e80000100a00 */
[----:B------:R1:W-:Y:S01]  /*f7b0*/  STL.64 [R1+0x3e0], R38 ;  /* 0x0003e02601007387 */ /* 0x0003e20000100a00 */
[----:B0-----:R-:W-:-:S04]  /*f7c0*/  IMAD.WIDE R44, R54, 0x2, R6 ;  /* 0x00000002362c7825 */ /* 0x001fc800078e0206 */
[----:B-1----:R-:W-:Y:S01]  /*f7d0*/  IMAD.WIDE R42, R54, 0x2, R8 ;  /* 0x00000002362a7825 */ /* 0x002fe200078e0208 */
[----:B------:R0:W2:Y:S03]  /*f7e0*/  @!P0 LDG.E.U16 R28, desc[UR20][R44.64] ;  /* 0x000000142c1c8981 */ /* 0x0000a6000c1e1500 */
[C---:B------:R-:W-:Y:S01]  /*f7f0*/  IMAD.WIDE R40, R55.reuse, 0x2, R6 ;  /* 0x0000000237287825 */ /* 0x040fe200078e0206 */
[----:B------:R1:W2:Y:S03]  /*f800*/  @!P0 LDG.E.U16 R29, desc[UR20][R42.64] ;  /* 0x000000142a1d8981 */ /* 0x0002a6000c1e1500 */
[----:B------:R-:W-:Y:S01]  /*f810*/  IMAD.WIDE R38, R55, 0x2, R8 ;  /* 0x0000000237267825 */ /* 0x000fe200078e0208 */
[----:B------:R0:W2:Y:S03]  /*f820*/  @!P3 LDG.E.U16 R27, desc[UR20][R40.64] ;  /* 0x00000014281bb981 */ /* 0x0000a6000c1e1500 */
[C---:B------:R-:W-:Y:S01]  /*f830*/  VIADD R54, R49.reuse, 0xffffffb2 ;  /* 0xffffffb231367836 */ /* 0x040fe20000000000 */
[----:B------:R0:W2:Y:S01]  /*f840*/  @!P3 LDG.E.U16 R26, desc[UR20][R38.64] ;  /* 0x00000014261ab981 */ /* 0x0000a2000c1e1500 */
[----:B------:R-:W-:-:S03]  /*f850*/  VIADD R56, R49, 0xffffffba ;  /* 0xffffffba31387836 */ /* 0x000fc60000000000 */
        /* <DEDUP_REMOVED lines=28> */
[----:B------:R-:W2:Y:S03]  /*fa20*/  @!P0 LDG.E.U16 R18, desc[UR20][R44.64] ;  /* 0x000000142c128981 */ /* 0x000ea6000c1e1500 */
[C---:B------:R-:W-:Y:S01]  /*fa30*/  IMAD.WIDE R40, R55.reuse, 0x2, R6 ;  /* 0x0000000237287825 */ /* 0x040fe200078e0206 */
[----:B------:R-:W2:Y:S03]  /*fa40*/  @!P0 LDG.E.U16 R17, desc[UR20][R42.64] ;  /* 0x000000142a118981 */ /* 0x000ea6000c1e1500 */
[----:B------:R-:W-:Y:S01]  /*fa50*/  IMAD.WIDE R38, R55, 0x2, R8 ;  /* 0x0000000237267825 */ /* 0x000fe200078e0208 */
[----:B------:R0:W2:Y:S03]  /*fa60*/  @!P3 LDG.E.U16 R16, desc[UR20][R40.64] ;  /* 0x000000142810b981 */ /* 0x0000a6000c1e1500 */
[C---:B------:R-:W-:Y:S01]  /*fa70*/  VIADD R54, R49.reuse, 0xffffff92 ;  /* 0xffffff9231367836 */ /* 0x040fe20000000000 */
[----:B------:R1:W2:Y:S01]  /*fa80*/  @!P3 LDG.E.U16 R15, desc[UR20][R38.64] ;  /* 0x00000014260fb981 */ /* 0x0002a2000c1e1500 */
[----:B------:R-:W-:-:S03]  /*fa90*/  VIADD R56, R49, 0xffffff9a ;  /* 0xffffff9a31387836 */ /* 0x000fc60000000000 */
[----:B------:R-:W-:Y:S01]  /*faa0*/  ISETP.GE.U32.AND P3, PT, R54, 0x7fffff13, PT ;  /* 0x7fffff133600780c */ /* 0x000fe20003f66070 */
[----:B------:R-:W-:Y:S01]  /*fab0*/  IMAD R54, R4, 0x65, RZ ;  /* 0x0000006504367824 */ /* 0x000fe200078e02ff */
[----:B------:R-:W-:Y:S01]  /*fac0*/  STL.64 [R1+0x168], R44 ;  /* 0x0001682c01007387 */ /* 0x000fe20000100a00 */
[----:B------:R-:W-:Y:S01]  /*fad0*/  ISETP.GE.U32.AND P0, PT, R56, 0x7fffff1b, PT ;  /* 0x7fffff1b3800780c */ /* 0x000fe20003f06070 */
[----:B------:R-:W-:Y:S02]  /*fae0*/  IMAD R56, R4, 0x6d, RZ ;  /* 0x0000006d04387824 */ /* 0x000fe400078e02ff */
[----:B------:R-:W-:Y:S04]  /*faf0*/  STL.64 [R1+0x160], R42 ;  /* 0x0001602a01007387 */ /* 0x000fe80000100a00 */
[----:B------:R0:W-:Y:S04]  /*fb00*/  STL.64 [R1+0xe8], R40 ;  /* 0x0000e82801007387 */ /* 0x0001e80000100a00 */
[----:B------:R1:W-:Y:S01]  /*fb10*/  STL.64 [R1+0xe0], R38 ;  /* 0x0000e02601007387 */ /* 0x0003e20000100a00 */
[----:B0-----:R-:W-:-:S04]  /*fb20*/  IMAD.WIDE R40, R54, 0x2, R6 ;  /* 0x0000000236287825 */ /* 0x001fc800078e0206 */
[----:B-1----:R-:W-:Y:S01]  /*fb30*/  IMAD.WIDE R38, R54, 0x2, R8 ;  /* 0x0000000236267825 */ /* 0x002fe200078e0208 */
[----:B------:R-:W-:Y:S03]  /*fb40*/  STL.64 [R1+0x68], R40 ;  /* 0x0000682801007387 */ /* 0x000fe60000100a00 */
[C---:B------:R-:W-:Y:S01]  /*fb50*/  IMAD.WIDE R54, R56.reuse, 0x2, R6 ;  /* 0x0000000238367825 */ /* 0x040fe200078e0206 */
[----:B------:R-:W-:Y:S03]  /*fb60*/  STL.64 [R1+0x60], R38 ;  /* 0x0000602601007387 */ /* 0x000fe60000100a00 */
[----:B------:R-:W-:Y:S01]  /*fb70*/  IMAD.WIDE R56, R56, 0x2, R8 ;  /* 0x0000000238387825 */ /* 0x000fe200078e0208 */
[----:B------:R-:W-:Y:S04]  /*fb80*/  STL [R1+0x19b0], R54 ;  /* 0x0019b03601007387 */ /* 0x000fe80000100800 */
[----:B------:R-:W-:Y:S04]  /*fb90*/  STL [R1+0x19ac], R55 ;  /* 0x0019ac3701007387 */ /* 0x000fe80000100800 */
[----:B------:R-:W-:Y:S04]  /*fba0*/  STL.64 [R1+0x1b80], R54 ;  /* 0x001b803601007387 */ /* 0x000fe80000100a00 */
[----:B------:R-:W-:Y:S04]  /*fbb0*/  STL [R1+0x1d2c], R55 ;  /* 0x001d2c3701007387 */ /* 0x000fe80000100800 */
[----:B------:R-:W-:Y:S04]  /*fbc0*/  STL [R1+0x1bd8], R54 ;  /* 0x001bd83601007387 */ /* 0x000fe80000100800 */
[----:B------:R-:W2:Y:S04]  /*fbd0*/  @!P0 LDG.E.U16 R14, desc[UR20][R40.64] ;  /* 0x00000014280e8981 */ /* 0x000ea8000c1e1500 */
[----:B------:R-:W2:Y:S01]  /*fbe0*/  @!P0 LDG.E.U16 R13, desc[UR20][R38.64] ;  /* 0x00000014260d8981 */ /* 0x000ea2000c1e1500 */
[----:B------:R-:W-:-:S03]  /*fbf0*/  ISETP.GE.U32.AND P0, PT, R59, 0x7fffff0b, PT ;  /* 0x7fffff0b3b00780c */ /* 0x000fc60003f06070 */
[----:B------:R-:W2:Y:S04]  /*fc00*/  @!P3 LDG.E.U16 R12, desc[UR20][R54.64] ;  /* 0x00000014360cb981 */ /* 0x000ea8000c1e1500 */
[----:B------:R-:W-:Y:S04]  /*fc10*/  STL [R1+0x1de8], R54 ;  /* 0x001de83601007387 */ /* 0x000fe80000100800 */
[----:B------:R-:W2:Y:S01]  /*fc20*/  @!P3 LDG.E.U16 R11, desc[UR20][R56.64] ;  /* 0x00000014380bb981 */ /* 0x000ea2000c1e1500 */
[----:B------:R-:W-:Y:S01]  /*fc30*/  ISETP.GE.U32.AND P3, PT, R58, 0x7fffff03, PT ;  /* 0x7fffff033a00780c */ /* 0x000fe20003f66070 */
[----:B------:R-:W-:-:S02]  /*fc40*/  IMAD.WIDE R58, R60, 0x2, R6 ;  /* 0x000000023c3a7825 */ /* 0x000fc400078e0206 */
[----:B------:R-:W-:Y:S04]  /*fc50*/  STL [R1+0x19b8], R56 ;  /* 0x0019b83801007387 */ /* 0x000fe80000100800 */
[----:B------:R-:W-:Y:S04]  /*fc60*/  STL [R1+0x1bdc], R56 ;  /* 0x001bdc3801007387 */ /* 0x000fe80000100800 */
[----:B------:R-:W-:Y:S01]  /*fc70*/  STL [R1+0x1d48], R56 ;  /* 0x001d483801007387 */ /* 0x000fe20000100800 */
[----:B------:R-:W-:-:S03]  /*fc80*/  IMAD.MOV.U32 R80, RZ, RZ, R61 ;  /* 0x000000ffff507224 */ /* 0x000fc600078e003d */
[----:B------:R-:W-:Y:S01]  /*fc90*/  STL [R1+0x19b4], R57 ;  /* 0x0019b43901007387 */ /* 0x000fe20000100800 */
[----:B------:R-:W-:-:S03]  /*fca0*/  IMAD.WIDE R60, R60, 0x2, R8 ;  /* 0x000000023c3c7825 */ /* 0x000fc600078e0208 */
[----:B------:R-:W-:Y:S04]  /*fcb0*/  STL [R1+0x1be0], R57 ;  /* 0x001be03901007387 */ /* 0x000fe80000100800 */
[----:B------:R-:W-:Y:S04]  /*fcc0*/  STL [R1+0x1d4c], R57 ;  /* 0x001d4c3901007387 */ /* 0x000fe80000100800 */
[----:B------:R-:W-:Y:S04]  /*fcd0*/  STL [R1+0x19c0], R58 ;  /* 0x0019c03a01007387 */ /* 0x000fe80000100800 */
[----:B------:R-:W-:Y:S04]  /*fce0*/  STL [R1+0x1be4], R58 ;  /* 0x001be43a01007387 */ /* 0x000fe80000100800 */
[----:B------:R-:W-:Y:S01]  /*fcf0*/  STL [R1+0x1d54], R58 ;  /* 0x001d543a01007387 */ /* 0x000fe20000100800 */
[----:B------:R-:W-:-:S03]  /*fd00*/  IMAD.MOV.U32 R81, RZ, RZ, R63 ;  /* 0x000000ffff517224 */ /* 0x000fc600078e003f */
[----:B------:R-:W-:Y:S01]  /*fd10*/  STL [R1+0x19bc], R59 ;  /* 0x0019bc3b01007387 */ /* 0x000fe20000100800 */
[----:B------:R-:W-:-:S03]  /*fd20*/  IMAD.WIDE R62, R64, 0x2, R6 ;  /* 0x00000002403e7825 */ /* 0x000fc600078e0206 */
[----:B------:R-:W-:Y:S01]  /*fd30*/  STL [R1+0x1be8], R59 ;  /* 0x001be83b01007387 */ /* 0x000fe20000100800 */
[----:B------:R-:W-:-:S03]  /*fd40*/  IMAD.WIDE R64, R64, 0x2, R8 ;  /* 0x0000000240407825 */ /* 0x000fc600078e0208 */
[----:B------:R0:W-:Y:S04]  /*fd50*/  STL [R1+0x1d58], R59 ;  /* 0x001d583b01007387 */ /* 0x0001e80000100800 */
[----:B------:R-:W-:Y:S04]  /*fd60*/  STL [R1+0x19c8], R60 ;  /* 0x0019c83c01007387 */ /* 0x000fe80000100800 */
[----:B------:R-:W-:Y:S04]  /*fd70*/  STL [R1+0x1bec], R60 ;  /* 0x001bec3c01007387 */ /* 0x000fe80000100800 */
[----:B------:R-:W-:Y:S04]  /*fd80*/  STL [R1+0x1d5c], R60 ;  /* 0x001d5c3c01007387 */ /* 0x000fe80000100800 */
[----:B------:R-:W-:Y:S04]  /*fd90*/  STL [R1+0x19c4], R61 ;  /* 0x0019c43d01007387 */ /* 0x000fe80000100800 */
[----:B------:R-:W-:Y:S04]  /*fda0*/  STL [R1+0x1bf0], R61 ;  /* 0x001bf03d01007387 */ /* 0x000fe80000100800 */
[----:B------:R0:W2:Y:S04]  /*fdb0*/  @!P0 LDG.E.U16 R10, desc[UR20][R58.64] ;  /* 0x000000143a0a8981 */ /* 0x0000a8000c1e1500 */
[----:B------:R-:W2:Y:S01]  /*fdc0*/  @!P0 LDG.E.U16 R2, desc[UR20][R60.64] ;  /* 0x000000143c028981 */ /* 0x000ea2000c1e1500 */
[----:B------:R-:W-:-:S03]  /*fdd0*/  ISETP.GE.U32.AND P0, PT, R67, 0x7fffff7a, PT ;  /* 0x7fffff7a4300780c */ /* 0x000fc60003f06070 */
[----:B------:R-:W-:Y:S04]  /*fde0*/  STL [R1+0x1d60], R61 ;  /* 0x001d603d01007387 */ /* 0x000fe80000100800 */
[----:B------:R-:W-:Y:S04]  /*fdf0*/  STL [R1+0x19d0], R62 ;  /* 0x0019d03e01007387 */ /* 0x000fe80000100800 */
[----:B------:R-:W2:Y:S04]  /*fe00*/  @!P3 LDG.E.U16 R87, desc[UR20][R62.64] ;  /* 0x000000143e57b981 */ /* 0x000ea8000c1e1500 */
[----:B------:R-:W-:Y:S04]  /*fe10*/  STL [R1+0x1bf4], R62 ;  /* 0x001bf43e01007387 */ /* 0x000fe80000100800 */
[----:B------:R1:W2:Y:S01]  /*fe20*/  @!P3 LDG.E.U16 R5, desc[UR20][R64.64] ;  /* 0x000000144005b981 */ /* 0x0002a2000c1e1500 */
[----:B------:R-:W-:Y:S01]  /*fe30*/  ISETP.GE.U32.AND P3, PT, R66, 0x7fffff72, PT ;  /* 0x7fffff724200780c */ /* 0x000fe20003f66070 */
[----:B------:R-:W-:-:S02]  /*fe40*/  IMAD R66, R4, 0x6, RZ ;  /* 0x0000000604427824 */ /* 0x000fc400078e02ff */
[----:B------:R-:W-:Y:S01]  /*fe50*/  STL [R1+0x1d68], R62 ;  /* 0x001d683e01007387 */ /* 0x000fe20000100800 */
[----:B------:R-:W-:-:S03]  /*fe60*/  IMAD R67, R4, 0xe, RZ ;  /* 0x0000000e04437824 */ /* 0x000fc600078e02ff */
[----:B------:R-:W-:Y:S01]  /*fe70*/  STL [R1+0x19cc], R63 ;  /* 0x0019cc3f01007387 */ /* 0x000fe20000100800 */
[----:B------:R-:W-:-:S03]  /*fe80*/  IMAD.WIDE R44, R66, 0x2, R6 ;  /* 0x00000002422c7825 */ /* 0x000fc600078e0206 */
[----:B------:R-:W-:Y:S01]  /*fe90*/  STL [R1+0x1bf8], R63 ;  /* 0x001bf83f01007387 */ /* 0x000fe20000100800 */
[----:B------:R-:W-:-:S03]  /*fea0*/  IMAD.WIDE R42, R66, 0x2, R8 ;  /* 0x00000002422a7825 */ /* 0x000fc600078e0208 */
[----:B------:R-:W-:Y:S01]  /*feb0*/  STL [R1+0x1d6c], R63 ;  /* 0x001d6c3f01007387 */ /* 0x000fe20000100800 */
[----:B0-----:R-:W-:-:S03]  /*fec0*/  PRMT R59, RZ, 0x7610, R59 ;  /* 0x00007610ff3b7816 */ /* 0x001fc6000000003b */
[----:B------:R-:W-:Y:S01]  /*fed0*/  STL [R1+0x19d8], R64 ;  /* 0x0019d84001007387 */ /* 0x000fe20000100800 */
[----:B------:R-:W-:-:S03]  /*fee0*/  IMAD.WIDE R40, R67, 0x2, R6 ;  /* 0x0000000243287825 */ /* 0x000fc600078e0206 */
[----:B------:R-:W-:Y:S01]  /*fef0*/  STL [R1+0x1bfc], R64 ;  /* 0x001bfc4001007387 */ /* 0x000fe20000100800 */
[----:B------:R-:W-:-:S03]  /*ff00*/  IMAD.WIDE R38, R67, 0x2, R8 ;  /* 0x0000000243267825 */ /* 0x000fc600078e0208 */
[----:B------:R-:W-:Y:S04]  /*ff10*/  STL [R1+0x1d70], R64 ;  /* 0x001d704001007387 */ /* 0x000fe80000100800 */
[----:B------:R-:W-:Y:S04]  /*ff20*/  STL [R1+0x19d4], R65 ;  /* 0x0019d44101007387 */ /* 0x000fe80000100800 */
[----:B------:R-:W-:Y:S04]  /*ff30*/  STL [R1+0x1c00], R65 ;  /* 0x001c004101007387 */ /* 0x000fe80000100800 */
[----:B------:R1:W-:Y:S01]  /*ff40*/  STL [R1+0x1d78], R65 ;  /* 0x001d784101007387 */ /* 0x0003e20000100800 */
[----:B------:R-:W-:-:S03]  /*ff50*/  VIADD R66, R49, 0xffffffe1 ;  /* 0xffffffe131427836 */ /* 0x000fc60000000000 */
[----:B------:R0:W-:Y:S04]  /*ff60*/  STL.64 [R1+0x660], R44 ;  /* 0x0006602c01007387 */ /* 0x0001e80000100a00 */
[----:B------:R-:W-:Y:S01]  /*ff70*/  STL.64 [R1+0x658], R42 ;  /* 0x0006582a01007387 */ /* 0x000fe20000100a00 */
[----:B-1----:R-:W-:-:S03]  /*ff80*/  PRMT R65, RZ, 0x7610, R65 ;  /* 0x00007610ff417816 */ /* 0x002fc60000000041 */
[----:B------:R0:W2:Y:S04]  /*ff90*/  @!P0 LDG.E.U16 R91, desc[UR20][R44.64] ;  /* 0x000000142c5b8981 */ /* 0x0000a8000c1e1500 */
[----:B------:R-:W-:Y:S04]  /*ffa0*/  STL.64 [R1+0x5d8], R40 ;  /* 0x0005d82801007387 */ /* 0x000fe80000100a00 */
[----:B------:R1:W-:Y:S01]  /*ffb0*/  STL.64 [R1+0x5d0], R38 ;  /* 0x0005d02601007387 */ /* 0x0003e20000100a00 */
[----:B0-----:R-:W-:Y:S02]  /*ffc0*/  IMAD.MOV.U32 R45, RZ, RZ, R81 ;  /* 0x000000ffff2d7224 */ /* 0x001fe400078e0051 */
[----:B------:R-:W-:Y:S01]  /*ffd0*/  IMAD.MOV.U32 R81, RZ, RZ, R83 ;  /* 0x000000ffff517224 */ /* 0x000fe200078e0053 */
[----:B------:R1:W2:Y:S01]  /*ffe0*/  @!P3 LDG.E.U16 R59, desc[UR20][R38.64] ;  /* 0x00000014263bb981 */ /* 0x0002a2000c1e1500 */
[----:B------:R-:W-:-:S02]  /*fff0*/  IMAD.MOV.U32 R83, RZ, RZ, R84 ;  /* 0x000000ffff537224 */ /* 0x000fc400078e0054 */
[----:B------:R-:W-:Y:S01]  /*10000*/  IMAD.MOV.U32 R84, RZ, RZ, R85 ;  /* 0x000000ffff547224 */ /* 0x000fe200078e0055 */
[----:B------:R-:W2:Y:S01]  /*10010*/  @!P0 LDG.E.U16 R92, desc[UR20][R42.64] ;  /* 0x000000142a5c8981 */ /* 0x000ea2000c1e1500 */
[----:B------:R-:W-:Y:S01]  /*10020*/  IMAD.MOV.U32 R85, RZ, RZ, R86 ;  /* 0x000000ffff557224 */ /* 0x000fe200078e0056 */
[----:B------:R-:W-:Y:S01]  /*10030*/  ISETP.GE.U32.AND P0, PT, R68, 0x7fffff6a, PT ;  /* 0x7fffff6a4400780c */ /* 0x000fe20003f06070 */
[----:B------:R-:W-:Y:S01]  /*10040*/  IMAD.MOV.U32 R86, RZ, RZ, R88 ;  /* 0x000000ffff567224 */ /* 0x000fe200078e0058 */
[----:B------:R0:W2:Y:S01]  /*10050*/  @!P3 LDG.E.U16 R65, desc[UR20][R40.64] ;  /* 0x000000142841b981 */ /* 0x0000a2000c1e1500 */
[C---:B-1----:R-:W-:Y:S01]  /*10060*/  VIADD R38, R93.reuse, 0x96 ;  /* 0x000000965d267836 */ /* 0x042fe20000000000 */
[----:B------:R-:W-:Y:S01]  /*10070*/  ISETP.GE.U32.AND P3, PT, R66, 0x7fffff62, PT ;  /* 0x7fffff624200780c */ /* 0x000fe20003f66070 */
[----:B------:R-:W-:Y:S02]  /*10080*/  IMAD.MOV.U32 R88, RZ, RZ, R23 ;  /* 0x000000ffff587224 */ /* 0x000fe400078e0017 */
[----:B------:R-:W-:Y:S01]  /*10090*/  IMAD.MOV.U32 R23, RZ, RZ, R76 ;  /* 0x000000ffff177224 */ /* 0x000fe200078e004c */
[----:B------:R1:W-:Y:S01]  /*100a0*/  STL [R1+0x16b0], R38 ;  /* 0x0016b02601007387 */ /* 0x0003e20000100800 */
[----:B------:R-:W-:Y:S01]  /*100b0*/  IABS R66, R38 ;  /* 0x0000002600427213 */ /* 0x000fe20000000000 */
[----:B------:R-:W-:-:S02]  /*100c0*/  VIADD R52, R93, 0x97 ;  /* 0x000000975d347836 */ /* 0x000fc40000000000 */
[----:B------:R-:W-:Y:S02]  /*100d0*/  IMAD.MOV.U32 R76, RZ, RZ, R77 ;  /* 0x000000ffff4c7224 */ /* 0x000fe400078e004d */
[----:B------:R-:W-:Y:S02]  /*100e0*/  IMAD.MOV.U32 R77, RZ, RZ, R70 ;  /* 0x000000ffff4d7224 */ /* 0x000fe400078e0046 */
[----:B------:R-:W-:Y:S02]  /*100f0*/  IMAD.MOV.U32 R47, RZ, RZ, R83 ;  /* 0x000000ffff2f7224 */ /* 0x000fe400078e0053 */
[C---:B-1----:R-:W-:Y:S02]  /*10100*/  VIADD R38, R93.reuse, 0x9d ;  /* 0x0000009d5d267836 */ /* 0x042fe40000000000 */
[----:B------:R-:W-:Y:S02]  /*10110*/  IMAD R70, R4, 0x16, RZ ;  /* 0x0000001604467824 */ /* 0x000fe400078e02ff */
[----:B------:R-:W-:Y:S01]  /*10120*/  IMAD.MOV.U32 R83, RZ, RZ, R88 ;  /* 0x000000ffff537224 */ /* 0x000fe200078e0058 */
[----:B------:R-:W-:Y:S01]  /*10130*/  STL [R1+0x16b8], R52 ;  /* 0x0016b83401007387 */ /* 0x000fe20000100800 */
[----:B------:R-:W-:Y:S01]  /*10140*/  IMAD.MOV.U32 R88, RZ, RZ, R23 ;  /* 0x000000ffff587224 */ /* 0x000fe200078e0017 */
[----:B------:R-:W-:Y:S01]  /*10150*/  PRMT R64, RZ, 0x7610, R64 ;  /* 0x00007610ff407816 */ /* 0x000fe20000000040 */
[----:B------:R-:W-:Y:S01]  /*10160*/  VIADD R23, R93, 0x9c ;  /* 0x0000009c5d177836 */ /* 0x000fe20000000000 */
[----:B------:R1:W-:Y:S01]  /*10170*/  STL [R1+0x16e8], R38 ;  /* 0x0016e82601007387 */ /* 0x0003e20000100800 */
[----:B0-----:R-:W-:-:S03]  /*10180*/  IABS R40, R38 ;  /* 0x0000002600287213 */ /* 0x001fc60000000000 */
[----:B------:R-:W-:Y:S01]  /*10190*/  STL [R1+0x16d8], R23 ;  /* 0x0016d81701007387 */ /* 0x000fe20000100800 */
[----:B-1----:R-:W-:-:S03]  /*101a0*/  IMAD.WIDE R38, R70, 0x2, R6 ;  /* 0x0000000246267825 */ /* 0x002fc600078e0206 */
[----:B------:R-:W-:Y:S04]  /*101b0*/  STL [R1+0x1b78], R23 ;  /* 0x001b781701007387 */ /* 0x000fe80000100800 */
[----:B------:R0:W-:Y:S04]  /*101c0*/  STL.64 [R1+0x558], R38 ;  /* 0x0005582601007387 */ /* 0x0001e80000100a00 */
[----:B------:R-:W2:Y:S04]  /*101d0*/  @!P0 LDG.E.U16 R64, desc[UR20][R38.64] ;  /* 0x0000001426408981 */ /* 0x000ea8000c1e1500 */
[----:B0-----:R-:W2:Y:S01]  /*101e0*/  LDL.LU.64 R38, [R1+0x2098] ;  /* 0x0020980001267983 */ /* 0x001ea20000300a00 */
[----:B------:R-:W-:-:S02]  /*101f0*/  IMAD.MOV.U32 R46, RZ, RZ, R81 ;  /* 0x000000ffff2e7224 */ /* 0x000fc400078e0051 */
[----:B------:R-:W-:Y:S02]  /*10200*/  IMAD.MOV.U32 R81, RZ, RZ, R84 ;  /* 0x000000ffff517224 */ /* 0x000fe400078e0054 */
[----:B------:R-:W-:Y:S02]  /*10210*/  IMAD.MOV.U32 R84, RZ, RZ, R86 ;  /* 0x000000ffff547224 */ /* 0x000fe400078e0056 */
[----:B------:R-:W-:Y:S02]  /*10220*/  IMAD.MOV.U32 R86, RZ, RZ, R76 ;  /* 0x000000ffff567224 */ /* 0x000fe400078e004c */
[----:B------:R-:W-:Y:S01]  /*10230*/  IMAD.MOV.U32 R76, RZ, RZ, R69 ;  /* 0x000000ffff4c7224 */ /* 0x000fe200078e0045 */
[----:B------:R-:W-:Y:S01]  /*10240*/  IABS R67, R52 ;  /* 0x0000003400437213 */ /* 0x000fe20000000000 */
[----:B------:R-:W-:Y:S01]  /*10250*/  IMAD.HI.U32 R69, R0, R66, RZ ;  /* 0x0000004200457227 */ /* 0x000fe200078e00ff */
[----:B------:R-:W-:-:S03]  /*10260*/  PRMT R63, RZ, 0x7610, R63 ;  /* 0x00007610ff3f7816 */ /* 0x000fc6000000003f */
[----:B------:R-:W-:Y:S02]  /*10270*/  IMAD R58, R4, 0x1e, RZ ;  /* 0x0000001e043a7824 */ /* 0x000fe400078e02ff */
[----:B------:R-:W-:Y:S01]  /*10280*/  IMAD.WIDE R42, R70, 0x2, R8 ;  /* 0x00000002462a7825 */ /* 0x000fe200078e0208 */
[----:B------:R-:W-:-:S03]  /*10290*/  IABS R68, R23 ;  /* 0x0000001700447213 */ /* 0x000fc60000000000 */
[----:B------:R-:W-:Y:S01]  /*102a0*/  IMAD.MOV R70, RZ, RZ, -R69 ;  /* 0x000000ffff467224 */ /* 0x000fe200078e0a45 */
[----:B------:R-:W3:Y:S01]  /*102b0*/  @!P0 LDG.E.U16 R63, desc[UR20][R42.64] ;  /* 0x000000142a3f8981 */ /* 0x000ee2000c1e1500 */
[----:B------:R-:W-:Y:S02]  /*102c0*/  IMAD.MOV.U32 R69, RZ, RZ, R40 ;  /* 0x000000ffff457224 */ /* 0x000fe400078e0028 */
[----:B------:R-:W-:-:S04]  /*102d0*/  IMAD.WIDE R50, R58, 0x2, R6 ;  /* 0x000000023a327825 */ /* 0x000fc800078e0206 */
[----:B------:R-:W-:Y:S01]  /*102e0*/  IMAD.HI.U32 R40, R0, R67, RZ ;  /* 0x0000004300287227 */ /* 0x000fe200078e00ff */
[----:B------:R0:W-:Y:S03]  /*102f0*/  STL.64 [R1+0x550], R42 ;  /* 0x0005502a01007387 */ /* 0x0001e60000100a00 */
[C---:B------:R-:W-:Y:S02]  /*10300*/  VIADD R41, R93.reuse, 0x9e ;  /* 0x0000009e5d297836 */ /* 0x040fe40000000000 */
[----:B------:R-:W-:Y:S01]  /*10310*/  IMAD R23, R90, R70, R66 ;  /* 0x000000465a177224 */ /* 0x000fe200078e0242 */
[----:B------:R-:W-:Y:S01]  /*10320*/  STL.64 [R1+0x4d8], R50 ;  /* 0x0004d83201007387 */ /* 0x000fe20000100a00 */
[----:B------:R-:W-:Y:S02]  /*10330*/  IMAD.MOV R44, RZ, RZ, -R40 ;  /* 0x000000ffff2c7224 */ /* 0x000fe400078e0a28 */
[----:B------:R-:W-:-:S02]  /*10340*/  VIADD R40, R93, 0x9f ;  /* 0x0000009f5d287836 */ /* 0x000fc40000000000 */
[----:B------:R-:W-:Y:S01]  /*10350*/  IMAD.HI.U32 R66, R0, R68, RZ ;  /* 0x0000004400427227 */ /* 0x000fe200078e00ff */
[----:B0-----:R-:W3:Y:S03]  /*10360*/  LDL.LU.64 R42, [R1+0x2090] ;  /* 0x00209000012a7983 */ /* 0x001ee60000300a00 */
[----:B------:R-:W-:Y:S01]  /*10370*/  IMAD R44, R90, R44, R67 ;  /* 0x0000002c5a2c7224 */ /* 0x000fe200078e0243 */
[----:B------:R0:W-:Y:S01]  /*10380*/  STL [R1+0x16f4], R41 ;  /* 0x0016f42901007387 */ /* 0x0001e20000100800 */
[----:B------:R-:W-:-:S03]  /*10390*/  IMAD.MOV R66, RZ, RZ, -R66 ;  /* 0x000000ffff427224 */ /* 0x000fc600078e0a42 */
[----:B------:R-:W-:Y:S04]  /*103a0*/  STL [R1+0x1c04], R23 ;  /* 0x001c041701007387 */ /* 0x000fe80000100800 */
[----:B------:R-:W-:Y:S04]  /*103b0*/  STL [R1+0x1d80], R23 ;  /* 0x001d801701007387 */ /* 0x000fe80000100800 */
[----:B------:R-:W-:Y:S04]  /*103c0*/  STL [R1+0x16fc], R40 ;  /* 0x0016fc2801007387 */ /* 0x000fe80000100800 */
[----:B------:R-:W-:Y:S04]  /*103d0*/  STL [R1+0x1c08], R52 ;  /* 0x001c083401007387 */ /* 0x000fe80000100800 */
[----:B------:R-:W-:Y:S01]  /*103e0*/  STL [R1+0x1d84], R52 ;  /* 0x001d843401007387 */ /* 0x000fe20000100800 */
[----:B------:R-:W-:-:S03]  /*103f0*/  IABS R70, R41 ;  /* 0x0000002900467213 */ /* 0x000fc60000000000 */
[----:B------:R1:W-:Y:S01]  /*10400*/  STL [R1+0x788], R44 ;  /* 0x0007882c01007387 */ /* 0x0003e20000100800 */
[----:B0-----:R-:W-:-:S04]  /*10410*/  IMAD.HI.U32 R41, R0, R69, RZ ;  /* 0x0000004500297227 */ /* 0x001fc800078e00ff */
[----:B-1----:R-:W-:Y:S02]  /*10420*/  IMAD R44, R90, R66, R68 ;  /* 0x000000425a2c7224 */ /* 0x002fe400078e0244 */
[----:B------:R-:W-:-:S03]  /*10430*/  IMAD.MOV R41, RZ, RZ, -R41 ;  /* 0x000000ffff297224 */ /* 0x000fc600078e0a29 */
[----:B------:R0:W-:Y:S01]  /*10440*/  STL [R1+0x790], R44 ;  /* 0x0007902c01007387 */ /* 0x0001e20000100800 */
[----:B------:R-:W-:Y:S01]  /*10450*/  IABS R67, R40 ;  /* 0x0000002800437213 */ /* 0x000fe20000000000 */
[----:B------:R-:W-:Y:S02]  /*10460*/  IMAD R41, R90, R41, R69 ;  /* 0x000000295a297224 */ /* 0x000fe400078e0245 */
[----:B------:R-:W-:-:S04]  /*10470*/  IMAD.HI.U32 R40, R0, R70, RZ ;  /* 0x0000004600287227 */ /* 0x000fc800078e00ff */
[----:B0-----:R-:W-:Y:S02]  /*10480*/  IMAD.MOV.U32 R44, RZ, RZ, R47 ;  /* 0x000000ffff2c7224 */ /* 0x001fe400078e002f */
[----:B------:R-:W-:Y:S02]  /*10490*/  IMAD.MOV.U32 R47, RZ, RZ, R46 ;  /* 0x000000ffff2f7224 */ /* 0x000fe400078e002e */
[----:B------:R-:W-:Y:S01]  /*104a0*/  IMAD.MOV.U32 R46, RZ, RZ, R45 ;  /* 0x000000ffff2e7224 */ /* 0x000fe200078e002d */
[----:B------:R-:W-:Y:S01]  /*104b0*/  MOV R45, R79 ;  /* 0x0000004f002d7202 */ /* 0x000fe20000000f00 */
[----:B------:R-:W-:Y:S02]  /*104c0*/  IMAD.MOV.U32 R79, RZ, RZ, R80 ;  /* 0x000000ffff4f7224 */ /* 0x000fe400078e0050 */
[----:B------:R-:W-:Y:S02]  /*104d0*/  IMAD.MOV.U32 R80, RZ, RZ, R20 ;  /* 0x000000ffff507224 */ /* 0x000fe400078e0014 */
[----:B------:R-:W-:-:S02]  /*104e0*/  VIADD R20, R93, 0xa4 ;  /* 0x000000a45d147836 */ /* 0x000fc40000000000 */
[----:B------:R-:W-:Y:S01]  /*104f0*/  IMAD.MOV.U32 R66, RZ, RZ, R67 ;  /* 0x000000ffff427224 */ /* 0x000fe200078e0043 */
[----:B------:R0:W-:Y:S01]  /*10500*/  STL [R1+0x798], R41 ;  /* 0x0007982901007387 */ /* 0x0001e20000100800 */
[----:B------:R-:W-:Y:S01]  /*10510*/  IMAD.MOV R67, RZ, RZ, -R40 ;  /* 0x000000ffff437224 */ /* 0x000fe200078e0a28 */
[----:B------:R-:W-:Y:S02]  /*10520*/  IABS R40, R20 ;  /* 0x0000001400287213 */ /* 0x000fe40000000000 */
[----:B------:R1:W-:Y:S01]  /*10530*/  STL [R1+0x1720], R20 ;  /* 0x0017201401007387 */ /* 0x0003e20000100800 */
[C---:B------:R-:W-:Y:S02]  /*10540*/  VIADD R48, R93.reuse, 0xa5 ;  /* 0x000000a55d307836 */ /* 0x040fe40000000000 */
[----:B------:R-:W-:Y:S02]  /*10550*/  IMAD R53, R90, R67, R70 ;  /* 0x000000435a357224 */ /* 0x000fe400078e0246 */
[----:B0-----:R-:W-:-:S02]  /*10560*/  VIADD R41, R93, 0xa6 ;  /* 0x000000a65d297836 */ /* 0x001fc40000000000 */
[C---:B-1----:R-:W-:Y:S01]  /*10570*/  IMAD.HI.U32 R20, R0.reuse, R66, RZ ;  /* 0x0000004200147227 */ /* 0x042fe200078e00ff */
[----:B------:R-:W-:Y:S03]  /*10580*/  STL [R1+0x172c], R48 ;  /* 0x00172c3001007387 */ /* 0x000fe60000100800 */
[----:B------:R-:W-:Y:S01]  /*10590*/  IMAD.MOV R70, RZ, RZ, -R20 ;  /* 0x000000ffff467224 */ /* 0x000fe200078e0a14 */
[----:B------:R0:W-:Y:S01]  /*105a0*/  STL [R1+0x1734], R41 ;  /* 0x0017342901007387 */ /* 0x0001e20000100800 */
[----:B------:R-:W-:Y:S01]  /*105b0*/  IMAD.MOV.U32 R67, RZ, RZ, R40 ;  /* 0x000000ffff437224 */ /* 0x000fe200078e0028 */
[----:B------:R-:W-:Y:S01]  /*105c0*/  IABS R68, R48 ;  /* 0x0000003000447213 */ /* 0x000fe20000000000 */
[----:B------:R-:W-:Y:S01]  /*105d0*/  VIADD R40, R93, 0xa7 ;  /* 0x000000a75d287836 */ /* 0x000fe20000000000 */
[----:B------:R-:W-:Y:S01]  /*105e0*/  IABS R69, R41 ;  /* 0x0000002900457213 */ /* 0x000fe20000000000 */
[----:B------:R-:W-:Y:S01]  /*105f0*/  STL [R1+0x1c0c], R53 ;  /* 0x001c0c3501007387 */ /* 0x000fe20000100800 */
[----:B------:R-:W-:-:S04]  /*10600*/  IMAD.HI.U32 R20, R0, R67, RZ ;  /* 0x0000004300147227 */ /* 0x000fc800078e00ff */
[----:B0-----:R-:W-:Y:S01]  /*10610*/  IMAD R41, R90, R70, R66 ;  /* 0x000000465a297224 */ /* 0x001fe200078e0242 */
[----:B------:R-:W-:Y:S01]  /*10620*/  STL [R1+0x1d88], R53 ;  /* 0x001d883501007387 */ /* 0x000fe20000100800 */
[----:B------:R-:W-:Y:S01]  /*10630*/  IABS R66, R40 ;  /* 0x0000002800427213 */ /* 0x000fe20000000000 */
[----:B------:R-:W-:Y:S02]  /*10640*/  IMAD.HI.U32 R70, R0, R68, RZ ;  /* 0x0000004400467227 */ /* 0x000fe400078e00ff */
[----:B------:R0:W-:Y:S02]  /*10650*/  STL [R1+0x1730], R40 ;  /* 0x0017302801007387 */ /* 0x0001e40000100800 */
[----:B------:R-:W-:Y:S02]  /*10660*/  IMAD.MOV R20, RZ, RZ, -R20 ;  /* 0x000000ffff147224 */ /* 0x000fe400078e0a14 */
[----:B------:R1:W-:Y:S01]  /*10670*/  STL [R1+0x7ac], R41 ;  /* 0x0007ac2901007387 */ /* 0x0003e20000100800 */
[----:B------:R-:W-:-:S02]  /*10680*/  IMAD.MOV R70, RZ, RZ, -R70 ;  /* 0x000000ffff467224 */ /* 0x000fc400078e0a46 */
[----:B0-----:R-:W-:-:S04]  /*10690*/  IMAD.HI.U32 R40, R0, R69, RZ ;  /* 0x0000004500287227 */ /* 0x001fc800078e00ff */
[----:B-1----:R-:W-:Y:S02]  /*106a0*/  VIADD R41, R49, 0xfffffff8 ;  /* 0xfffffff831297836 */ /* 0x002fe40000000000 */
[----:B------:R-:W-:Y:S02]  /*106b0*/  IMAD.MOV R40, RZ, RZ, -R40 ;  /* 0x000000ffff287224 */ /* 0x000fe400078e0a28 */
[C---:B------:R-:W-:Y:S01]  /*106c0*/  IMAD R20, R90.reuse, R20, R67 ;  /* 0x000000145a147224 */ /* 0x040fe200078e0243 */
[----:B------:R-:W-:Y:S01]  /*106d0*/  ISETP.GE.U32.AND P0, PT, R41, 0x7fffff79, PT ;  /* 0x7fffff792900780c */ /* 0x000fe20003f06070 */
[C---:B------:R-:W-:Y:S02]  /*106e0*/  IMAD R41, R90.reuse, R70, R68 ;  /* 0x000000465a297224 */ /* 0x040fe400078e0244 */
[----:B------:R-:W-:Y:S01]  /*106f0*/  IMAD R40, R90, R40, R69 ;  /* 0x000000285a287224 */ /* 0x000fe200078e0245 */
[----:B------:R-:W-:Y:S01]  /*10700*/  PRMT R55, RZ, 0x7610, R55 ;  /* 0x00007610ff377816 */ /* 0x000fe20000000037 */
[----:B------:R-:W-:Y:S01]  /*10710*/  STL [R1+0x1c10], R20 ;  /* 0x001c101401007387 */ /* 0x000fe20000100800 */
[----:B------:R-:W-:-:S03]  /*10720*/  IMAD R68, R4, 0x7, RZ ;  /* 0x0000000704447824 */ /* 0x000fc600078e02ff */
[----:B------:R-:W-:Y:S04]  /*10730*/  STL [R1+0x1d8c], R20 ;  /* 0x001d8c1401007387 */ /* 0x000fe80000100800 */
[----:B------:R-:W-:Y:S04]  /*10740*/  STL [R1+0x7a4], R41 ;  /* 0x0007a42901007387 */ /* 0x000fe80000100800 */
[----:B------:R0:W-:Y:S04]  /*10750*/  STL [R1+0x7b0], R40 ;  /* 0x0007b02801007387 */ /* 0x0001e80000100800 */
[----:B------:R1:W4:Y:S01]  /*10760*/  @!P3 LDG.E.U16 R55, desc[UR20][R50.64] ;  /* 0x000000143237b981 */ /* 0x000322000c1e1500 */
[----:B0-----:R-:W-:-:S04]  /*10770*/  IMAD.WIDE R40, R68, 0x2, R8 ;  /* 0x0000000244287825 */ /* 0x001fc800078e0208 */
[----:B-1----:R-:W-:-:S04]  /*10780*/  IMAD.WIDE R50, R68, 0x2, R6 ;  /* 0x0000000244327825 */ /* 0x002fc800078e0206 */
[----:B------:R-:W-:Y:S02]  /*10790*/  IMAD.MOV.U32 R68, RZ, RZ, R50 ;  /* 0x000000ffff447224 */ /* 0x000fe400078e0032 */
[----:B------:R-:W-:Y:S01]  /*107a0*/  IMAD.MOV.U32 R69, RZ, RZ, R51 ;  /* 0x000000ffff457224 */ /* 0x000fe200078e0033 */
[----:B--2---:R-:W-:Y:S02]  /*107b0*/  PRMT R38, RZ, 0x7610, R38 ;  /* 0x00007610ff267816 */ /* 0x004fe40000000026 */
[----:B------:R-:W-:-:S04]  /*107c0*/  PRMT R39, RZ, 0x7610, R39 ;  /* 0x00007610ff277816 */ /* 0x000fc80000000027 */
[----:B------:R-:W2:Y:S04]  /*107d0*/  @!P0 LDG.E.U16 R38, desc[UR20][R40.64] ;  /* 0x0000001428268981 */ /* 0x000ea8000c1e1500 */
[----:B------:R0:W4:Y:S01]  /*107e0*/  @!P0 LDG.E.U16 R39, desc[UR20][R68.64] ;  /* 0x0000001444278981 */ /* 0x000122000c1e1500 */
[----:B------:R-:W-:-:S04]  /*107f0*/  IMAD.HI.U32 R67, R0, R66, RZ ;  /* 0x0000004200437227 */ /* 0x000fc800078e00ff */
[----:B------:R-:W-:Y:S01]  /*10800*/  IMAD.MOV R67, RZ, RZ, -R67 ;  /* 0x000000ffff437224 */ /* 0x000fe200078e0a43 */
[----:B------:R1:W-:Y:S01]  /*10810*/  STL.64 [R1+0x650], R50 ;  /* 0x0006503201007387 */ /* 0x0003e20000100a00 */
[----:B------:R-:W-:-:S05]  /*10820*/  VIADD R48, R93, 0xac ;  /* 0x000000ac5d307836 */ /* 0x000fca0000000000 */
[----:B------:R-:W-:Y:S01]  /*10830*/  STL [R1+0x1744], R48 ;  /* 0x0017443001007387 */ /* 0x000fe20000100800 */
[----:B-1----:R-:W-:Y:S02]  /*10840*/  IMAD R50, R90, R67, R66 ;  /* 0x000000435a327224 */ /* 0x002fe400078e0242 */
[----:B------:R-:W-:-:S03]  /*10850*/  VIADD R67, R49, 0xfffffff0 ;  /* 0xfffffff031437836 */ /* 0x000fc60000000000 */
[----:B------:R-:W-:Y:S02]  /*10860*/  STL [R1+0x1c14], R50 ;  /* 0x001c143201007387 */ /* 0x000fe40000100800 */
[----:B------:R-:W-:Y:S02]  /*10870*/  ISETP.GE.U32.AND P0, PT, R67, 0x7fffff71, PT ;  /* 0x7fffff714300780c */ /* 0x000fe40003f06070 */
[----:B------:R-:W-:Y:S04]  /*10880*/  STL [R1+0x1d90], R50 ;  /* 0x001d903201007387 */ /* 0x000fe80000100800 */
[----:B------:R1:W-:Y:S01]  /*10890*/  STL.64 [R1+0x640], R40 ;  /* 0x0006402801007387 */ /* 0x0003e20000100a00 */
[----:B0-----:R-:W-:Y:S01]  /*108a0*/  IMAD R69, R4, 0xf, RZ ;  /* 0x0000000f04457824 */ /* 0x001fe200078e02ff */
[----:B---3--:R-:W-:-:S02]  /*108b0*/  PRMT R42, RZ, 0x7610, R42 ;  /* 0x00007610ff2a7816 */ /* 0x008fc4000000002a */
[----:B------:R-:W-:Y:S01]  /*108c0*/  PRMT R43, RZ, 0x7610, R43 ;  /* 0x00007610ff2b7816 */ /* 0x000fe2000000002b */
[----:B-1----:R-:W-:-:S05]  /*108d0*/  IMAD.WIDE R40, R69, 0x2, R8 ;  /* 0x0000000245287825 */ /* 0x002fca00078e0208 */
[----:B------:R-:W3:Y:S04]  /*108e0*/  @!P0 LDG.E.U16 R42, desc[UR20][R40.64] ;  /* 0x00000014282a8981 */ /* 0x000ee8000c1e1500 */
[----:B--2---:R0:W-:Y:S02]  /*108f0*/  STL [R1+0xec4], R38 ;  /* 0x000ec42601007387 */ /* 0x0041e40000100800 */
[----:B0-----:R-:W-:-:S05]  /*10900*/  VIADD R38, R93, 0xad ;  /* 0x000000ad5d267836 */ /* 0x001fca0000000000 */
[----:B------:R-:W-:Y:S01]  /*10910*/  STL [R1+0x174c], R38 ;  /* 0x00174c2601007387 */ /* 0x000fe20000100800 */
[----:B------:R-:W-:-:S03]  /*10920*/  IABS R67, R38 ;  /* 0x0000002600437213 */ /* 0x000fc60000000000 */
[----:B----4-:R0:W-:Y:S02]  /*10930*/  STL [R1+0xec8], R39 ;  /* 0x000ec82701007387 */ /* 0x0101e40000100800 */
[----:B0-----:R-:W-:-:S05]  /*10940*/  IMAD.WIDE R38, R69, 0x2, R6 ;  /* 0x0000000245267825 */ /* 0x001fca00078e0206 */
[----:B------:R-:W2:Y:S01]  /*10950*/  @!P0 LDG.E.U16 R43, desc[UR20][R38.64] ;  /* 0x00000014262b8981 */ /* 0x000ea2000c1e1500 */
[----:B------:R-:W-:Y:S01]  /*10960*/  IABS R66, R48 ;  /* 0x0000003000427213 */ /* 0x000fe20000000000 */
[----:B------:R-:W-:Y:S02]  /*10970*/  VIADD R69, R49, 0xffffffe8 ;  /* 0xffffffe831457836 */ /* 0x000fe40000000000 */
[----:B------:R0:W-:Y:S02]  /*10980*/  STL.64 [R1+0x5c8], R38 ;  /* 0x0005c82601007387 */ /* 0x0001e40000100a00 */
[----:B------:R-:W-:Y:S02]  /*10990*/  IMAD.HI.U32 R68, R0, R66, RZ ;  /* 0x0000004200447227 */ /* 0x000fe400078e00ff */
[----:B------:R1:W-:Y:S01]  /*109a0*/  STL.64 [R1+0x5c0], R40 ;  /* 0x0005c02801007387 */ /* 0x0003e20000100a00 */
[----:B------:R-:W-:Y:S01]  /*109b0*/  ISETP.GE.U32.AND P0, PT, R69, 0x7fffff69, PT ;  /* 0x7fffff694500780c */ /* 0x000fe20003f06070 */
[----:B------:R-:W-:-:S02]  /*109c0*/  IMAD.MOV R68, RZ, RZ, -R68 ;  /* 0x000000ffff447224 */ /* 0x000fc400078e0a44 */
[----:B0-----:R-:W4:Y:S04]  /*109d0*/  LDL.LU.64 R38, [R1+0x2088] ;  /* 0x0020880001267983 */ /* 0x001f280000300a00 */
[----:B-1----:R-:W4:Y:S04]  /*109e0*/  LDL.LU.64 R40, [R1+0x2080] ;  /* 0x0020800001287983 */ /* 0x002f280000300a00 */
[----:B---3--:R0:W-:Y:S01]  /*109f0*/  STL [R1+0xe8c], R42 ;  /* 0x000e8c2a01007387 */ /* 0x0081e20000100800 */
[----:B------:R-:W-:Y:S02]  /*10a00*/  IMAD.MOV.U32 R51, RZ, RZ, R46 ;  /* 0x000000ffff337224 */ /* 0x000fe400078e002e */
[----:B------:R-:W-:-:S02]  /*10a10*/  IMAD.MOV.U32 R46, RZ, RZ, R83 ;  /* 0x000000ffff2e7224 */ /* 0x000fc400078e0053 */
[----:B------:R-:W-:Y:S01]  /*10a20*/  IMAD.MOV.U32 R83, RZ, RZ, R85 ;  /* 0x000000ffff537224 */ /* 0x000fe200078e0055 */
[----:B------:R-:W-:Y:S01]  /*10a30*/  PRMT R71, RZ, 0x7610, R71 ;  /* 0x00007610ff477816 */ /* 0x000fe20000000047 */
[----:B------:R-:W-:Y:S02]  /*10a40*/  IMAD.MOV.U32 R85, RZ, RZ, R88 ;  /* 0x000000ffff557224 */ /* 0x000fe400078e0058 */
[----:B------:R-:W-:Y:S02]  /*10a50*/  IMAD.MOV.U32 R48, RZ, RZ, R79 ;  /* 0x000000ffff307224 */ /* 0x000fe400078e004f */
[----:B------:R-:W-:Y:S01]  /*10a60*/  IMAD.MOV.U32 R88, RZ, RZ, R78 ;  /* 0x000000ffff587224 */ /* 0x000fe200078e004e */
[----:B------:R-:W-:Y:S01]  /*10a70*/  PRMT R73, RZ, 0x7610, R73 ;  /* 0x00007610ff497816 */ /* 0x000fe20000000049 */
[----:B------:R-:W-:Y:S02]  /*10a80*/  IMAD.MOV.U32 R62, RZ, RZ, R44 ;  /* 0x000000ffff3e7224 */ /* 0x000fe400078e002c */
[----:B0-----:R-:W-:-:S02]  /*10a90*/  IMAD.MOV.U32 R42, RZ, RZ, R47 ;  /* 0x000000ffff2a7224 */ /* 0x001fc400078e002f */
[----:B------:R-:W-:Y:S02]  /*10aa0*/  IMAD.MOV.U32 R44, RZ, RZ, R80 ;  /* 0x000000ffff2c7224 */ /* 0x000fe400078e0050 */
[----:B------:R-:W-:Y:S01]  /*10ab0*/  IMAD.MOV.U32 R47, RZ, RZ, R81 ;  /* 0x000000ffff2f7224 */ /* 0x000fe200078e0051 */
[----:B--2---:R0:W-:Y:S02]  /*10ac0*/  STL [R1+0xe90], R43 ;  /* 0x000e902b01007387 */ /* 0x0041e40000100800 */
[----:B0-----:R-:W-:Y:S02]  /*10ad0*/  IMAD.MOV.U32 R43, RZ, RZ, R45 ;  /* 0x000000ffff2b7224 */ /* 0x001fe400078e002d */
[----:B------:R-:W-:Y:S02]  /*10ae0*/  IMAD.MOV.U32 R45, RZ, RZ, R84 ;  /* 0x000000ffff2d7224 */ /* 0x000fe400078e0054 */
[----:B------:R-:W-:Y:S02]  /*10af0*/  IMAD.MOV.U32 R84, RZ, RZ, R86 ;  /* 0x000000ffff547224 */ /* 0x000fe400078e0056 */
[----:B------:R-:W-:-:S02]  /*10b00*/  IMAD.MOV.U32 R86, RZ, RZ, R21 ;  /* 0x000000ffff567224 */ /* 0x000fc400078e0015 */
[----:B------:R-:W-:Y:S02]  /*10b10*/  IMAD R21, R90, R68, R66 ;  /* 0x000000445a157224 */ /* 0x000fe400078e0242 */
[----:B------:R-:W-:-:S04]  /*10b20*/  IMAD R68, R4, 0x17, RZ ;  /* 0x0000001704447824 */ /* 0x000fc800078e02ff */
[----:B------:R-:W-:-:S04]  /*10b30*/  IMAD.WIDE R78, R68, 0x2, R6 ;  /* 0x00000002444e7825 */ /* 0x000fc800078e0206 */
[----:B------:R-:W-:Y:S01]  /*10b40*/  IMAD.WIDE R80, R68, 0x2, R8 ;  /* 0x0000000244507825 */ /* 0x000fe200078e0208 */
[----:B------:R-:W2:Y:S04]  /*10b50*/  @!P0 LDG.E.U16 R71, desc[UR20][R78.64] ;  /* 0x000000144e478981 */ /* 0x000ea8000c1e1500 */
[----:B------:R-:W3:Y:S01]  /*10b60*/  @!P0 LDG.E.U16 R73, desc[UR20][R80.64] ;  /* 0x0000001450498981 */ /* 0x000ee2000c1e1500 */
[----:B------:R-:W-:-:S04]  /*10b70*/  IMAD.HI.U32 R66, R0, R67, RZ ;  /* 0x0000004300427227 */ /* 0x000fc800078e00ff */
[----:B------:R-:W-:Y:S01]  /*10b80*/  IMAD.MOV R66, RZ, RZ, -R66 ;  /* 0x000000ffff427224 */ /* 0x000fe200078e0a42 */
[----:B------:R-:W-:Y:S03]  /*10b90*/  STL [R1+0x1c18], R21 ;  /* 0x001c181501007387 */ /* 0x000fe60000100800 */
[----:B------:R-:W-:Y:S01]  /*10ba0*/  IMAD R67, R90, R66, R67 ;  /* 0x000000425a437224 */ /* 0x000fe200078e0243 */
[----:B------:R-:W-:Y:S01]  /*10bb0*/  STL [R1+0x1d94], R21 ;  /* 0x001d941501007387 */ /* 0x000fe20000100800 */
[----:B------:R-:W-:Y:S02]  /*10bc0*/  IMAD.MOV.U32 R66, RZ, RZ, R62 ;  /* 0x000000ffff427224 */ /* 0x000fe400078e003e */
[----:B------:R-:W-:Y:S01]  /*10bd0*/  IMAD.MOV.U32 R62, RZ, RZ, R48 ;  /* 0x000000ffff3e7224 */ /* 0x000fe200078e0030 */
[----:B------:R-:W-:Y:S01]  /*10be0*/  STL.64 [R1+0x548], R78 ;  /* 0x0005484e01007387 */ /* 0x000fe20000100a00 */
[----:B------:R-:W-:Y:S01]  /*10bf0*/  MOV R48, R45 ;  /* 0x0000002d00307202 */ /* 0x000fe20000000f00 */
[----:B------:R-:W-:-:S02]  /*10c00*/  IMAD.MOV.U32 R45, RZ, RZ, R86 ;  /* 0x000000ffff2d7224 */ /* 0x000fc400078e0056 */
[----:B------:R-:W-:Y:S01]  /*10c10*/  STL.64 [R1+0x540], R80 ;  /* 0x0005405001007387 */ /* 0x000fe20000100a00 */
[----:B------:R-:W-:-:S03]  /*10c20*/  IMAD.MOV.U32 R86, RZ, RZ, R76 ;  /* 0x000000ffff567224 */ /* 0x000fc600078e004c */
[----:B------:R0:W-:Y:S04]  /*10c30*/  STL [R1+0x7c8], R67 ;  /* 0x0007c84301007387 */ /* 0x0001e80000100800 */
[----:B------:R-:W4:Y:S01]  /*10c40*/  LDL.LU R76, [R1+0x974] ;  /* 0x00097400014c7983 */ /* 0x000f220000300800 */
[----:B------:R-:W-:Y:S02]  /*10c50*/  IMAD.MOV.U32 R69, RZ, RZ, R51 ;  /* 0x000000ffff457224 */ /* 0x000fe400078e0033 */
[----:B0-----:R-:W-:Y:S02]  /*10c60*/  IMAD.MOV.U32 R67, RZ, RZ, R42 ;  /* 0x000000ffff437224 */ /* 0x001fe400078e002a */
[----:B------:R-:W-:Y:S02]  /*10c70*/  IMAD.MOV.U32 R42, RZ, RZ, R44 ;  /* 0x000000ffff2a7224 */ /* 0x000fe400078e002c */
[----:B------:R-:W-:-:S02]  /*10c80*/  IMAD.MOV.U32 R44, RZ, RZ, R83 ;  /* 0x000000ffff2c7224 */ /* 0x000fc400078e0053 */
[----:B------:R-:W-:Y:S02]  /*10c90*/  IMAD.MOV.U32 R83, RZ, RZ, R88 ;  /* 0x000000ffff537224 */ /* 0x000fe400078e0058 */
[----:B------:R-:W-:Y:S02]  /*10ca0*/  IMAD.MOV.U32 R88, RZ, RZ, R77 ;  /* 0x000000ffff587224 */ /* 0x000fe400078e004d */
[----:B------:R-:W4:Y:S01]  /*10cb0*/  LDL.LU R77, [R1+0x970] ;  /* 0x00097000014d7983 */ /* 0x000f220000300800 */
[----:B------:R-:W-:Y:S02]  /*10cc0*/  IMAD.MOV.U32 R51, RZ, RZ, R47 ;  /* 0x000000ffff337224 */ /* 0x000fe400078e002f */
[----:B------:R-:W-:Y:S01]  /*10cd0*/  IMAD.MOV.U32 R47, RZ, RZ, R84 ;  /* 0x000000ffff2f7224 */ /* 0x000fe200078e0054 */
[----:B------:R-:W4:Y:S01]  /*10ce0*/  LDL.LU R79, [R1+0x2078] ;  /* 0x00207800014f7983 */ /* 0x000f220000300800 */
[----:B------:R-:W-:-:S03]  /*10cf0*/  IMAD.MOV.U32 R84, RZ, RZ, R89 ;  /* 0x000000ffff547224 */ /* 0x000fc600078e0059 */
[----:B------:R-:W4:Y:S01]  /*10d00*/  LDL.LU R78, [R1+0x96c] ;  /* 0x00096c00014e7983 */ /* 0x000f220000300800 */
[----:B------:R-:W-:Y:S02]  /*10d10*/  IMAD.MOV.U32 R70, RZ, RZ, R43 ;  /* 0x000000ffff467224 */ /* 0x000fe400078e002b */
[----:B------:R-:W-:Y:S02]  /*10d20*/  IMAD.MOV.U32 R89, RZ, RZ, R72 ;  /* 0x000000ffff597224 */ /* 0x000fe400078e0048 */
[----:B------:R-:W-:Y:S02]  /*10d30*/  IMAD.MOV.U32 R43, RZ, RZ, R46 ;  /* 0x000000ffff2b7224 */ /* 0x000fe400078e002e */
[----:B------:R-:W-:Y:S02]  /*10d40*/  IMAD.MOV.U32 R46, RZ, RZ, R85 ;  /* 0x000000ffff2e7224 */ /* 0x000fe400078e0055 */
[----:B------:R-:W-:Y:S02]  /*10d50*/  IMAD.MOV.U32 R85, RZ, RZ, R75 ;  /* 0x000000ffff557224 */ /* 0x000fe400078e004b */
[----:B------:R-:W-:Y:S01]  /*10d60*/  IMAD.MOV.U32 R75, RZ, RZ, R74 ;  /* 0x000000ffff4b7224 */ /* 0x000fe200078e004a */
[----:B--2---:R0:W-:Y:S04]  /*10d70*/  STL [R1+0xe88], R71 ;  /* 0x000e884701007387 */ /* 0x0041e80000100800 */
[----:B0-----:R-:W2:Y:S04]  /*10d80*/  LDL.LU R71, [R1+0x968] ;  /* 0x0009680001477983 */ /* 0x001ea80000300800 */
[----:B------:R-:W2:Y:S04]  /*10d90*/  LDL.LU R72, [R1+0x964] ;  /* 0x0009640001487983 */ /* 0x000ea80000300800 */
[----:B------:R-:W2:Y:S04]  /*10da0*/  LDL.LU.64 R80, [R1+0x2070] ;  /* 0x0020700001507983 */ /* 0x000ea80000300a00 */
[----:B---3--:R0:W-:Y:S04]  /*10db0*/  STL [R1+0xe84], R73 ;  /* 0x000e844901007387 */ /* 0x0081e80000100800 */
[----:B0-----:R-:W3:Y:S04]  /*10dc0*/  LDL.LU R73, [R1+0x960] ;  /* 0x0009600001497983 */ /* 0x001ee80000300800 */
[----:B------:R-:W3:Y:S01]  /*10dd0*/  LDL.LU R74, [R1+0x95c] ;  /* 0x00095c00014a7983 */ /* 0x000ee20000300800 */
[----:B------:R-:W-:-:S04]  /*10de0*/  @!UP1 UIADD3 UR10, UPT, UPT, -UR10, 0x100000, URZ ;  /* 0x001000000a0a9890 */ /* 0x000fc8000fffe1ff */
[----:B------:R-:W-:Y:S02]  /*10df0*/  @!UP1 USHF.L.U32 UR11, UR10, 0xb, URZ ;  /* 0x0000000b0a0b9899 */ /* 0x000fe400080006ff */
[----:B------:R-:W-:Y:S01]  /*10e00*/  @!UP1 USHF.L.U32 UR10, UR10, 0x1, URZ ;  /* 0x000000010a0a9899 */ /* 0x000fe200080006ff */
[----:B------:R-:W-:-:S11]  /*10e10*/  VOTEU.ALL UP1, P1 ;  /* 0x0000000000ff7886 */ /* 0x000fd60000820000 */
[----:B------:R0:W1:Y:S01]  /*10e20*/  @!UP1 SYNCS.EXCH.64 URZ, [UR4+0x40008], UR10 ;  /* 0x0400080a04ff95b2 */ /* 0x0000620008000100 */
[----:B----4-:R4:W-:Y:S04]  /*10e30*/  STS.U16 [R3+UR4+0x2800], R76 ;  /* 0x0028004c03007988 */ /* 0x0109e80008000404 */
[----:B------:R4:W-:Y:S04]  /*10e40*/  STS.U16 [R3+UR4+0x9000], R44 ;  /* 0x0090002c03007988 */ /* 0x0009e80008000404 */
[----:B------:R1:W-:Y:S01]  /*10e50*/  STS.U16 [R3+UR4+0x9800], R83 ;  /* 0x0098005303007988 */ /* 0x0003e20008000404 */
[----:B------:R-:W-:Y:S01]  /*10e60*/  VIADD R68, R49, 0xffffffe0 ;  /* 0xffffffe031447836 */ /* 0x000fe20000000000 */
[----:B------:R-:W-:Y:S01]  /*10e70*/  PRMT R54, RZ, 0x7610, R54 ;  /* 0x00007610ff367816 */ /* 0x000fe20000000036 */
[----:B0-----:R-:W0:Y:S01]  /*10e80*/  LDCU UR10, c[0x0][0x3b0] ;  /* 0x00007600ff0a77ac */ /* 0x001e220008000800 */
[----:B----4-:R-:W4:Y:S01]  /*10e90*/  LDL.LU R76, [R1+0x958] ;  /* 0x00095800014c7983 */ /* 0x010f220000300800 */
[----:B------:R-:W-:-:S02]  /*10ea0*/  PRMT R60, RZ, 0x7610, R60 ;  /* 0x00007610ff3c7816 */ /* 0x000fc4000000003c */
[----:B------:R-:W-:Y:S01]  /*10eb0*/  PRMT R61, RZ, 0x7610, R61 ;  /* 0x00007610ff3d7816 */ /* 0x000fe2000000003d */
[----:B------:R-:W4:Y:S01]  /*10ec0*/  LDL.LU R44, [R1+0x954] ;  /* 0x00095400012c7983 */ /* 0x000f220000300800 */
[----:B------:R-:W-:Y:S01]  /*10ed0*/  PRMT R50, RZ, 0x7610, R50 ;  /* 0x00007610ff327816 */ /* 0x000fe20000000032 */
[----:B------:R-:W0:Y:S02]  /*10ee0*/  LDCU UR11, c[0x0][0x3b0] ;  /* 0x00007600ff0b77ac */ /* 0x000e240008000800 */
[----:B------:R0:W-:Y:S04]  /*10ef0*/  STS.U16 [R3+UR4+0x1c00], R84 ;  /* 0x001c005403007988 */ /* 0x0001e80008000404 */
[----:B-1----:R-:W4:Y:S04]  /*10f00*/  LDL.LU R83, [R1+0x950] ;  /* 0x0009500001537983 */ /* 0x002f280000300800 */
[----:B------:R1:W-:Y:S04]  /*10f10*/  STS.U16 [R3+UR4+0x9c00], R85 ;  /* 0x009c005503007988 */ /* 0x0003e80008000404 */
[----:B0-----:R-:W4:Y:S04]  /*10f20*/  LDL.LU R84, [R1+0x94c] ;  /* 0x00094c0001547983 */ /* 0x001f280000300800 */
        /* <DEDUP_REMOVED lines=12> */
[----:B-1----:R-:W4:Y:S04]  /*10ff0*/  LDL.LU R78, [R1+0x930] ;  /* 0x00093000014e7983 */ /* 0x002f280000300800 */
[----:B--2---:R0:W-:Y:S04]  /*11000*/  STS.U16 [R3+UR4+0xac00], R71 ;  /* 0x00ac004703007988 */ /* 0x0041e80008000404 */
[----:B------:R1:W-:Y:S04]  /*11010*/  STS.U16 [R3+UR4+0x3000], R72 ;  /* 0x0030004803007988 */ /* 0x0003e80008000404 */
[----:B0-----:R-:W2:Y:S04]  /*11020*/  LDL.LU R71, [R1+0x92c] ;  /* 0x00092c0001477983 */ /* 0x001ea80000300800 */
[----:B-1----:R-:W2:Y:S04]  /*11030*/  LDL.LU R72, [R1+0x928] ;  /* 0x0009280001487983 */ /* 0x002ea80000300800 */
[----:B---3--:R0:W-:Y:S04]  /*11040*/  STS.U16 [R3+UR4+0xb000], R73 ;  /* 0x00b0004903007988 */ /* 0x0081e80008000404 */
[----:B------:R1:W-:Y:S04]  /*11050*/  STS.U16 [R3+UR4+0x3400], R74 ;  /* 0x0034004a03007988 */ /* 0x0003e80008000404 */
[----:B0-----:R-:W3:Y:S04]  /*11060*/  LDL.LU R73, [R1+0x920] ;  /* 0x0009200001497983 */ /* 0x001ee80000300800 */
[----:B-1----:R-:W3:Y:S01]  /*11070*/  LDL.LU R74, [R1+0x91c] ;  /* 0x00091c00014a7983 */ /* 0x002ee20000300800 */
[----:B------:R-:W-:-:S03]  /*11080*/  ISETP.GE.U32.AND P0, PT, R68, 0x7fffff61, PT ;  /* 0x7fffff614400780c */ /* 0x000fc60003f06070 */
[----:B------:R0:W-:Y:S04]  /*11090*/  STS.U16 [R3+UR4], R66 ;  /* 0x0000004203007988 */ /* 0x0001e80008000404 */
[----:B------:R-:W3:Y:S04]  /*110a0*/  LDL.LU R68, [R1+0x918] ;  /* 0x0009180001447983 */ /* 0x000ee80000300800 */
[----:B------:R1:W-:Y:S04]  /*110b0*/  STS.U16 [R3+UR4+0x8000], R67 ;  /* 0x0080004303007988 */ /* 0x0003e80008000404 */
[----:B0-----:R-:W3:Y:S04]  /*110c0*/  LDL.LU R66, [R1+0x914] ;  /* 0x0009140001427983 */ /* 0x001ee80000300800 */
[----:B------:R0:W-:Y:S04]  /*110d0*/  STS.U16 [R3+UR4+0x400], R69 ;  /* 0x0004004503007988 */ /* 0x0001e80008000404 */
[----:B-1----:R-:W3:Y:S04]  /*110e0*/  LDL.LU R67, [R1+0x904] ;  /* 0x0009040001437983 */ /* 0x002ee80000300800 */
        /* <DEDUP_REMOVED lines=16> */
[----:B----4-:R1:W-:Y:S04]  /*111f0*/  STS.U16 [R3+UR4+0xb400], R76 ;  /* 0x00b4004c03007988 */ /* 0x0103e80008000404 */
[----:B------:R4:W-:Y:S04]  /*11200*/  STS.U16 [R3+UR4+0x1800], R45 ;  /* 0x0018002d03007988 */ /* 0x0009e80008000404 */
[----:B0-----:R-:W3:Y:S01]  /*11210*/  LDL.LU R48, [R1+0x240] ;  /* 0x0002400001307983 */ /* 0x001ee20000300800 */
[----:B-1----:R-:W-:-:S03]  /*11220*/  LOP3.LUT R76, R3, 0x10, RZ, 0x3c, !PT ;  /* 0x00000010034c7812 */ /* 0x002fc600078e3cff */
[----:B------:R0:W-:Y:S04]  /*11230*/  STS.U16 [R3+UR4+0x3800], R44 ;  /* 0x0038002c03007988 */ /* 0x0001e80008000404 */
[----:B----4-:R-:W4:Y:S04]  /*11240*/  LDL.LU R45, [R1+0x1d4] ;  /* 0x0001d400012d7983 */ /* 0x010f280000300800 */
        /* <DEDUP_REMOVED lines=26> */
[----:B-1----:R-:W2:Y:S04]  /*113f0*/  LDL.LU R74, [R1+0x2038] ;  /* 0x00203800014a7983 */ /* 0x002ea80000300800 */
[----:B------:R-:W-:Y:S04]  /*11400*/  STS.U16 [R76+UR4+0x1480], R68 ;  /* 0x001480444c007988 */ /* 0x000fe80008000404 */
        /* <DEDUP_REMOVED lines=8> */
[----:B------:R0:W-:Y:S04]  /*11490*/  STS.U16 [R76+UR4+0xa480], R47 ;  /* 0x00a4802f4c007988 */ /* 0x0001e80008000404 */
[----:B------:R1:W-:Y:S04]  /*114a0*/  STS.U16 [R76+UR4+0x2880], R46 ;  /* 0x0028802e4c007988 */ /* 0x0003e80008000404 */
[----:B0-----:R-:W3:Y:S04]  /*114b0*/  LDL.LU R47, [R1+0x144] ;  /* 0x00014400012f7983 */ /* 0x001ee80000300800 */
[----:B-1----:R-:W3:Y:S04]  /*114c0*/  LDL.LU R46, [R1+0x140] ;  /* 0x00014000012e7983 */ /* 0x002ee80000300800 */
[----:B------:R-:W-:Y:S04]  /*114d0*/  STS.U16 [R76+UR4+0xa880], R48 ;  /* 0x00a880304c007988 */ /* 0x000fe80008000404 */
[----:B----4-:R0:W-:Y:S04]  /*114e0*/  STS.U16 [R76+UR4+0x2c80], R45 ;  /* 0x002c802d4c007988 */ /* 0x0101e80008000404 */
[----:B0-----:R-:W4:Y:S04]  /*114f0*/  LDL.LU R45, [R1+0xdc] ;  /* 0x0000dc00012d7983 */ /* 0x001f280000300800 */
[----:B------:R-:W4:Y:S04]  /*11500*/  LDL.LU R68, [R1+0xc4] ;  /* 0x0000c40001447983 */ /* 0x000f280000300800 */
[----:B------:R-:W4:Y:S04]  /*11510*/  LDL.LU R66, [R1+0xc0] ;  /* 0x0000c00001427983 */ /* 0x000f280000300800 */
[----:B------:R-:W4:Y:S04]  /*11520*/  LDL.LU R67, [R1+0x5c] ;  /* 0x00005c0001437983 */ /* 0x000f280000300800 */
[----:B------:R-:W4:Y:S04]  /*11530*/  LDL.LU R69, [R1+0x58] ;  /* 0x0000580001457983 */ /* 0x000f280000300800 */
[----:B------:R-:W4:Y:S04]  /*11540*/  LDL.LU R70, [R1+0x54] ;  /* 0x0000540001467983 */ /* 0x000f280000300800 */
[----:B------:R-:W4:Y:S04]  /*11550*/  LDL.LU R62, [R1+0x50] ;  /* 0x00005000013e7983 */ /* 0x000f280000300800 */
[----:B------:R-:W4:Y:S04]  /*11560*/  LDL.LU R51, [R1+0x4c] ;  /* 0x00004c0001337983 */ /* 0x000f280000300800 */
[----:B------:R-:W4:Y:S04]  /*11570*/  LDL.LU R43, [R1+0x48] ;  /* 0x00004800012b7983 */ /* 0x000f280000300800 */
[----:B------:R0:W-:Y:S04]  /*11580*/  STS.U16 [R76+UR4+0xac80], R44 ;  /* 0x00ac802c4c007988 */ /* 0x0001e80008000404 */
[----:B------:R-:W4:Y:S04]  /*11590*/  LDL.LU R48, [R1+0x44] ;  /* 0x0000440001307983 */ /* 0x000f280000300800 */
[----:B0-----:R-:W4:Y:S04]  /*115a0*/  LDL.LU R44, [R1+0x40] ;  /* 0x00004000012c7983 */ /* 0x001f280000300800 */
[----:B--2---:R0:W-:Y:S04]  /*115b0*/  STS.U16 [R76+UR4+0x3080], R74 ;  /* 0x0030804a4c007988 */ /* 0x0041e80008000404 */
[----:B---3--:R1:W-:Y:S04]  /*115c0*/  STS.U16 [R76+UR4+0xb080], R73 ;  /* 0x00b080494c007988 */ /* 0x0083e80008000404 */
[----:B------:R2:W-:Y:S04]  /*115d0*/  STS.U16 [R76+UR4+0x3480], R72 ;  /* 0x003480484c007988 */ /* 0x0005e80008000404 */
[----:B0-----:R-:W3:Y:S04]  /*115e0*/  LDL.LU R74, [R1+0xc8] ;  /* 0x0000c800014a7983 */ /* 0x001ee80000300800 */
[----:B-1----:R-:W3:Y:S04]  /*115f0*/  LDL.LU R73, [R1+0xcc] ;  /* 0x0000cc0001497983 */ /* 0x002ee80000300800 */
[----:B--2---:R-:W2:Y:S04]  /*11600*/  LDL.LU R72, [R1+0xd0] ;  /* 0x0000d00001487983 */ /* 0x004ea80000300800 */
[----:B------:R0:W-:Y:S04]  /*11610*/  STS.U16 [R76+UR4+0xb480], R71 ;  /* 0x00b480474c007988 */ /* 0x0001e80008000404 */
[----:B------:R1:W-:Y:S04]  /*11620*/  STS.U16 [R76+UR4+0x3880], R78 ;  /* 0x0038804e4c007988 */ /* 0x0003e80008000404 */
[----:B------:R1:W-:Y:S04]  /*11630*/  STS.U16 [R76+UR4+0xb880], R77 ;  /* 0x00b8804d4c007988 */ /* 0x0003e80008000404 */
[----:B0-----:R-:W2:Y:S04]  /*11640*/  LDL.LU R71, [R1+0xd4] ;  /* 0x0000d40001477983 */ /* 0x001ea80000300800 */
[----:B-1----:R-:W2:Y:S04]  /*11650*/  LDL.LU R78, [R1+0xd8] ;  /* 0x0000d800014e7983 */ /* 0x002ea80000300800 */
[----:B------:R-:W2:Y:S01]  /*11660*/  LDL.LU R76, [R1+0x2034] ;  /* 0x00203400014c7983 */ /* 0x000ea20000300800 */
[----:B------:R-:W-:-:S02]  /*11670*/  LOP3.LUT R77, R3, 0x10, RZ, 0x3c, !PT ;  /* 0x00000010034d7812 */ /* 0x000fc400078e3cff */
[----:B------:R-:W-:-:S05]  /*11680*/  LOP3.LUT R42, R3, 0x20, RZ, 0x3c, !PT ;  /* 0x00000020032a7812 */ /* 0x000fca00078e3cff */
[----:B------:R-:W-:Y:S04]  /*11690*/  STL [R1+0x1564], R42 ;  /* 0x0015642a01007387 */ /* 0x000fe80000100800 */
[----:B--2---:R-:W-:Y:S04]  /*116a0*/  STS.U16 [R77+UR4+0x3c80], R76 ;  /* 0x003c804c4d007988 */ /* 0x004fe80008000404 */
[----:B------:R-:W-:Y:S04]  /*116b0*/  STS.U16 [R77+UR4+0xbc80], R75 ;  /* 0x00bc804b4d007988 */ /* 0x000fe80008000404 */
[----:B------:R0:W-:Y:S04]  /*116c0*/  STS.U16 [R42+UR4+0x100], R47 ;  /* 0x0001002f2a007988 */ /* 0x0001e80008000404 */
[----:B------:R1:W-:Y:S04]  /*116d0*/  STS.U16 [R42+UR4+0x8100], R46 ;  /* 0x0081002e2a007988 */ /* 0x0003e80008000404 */
[----:B----4-:R2:W-:Y:S04]  /*116e0*/  STS.U16 [R42+UR4+0x500], R45 ;  /* 0x0005002d2a007988 */ /* 0x0105e80008000404 */
[----:B0-----:R-:W4:Y:S04]  /*116f0*/  LDL.LU R47, [R1+0x154] ;  /* 0x00015400012f7983 */ /* 0x001f280000300800 */
[----:B-1----:R-:W4:Y:S04]  /*11700*/  LDL.LU R46, [R1+0x150] ;  /* 0x00015000012e7983 */ /* 0x002f280000300800 */
[----:B--2---:R-:W2:Y:S04]  /*11710*/  LDL.LU R45, [R1+0x14c] ;  /* 0x00014c00012d7983 */ /* 0x004ea80000300800 */
[----:B------:R-:W-:Y:S04]  /*11720*/  STS.U16 [R42+UR4+0x8500], R78 ;  /* 0x0085004e2a007988 */ /* 0x000fe80008000404 */
[----:B------:R-:W-:Y:S04]  /*11730*/  STS.U16 [R42+UR4+0x900], R71 ;  /* 0x000900472a007988 */ /* 0x000fe80008000404 */
[----:B------:R-:W-:Y:S04]  /*11740*/  STS.U16 [R42+UR4+0x8900], R72 ;  /* 0x008900482a007988 */ /* 0x000fe80008000404 */
[----:B---3--:R-:W-:Y:S04]  /*11750*/  STS.U16 [R42+UR4+0xd00], R73 ;  /* 0x000d00492a007988 */ /* 0x008fe80008000404 */
        /* <DEDUP_REMOVED lines=19> */
[----:B------:R0:W-:Y:S02]  /*11890*/  STS.U16 [R42+UR4+0x3500], R80 ;  /* 0x003500502a007988 */ /* 0x0001e40008000404 */
[----:B0-----:R-:W-:-:S05]  /*118a0*/  LOP3.LUT R80, R3, 0x20, RZ, 0x3c, !PT ;  /* 0x0000002003507812 */ /* 0x001fca00078e3cff */
[----:B------:R-:W-:Y:S04]  /*118b0*/  STS.U16 [R80+UR4+0xb500], R79 ;  /* 0x00b5004f50007988 */ /* 0x000fe80008000404 */
[----:B----4-:R-:W-:Y:S04]  /*118c0*/  STS.U16 [R80+UR4+0x3900], R47 ;  /* 0x0039002f50007988 */ /* 0x010fe80008000404 */
[----:B------:R0:W-:Y:S04]  /*118d0*/  STS.U16 [R80+UR4+0xb900], R46 ;  /* 0x00b9002e50007988 */ /* 0x0001e80008000404 */
[----:B--2---:R1:W-:Y:S04]  /*118e0*/  STS.U16 [R80+UR4+0x3d00], R45 ;  /* 0x003d002d50007988 */ /* 0x0043e80008000404 */
[----:B0-----:R-:W2:Y:S04]  /*118f0*/  LDL.LU R46, [R1+0x148] ;  /* 0x00014800012e7983 */ /* 0x001ea80000300800 */
[----:B-1----:R-:W3:Y:S04]  /*11900*/  LDL.LU R45, [R1+0x354] ;  /* 0x00035400012d7983 */ /* 0x002ee80000300800 */
        /* <DEDUP_REMOVED lines=19> */
[----:B------:R-:W4:Y:S01]  /*11a40*/  LDL.LU R69, [R1+0x1dc] ;  /* 0x0001dc0001457983 */ /* 0x000f220000300800 */
[----:B------:R-:W-:-:S03]  /*11a50*/  LOP3.LUT R51, R3, 0x30, RZ, 0x3c, !PT ;  /* 0x0000003003337812 */ /* 0x000fc600078e3cff */
[----:B------:R-:W4:Y:S04]  /*11a60*/  LDL.LU R70, [R1+0x1d8] ;  /* 0x0001d80001467983 */ /* 0x000f280000300800 */
[----:B------:R-:W4:Y:S04]  /*11a70*/  LDL.LU R62, [R1+0x1cc] ;  /* 0x0001cc00013e7983 */ /* 0x000f280000300800 */
[----:B------:R-:W4:Y:S04]  /*11a80*/  LDL.LU R42, [R1+0x1c8] ;  /* 0x0001c800012a7983 */ /* 0x000f280000300800 */
[----:B------:R-:W4:Y:S04]  /*11a90*/  LDL.LU R43, [R1+0x1c4] ;  /* 0x0001c400012b7983 */ /* 0x000f280000300800 */
[----:B------:R-:W4:Y:S04]  /*11aa0*/  LDL.LU R48, [R1+0x1c0] ;  /* 0x0001c00001307983 */ /* 0x000f280000300800 */
[----:B------:R-:W4:Y:S04]  /*11ab0*/  LDL.LU R44, [R1+0x15c] ;  /* 0x00015c00012c7983 */ /* 0x000f280000300800 */
[----:B------:R-:W4:Y:S04]  /*11ac0*/  LDL.LU R47, [R1+0x158] ;  /* 0x00015800012f7983 */ /* 0x000f280000300800 */
[----:B------:R-:W-:Y:S04]  /*11ad0*/  STL [R1+0x1560], R51 ;  /* 0x0015603301007387 */ /* 0x000fe80000100800 */
[----:B--2---:R0:W-:Y:S04]  /*11ae0*/  STS.U16 [R80+UR4+0xbd00], R46 ;  /* 0x00bd002e50007988 */ /* 0x0041e80008000404 */
[----:B---3--:R1:W-:Y:S04]  /*11af0*/  STS.U16 [R51+UR4+0x180], R45 ;  /* 0x0001802d33007988 */ /* 0x0083e80008000404 */
[----:B0-----:R-:W2:Y:S04]  /*11b00*/  LDL.LU R46, [R1+0x3c4] ;  /* 0x0003c400012e7983 */ /* 0x001ea80000300800 */
[----:B-1----:R-:W3:Y:S04]  /*11b10*/  LDL.LU R45, [R1+0x3c0] ;  /* 0x0003c000012d7983 */ /* 0x002ee80000300800 */
[----:B----4-:R-:W-:Y:S04]  /*11b20*/  STS.U16 [R51+UR4+0x8180], R81 ;  /* 0x0081805133007988 */ /* 0x010fe80008000404 */
        /* <DEDUP_REMOVED lines=23> */
[----:B0-----:R-:W4:Y:S04]  /*11ca0*/  LDL.LU R42, [R1+0x35c] ;  /* 0x00035c00012a7983 */ /* 0x001f280000300800 */
[----:B-1----:R-:W4:Y:S04]  /*11cb0*/  LDL.LU R43, [R1+0x358] ;  /* 0x00035800012b7983 */ /* 0x002f280000300800 */
[----:B------:R0:W-:Y:S04]  /*11cc0*/  STS.U16 [R51+UR4+0xb180], R48 ;  /* 0x00b1803033007988 */ /* 0x0001e80008000404 */
[----:B------:R1:W-:Y:S04]  /*11cd0*/  STS.U16 [R51+UR4+0x3580], R44 ;  /* 0x0035802c33007988 */ /* 0x0003e80008000404 */
[----:B------:R1:W-:Y:S04]  /*11ce0*/  STS.U16 [R51+UR4+0xb580], R47 ;  /* 0x00b5802f33007988 */ /* 0x0003e80008000404 */
[----:B0-----:R-:W4:Y:S04]  /*11cf0*/  LDL.LU R48, [R1+0x838] ;  /* 0x0008380001307983 */ /* 0x001f280000300800 */
[----:B-1----:R-:W4:Y:S04]  /*11d00*/  LDL.LU R44, [R1+0x834] ;  /* 0x00083400012c7983 */ /* 0x002f280000300800 */
[----:B------:R-:W4:Y:S04]  /*11d10*/  LDL.LU R47, [R1+0x830] ;  /* 0x00083000012f7983 */ /* 0x000f280000300800 */
[----:B--2---:R0:W-:Y:S04]  /*11d20*/  STS.U16 [R51+UR4+0x3980], R46 ;  /* 0x0039802e33007988 */ /* 0x0041e80008000404 */
[----:B---3--:R1:W-:Y:S04]  /*11d30*/  STS.U16 [R51+UR4+0xb980], R45 ;  /* 0x00b9802d33007988 */ /* 0x0083e80008000404 */
[----:B0-----:R-:W2:Y:S04]  /*11d40*/  LDL.LU R46, [R1+0x82c] ;  /* 0x00082c00012e7983 */ /* 0x001ea80000300800 */
[----:B-1----:R-:W3:Y:S04]  /*11d50*/  LDL.LU R45, [R1+0x828] ;  /* 0x00082800012d7983 */ /* 0x002ee80000300800 */
[----:B------:R-:W3:Y:S04]  /*11d60*/  LDL.LU R79, [R1+0x824] ;  /* 0x00082400014f7983 */ /* 0x000ee80000300800 */
        /* <DEDUP_REMOVED lines=14> */
[----:B------:R-:W3:Y:S01]  /*11e50*/  LDL.LU R72, [R1+0x444] ;  /* 0x0004440001487983 */ /* 0x000ee20000300800 */
[----:B------:R-:W-:-:S03]  /*11e60*/  LOP3.LUT R62, R3, 0x40, RZ, 0x3c, !PT ;  /* 0x00000040033e7812 */ /* 0x000fc600078e3cff */
[----:B------:R-:W3:Y:S04]  /*11e70*/  LDL.LU R73, [R1+0x440] ;  /* 0x0004400001497983 */ /* 0x000ee80000300800 */
[----:B------:R-:W3:Y:S04]  /*11e80*/  LDL.LU R74, [R1+0x3dc] ;  /* 0x0003dc00014a7983 */ /* 0x000ee80000300800 */
[----:B------:R-:W3:Y:S04]  /*11e90*/  LDL.LU R68, [R1+0x3d8] ;  /* 0x0003d80001447983 */ /* 0x000ee80000300800 */
[----:B------:R-:W3:Y:S04]  /*11ea0*/  LDL.LU R66, [R1+0x3d4] ;  /* 0x0003d40001427983 */ /* 0x000ee80000300800 */
[----:B------:R-:W3:Y:S04]  /*11eb0*/  LDL.LU R67, [R1+0x3d0] ;  /* 0x0003d00001437983 */ /* 0x000ee80000300800 */
[----:B------:R-:W3:Y:S04]  /*11ec0*/  LDL.LU R69, [R1+0x3cc] ;  /* 0x0003cc0001457983 */ /* 0x000ee80000300800 */
[----:B------:R-:W3:Y:S04]  /*11ed0*/  LDL.LU R70, [R1+0x3c8] ;  /* 0x0003c80001467983 */ /* 0x000ee80000300800 */
[----:B----4-:R0:W-:Y:S04]  /*11ee0*/  STS.U16 [R51+UR4+0x3d80], R42 ;  /* 0x003d802a33007988 */ /* 0x0101e80008000404 */
[----:B------:R1:W-:Y:S04]  /*11ef0*/  STS.U16 [R51+UR4+0xbd80], R43 ;  /* 0x00bd802b33007988 */ /* 0x0003e80008000404 */
[----:B0-----:R-:W4:Y:S04]  /*11f00*/  LDL.LU R42, [R1+0x2030] ;  /* 0x00203000012a7983 */ /* 0x001f280000300800 */
[----:B------:R-:W-:Y:S04]  /*11f10*/  STL [R1+0x155c], R62 ;  /* 0x00155c3e01007387 */ /* 0x000fe80000100800 */
[----:B-1----:R-:W4:Y:S04]  /*11f20*/  LDL.LU R51, [R1+0x202c] ;  /* 0x00202c0001337983 */ /* 0x002f280000300800 */
[----:B------:R-:W4:Y:S04]  /*11f30*/  LDL.LU R43, [R1+0x2028] ;  /* 0x00202800012b7983 */ /* 0x000f280000300800 */
        /* <DEDUP_REMOVED lines=30> */
[----:B------:R-:W-:Y:S04]  /*12120*/  STS.U16 [R62+UR4+0xb200], R67 ;  /* 0x00b200433e007988 */ /* 0x000fe80008000404 */
[----:B------:R-:W-:Y:S01]  /*12130*/  STS.U16 [R62+UR4+0x3600], R69 ;  /* 0x003600453e007988 */ /* 0x000fe20008000404 */
[----:B0-----:R-:W-:-:S03]  /*12140*/  LOP3.LUT R66, R3, 0x50, RZ, 0x3c, !PT ;  /* 0x0000005003427812 */ /* 0x001fc600078e3cff */
[----:B------:R-:W-:Y:S04]  /*12150*/  STS.U16 [R62+UR4+0xb600], R70 ;  /* 0x00b600463e007988 */ /* 0x000fe80008000404 */
[----:B---3--:R-:W-:Y:S04]  /*12160*/  STS.U16 [R62+UR4+0x3a00], R45 ;  /* 0x003a002d3e007988 */ /* 0x008fe80008000404 */
[----:B----4-:R-:W-:Y:S04]  /*12170*/  STS.U16 [R62+UR4+0xba00], R44 ;  /* 0x00ba002c3e007988 */ /* 0x010fe80008000404 */
[----:B------:R-:W-:Y:S04]  /*12180*/  STS.U16 [R62+UR4+0x3e00], R43 ;  /* 0x003e002b3e007988 */ /* 0x000fe80008000404 */
[----:B------:R0:W-:Y:S04]  /*12190*/  STS.U16 [R62+UR4+0xbe00], R42 ;  /* 0x00be002a3e007988 */ /* 0x0001e80008000404 */
        /* <DEDUP_REMOVED lines=23> */
[----:B------:R-:W-:Y:S01]  /*12310*/  STS.U16 [R66+UR4+0xae80], R15 ;  /* 0x00ae800f42007988 */ /* 0x000fe20008000404 */
[----:B0-----:R-:W-:-:S03]  /*12320*/  LOP3.LUT R62, R3, 0x60, RZ, 0x3c, !PT ;  /* 0x00000060033e7812 */ /* 0x001fc600078e3cff */
        /* <DEDUP_REMOVED lines=12> */
[----:B------:R-:W3:Y:S04]  /*123f0*/  LDL.LU R45, [R1+0x2010] ;  /* 0x00201000012d7983 */ /* 0x000ee80000300800 */
[----:B------:R-:W4:Y:S01]  /*12400*/  LDL.LU R44, [R1+0x200c] ;  /* 0x00200c00012c7983 */ /* 0x000f220000300800 */
[----:B0-----:R-:W-:-:S03]  /*12410*/  IMAD.WIDE R58, R58, 0x2, R8 ;  /* 0x000000023a3a7825 */ /* 0x001fc600078e0208 */
[----:B------:R-:W2:Y:S04]  /*12420*/  LDL.LU R43, [R1+0x2008] ;  /* 0x00200800012b7983 */ /* 0x000ea80000300800 */
[----:B------:R0:W2:Y:S04]  /*12430*/  @!P3 LDG.E.U16 R54, desc[UR20][R58.64] ;  /* 0x000000143a36b981 */ /* 0x0000a8000c1e1500 */
[----:B------:R1:W-:Y:S04]  /*12440*/  STL [R1+0x1558], R66 ;  /* 0x0015584201007387 */ /* 0x0003e80000100800 */
        /* <DEDUP_REMOVED lines=20> */
[----:B-1----:R-:W-:-:S03]  /*12590*/  VIADD R66, R49, 0xffffffd9 ;  /* 0xffffffd931427836 */ /* 0x002fc60000000000 */
[----:B------:R-:W3:Y:S04]  /*125a0*/  LDL.LU R19, [R1+0x1fb4] ;  /* 0x001fb40001137983 */ /* 0x000ee80000300800 */
[----:B------:R-:W3:Y:S04]  /*125b0*/  LDL.LU R18, [R1+0x1fb0] ;  /* 0x001fb00001127983 */ /* 0x000ee80000300800 */
[----:B------:R-:W3:Y:S04]  /*125c0*/  LDL.LU R17, [R1+0x1fac] ;  /* 0x001fac0001117983 */ /* 0x000ee80000300800 */
[----:B------:R-:W3:Y:S04]  /*125d0*/  LDL.LU R16, [R1+0x1fa8] ;  /* 0x001fa80001107983 */ /* 0x000ee80000300800 */
[----:B------:R-:W3:Y:S01]  /*125e0*/  LDL.LU R15, [R1+0x1fa4] ;  /* 0x001fa400010f7983 */ /* 0x000ee20000300800 */
[----:B------:R-:W-:-:S03]  /*125f0*/  ISETP.GE.U32.AND P3, PT, R66, 0x7fffff5a, PT ;  /* 0x7fffff5a4200780c */ /* 0x000fc60003f66070 */
[----:B------:R-:W3:Y:S01]  /*12600*/  LDL.LU R14, [R1+0x1fa0] ;  /* 0x001fa000010e7983 */ /* 0x000ee20000300800 */
[----:B------:R-:W-:-:S03]  /*12610*/  IMAD R66, R4, 0x1f, RZ ;  /* 0x0000001f04427824 */ /* 0x000fc600078e02ff */
[----:B------:R-:W3:Y:S04]  /*12620*/  LDL.LU R13, [R1+0x1f9c] ;  /* 0x001f9c00010d7983 */ /* 0x000ee80000300800 */
[----:B------:R-:W3:Y:S04]  /*12630*/  LDL.LU R12, [R1+0x1f98] ;  /* 0x001f9800010c7983 */ /* 0x000ee80000300800 */
[----:B------:R-:W3:Y:S04]  /*12640*/  LDL.LU R11, [R1+0x1f94] ;  /* 0x001f9400010b7983 */ /* 0x000ee80000300800 */
[----:B------:R-:W-:Y:S04]  /*12650*/  STL [R1+0x1d28], R3 ;  /* 0x001d280301007387 */ /* 0x000fe80000100800 */
[----:B------:R-:W3:Y:S04]  /*12660*/  LDL.LU R10, [R1+0x1f90] ;  /* 0x001f9000010a7983 */ /* 0x000ee80000300800 */
[----:B------:R1:W-:Y:S04]  /*12670*/  STS.U16 [R62+UR4+0xb00], R64 ;  /* 0x000b00403e007988 */ /* 0x0003e80008000404 */
[----:B------:R-:W3:Y:S04]  /*12680*/  LDL.LU R2, [R1+0x1f8c] ;  /* 0x001f8c0001027983 */ /* 0x000ee80000300800 */
[----:B------:R-:W-:Y:S01]  /*12690*/  STS.U16 [R62+UR4+0x8b00], R63 ;  /* 0x008b003f3e007988 */ /* 0x000fe20008000404 */
[----:B-1----:R-:W-:-:S03]  /*126a0*/  IMAD.WIDE R64, R66, 0x2, R6 ;  /* 0x0000000242407825 */ /* 0x002fc600078e0206 */
[----:B------:R-:W-:Y:S04]  /*126b0*/  STL [R1+0x1554], R62 ;  /* 0x0015543e01007387 */ /* 0x000fe80000100800 */
[----:B------:R1:W-:Y:S01]  /*126c0*/  STS.U16 [R62+UR4+0xf00], R55 ;  /* 0x000f00373e007988 */ /* 0x0003e20008000404 */
[----:B------:R-:W-:-:S03]  /*126d0*/  IMAD R67, R4, 0x26, RZ ;  /* 0x0000002604437824 */ /* 0x000fc600078e02ff */
[----:B------:R-:W3:Y:S04]  /*126e0*/  LDL.LU R87, [R1+0x1f88] ;  /* 0x001f880001577983 */ /* 0x000ee80000300800 */
[----:B------:R-:W3:Y:S01]  /*126f0*/  LDL.LU R5, [R1+0x1f84] ;  /* 0x001f840001057983 */ /* 0x000ee20000300800 */
[----:B-1----:R-:W-:-:S03]  /*12700*/  IMAD.WIDE R62, R66, 0x2, R8 ;  /* 0x00000002423e7825 */ /* 0x002fc600078e0208 */
[----:B------:R-:W3:Y:S04]  /*12710*/  LDL.LU R91, [R1+0x1f80] ;  /* 0x001f8000015b7983 */ /* 0x000ee80000300800 */
[----:B------:R-:W3:Y:S01]  /*12720*/  LDL.LU R92, [R1+0x1f7c] ;  /* 0x001f7c00015c7983 */ /* 0x000ee20000300800 */
[----:B------:R-:W-:-:S03]  /*12730*/  PRMT R51, RZ, 0x7610, R51 ;  /* 0x00007610ff337816 */ /* 0x000fc60000000033 */
[----:B------:R0:W-:Y:S04]  /*12740*/  STL.64 [R1+0x4d0], R58 ;  /* 0x0004d03a01007387 */ /* 0x0001e80000100a00 */
[----:B------:R-:W3:Y:S04]  /*12750*/  @!P0 LDG.E.U16 R60, desc[UR20][R62.64] ;  /* 0x000000143e3c8981 */ /* 0x000ee8000c1e1500 */
[----:B------:R-:W-:Y:S04]  /*12760*/  STL.64 [R1+0x4c8], R64 ;  /* 0x0004c84001007387 */ /* 0x000fe80000100a00 */
[----:B------:R-:W3:Y:S01]  /*12770*/  @!P0 LDG.E.U16 R61, desc[UR20][R64.64] ;  /* 0x00000014403d8981 */ /* 0x000ee2000c1e1500 */
[----:B0-----:R-:W-:-:S05]  /*12780*/  IMAD.WIDE R58, R67, 0x2, R6 ;  /* 0x00000002433a7825 */ /* 0x001fca00078e0206 */
[----:B------:R0:W3:Y:S04]  /*12790*/  @!P3 LDG.E.U16 R51, desc[UR20][R58.64] ;  /* 0x000000143a33b981 */ /* 0x0000e8000c1e1500 */
[----:B--2---:R1:W-:Y:S02]  /*127a0*/  STL [R1+0x820], R54 ;  /* 0x0008203601007387 */ /* 0x0043e40000100800 */
[----:B-1----:R-:W-:-:S05]  /*127b0*/  IMAD.WIDE R54, R67, 0x2, R8 ;  /* 0x0000000243367825 */ /* 0x002fca00078e0208 */
[----:B------:R1:W2:Y:S01]  /*127c0*/  @!P3 LDG.E.U16 R50, desc[UR20][R54.64] ;  /* 0x000000143632b981 */ /* 0x0002a2000c1e1500 */
[C---:B------:R-:W-:Y:S02]  /*127d0*/  VIADD R68, R49.reuse, 0xffffffd8 ;  /* 0xffffffd831447836 */ /* 0x040fe40000000000 */
[----:B------:R-:W-:-:S03]  /*127e0*/  VIADD R66, R49, 0xffffffd1 ;  /* 0xffffffd131427836 */ /* 0x000fc60000000000 */
[----:B------:R-:W-:Y:S01]  /*127f0*/  ISETP.GE.U32.AND P0, PT, R68, 0x7fffff59, PT ;  /* 0x7fffff594400780c */ /* 0x000fe20003f06070 */
[----:B------:R-:W-:Y:S01]  /*12800*/  STL.64 [R1+0x4c0], R62 ;  /* 0x0004c03e01007387 */ /* 0x000fe20000100a00 */
[----:B------:R-:W-:Y:S01]  /*12810*/  ISETP.GE.U32.AND P3, PT, R66, 0x7fffff52, PT ;  /* 0x7fffff524200780c */ /* 0x000fe20003f66070 */
[----:B------:R-:W-:Y:S02]  /*12820*/  IMAD R66, R4, 0x27, RZ ;  /* 0x0000002704427824 */ /* 0x000fe400078e02ff */
[----:B------:R0:W-:Y:S01]  /*12830*/  STL.64 [R1+0x458], R58 ;  /* 0x0004583a01007387 */ /* 0x0001e20000100a00 */
[----:B------:R-:W-:-:S03]  /*12840*/  PRMT R56, RZ, 0x7610, R56 ;  /* 0x00007610ff387816 */ /* 0x000fc60000000038 */
[----:B------:R1:W-:Y:S01]  /*12850*/  STL.64 [R1+0x450], R54 ;  /* 0x0004503601007387 */ /* 0x0003e20000100a00 */
[----:B------:R-:W-:Y:S01]  /*12860*/  PRMT R57, RZ, 0x7610, R57 ;  /* 0x00007610ff397816 */ /* 0x000fe20000000039 */
[----:B------:R-:W-:Y:S02]  /*12870*/  IMAD R67, R4, 0x2e, RZ ;  /* 0x0000002e04437824 */ /* 0x000fe400078e02ff */
[----:B0-----:R-:W-:Y:S01]  /*12880*/  IMAD.WIDE R58, R66, 0x2, R8 ;  /* 0x00000002423a7825 */ /* 0x001fe200078e0208 */
[----:B----4-:R-:W-:-:S04]  /*12890*/  PRMT R44, RZ, 0x7610, R44 ;  /* 0x00007610ff2c7816 */ /* 0x010fc8000000002c */
[----:B------:R-:W4:Y:S01]  /*128a0*/  @!P0 LDG.E.U16 R56, desc[UR20][R58.64] ;  /* 0x000000143a388981 */ /* 0x000f22000c1e1500 */
[----:B---3--:R-:W-:Y:S01]  /*128b0*/  PRMT R45, RZ, 0x7610, R45 ;  /* 0x00007610ff2d7816 */ /* 0x008fe2000000002d */
[----:B-1----:R-:W-:-:S05]  /*128c0*/  IMAD.WIDE R54, R67, 0x2, R6 ;  /* 0x0000000243367825 */ /* 0x002fca00078e0206 */
[----:B------:R0:W3:Y:S04]  /*128d0*/  @!P3 LDG.E.U16 R45, desc[UR20][R54.64] ;  /* 0x00000014362db981 */ /* 0x0000e8000c1e1500 */
[----:B------:R-:W-:Y:S04]  /*128e0*/  STL [R1+0xe4c], R60 ;  /* 0x000e4c3c01007387 */ /* 0x000fe80000100800 */
[----:B------:R1:W-:Y:S02]  /*128f0*/  STL [R1+0xe50], R61 ;  /* 0x000e503d01007387 */ /* 0x0003e40000100800 */
[----:B-1----:R-:W-:-:S05]  /*12900*/  IMAD.WIDE R60, R66, 0x2, R6 ;  /* 0x00000002423c7825 */ /* 0x002fca00078e0206 */
[----:B------:R-:W-:Y:S04]  /*12910*/  STL.64 [R1+0x448], R60 ;  /* 0x0004483c01007387 */ /* 0x000fe80000100a00 */
[----:B------:R-:W3:Y:S04]  /*12920*/  @!P0 LDG.E.U16 R57, desc[UR20][R60.64] ;  /* 0x000000143c398981 */ /* 0x000ee8000c1e1500 */
[----:B--2---:R-:W-:Y:S04]  /*12930*/  STL [R1+0xe44], R50 ;  /* 0x000e443201007387 */ /* 0x004fe80000100800 */
[----:B------:R1:W-:Y:S02]  /*12940*/  STL [R1+0xe48], R51 ;  /* 0x000e483301007387 */ /* 0x0003e40000100800 */
        /* <DEDUP_REMOVED lines=11> */
[----:B------:R-:W-:-:S03]  /*12a00*/  PRMT R53, RZ, 0x7610, R53 ;  /* 0x00007610ff357816 */ /* 0x000fc60000000035 */
[----:B----4-:R-:W-:Y:S01]  /*12a10*/  STL [R1+0xe3c], R56 ;  /* 0x000e3c3801007387 */ /* 0x010fe20000100800 */
[----:B0-----:R-:W-:Y:S01]  /*12a20*/  IMAD.WIDE R54, R66, 0x2, R8 ;  /* 0x0000000242367825 */ /* 0x001fe200078e0208 */
[----:B------:R-:W-:-:S03]  /*12a30*/  PRMT R40, RZ, 0x7610, R40 ;  /* 0x00007610ff287816 */ /* 0x000fc60000000028 */
[----:B------:R-:W-:Y:S01]  /*12a40*/  IMAD R67, R4, 0x36, RZ ;  /* 0x0000003604437824 */ /* 0x000fe200078e02ff */
[----:B------:R-:W4:Y:S01]  /*12a50*/  @!P0 LDG.E.U16 R52, desc[UR20][R54.64] ;  /* 0x0000001436348981 */ /* 0x000f22000c1e1500 */
[----:B------:R-:W-:Y:S02]  /*12a60*/  PRMT R41, RZ, 0x7610, R41 ;  /* 0x00007610ff297816 */ /* 0x000fe40000000029 */
[----:B-1----:R-:W-:-:S05]  /*12a70*/  IMAD.WIDE R50, R67, 0x2, R6 ;  /* 0x0000000243327825 */ /* 0x002fca00078e0206 */
[----:B------:R-:W4:Y:S04]  /*12a80*/  @!P3 LDG.E.U16 R41, desc[UR20][R50.64] ;  /* 0x000000143229b981 */ /* 0x000f28000c1e1500 */
[----:B---3--:R0:W-:Y:S02]  /*12a90*/  STL [R1+0xe40], R57 ;  /* 0x000e403901007387 */ /* 0x0081e40000100800 */
[----:B0-----:R-:W-:-:S05]  /*12aa0*/  IMAD.WIDE R56, R66, 0x2, R6 ;  /* 0x0000000242387825 */ /* 0x001fca00078e0206 */
[----:B------:R-:W-:Y:S04]  /*12ab0*/  STL.64 [R1+0x3c8], R56 ;  /* 0x0003c83801007387 */ /* 0x000fe80000100a00 */
[----:B------:R-:W3:Y:S04]  /*12ac0*/  @!P0 LDG.E.U16 R53, desc[UR20][R56.64] ;  /* 0x0000001438358981 */ /* 0x000ee8000c1e1500 */
[----:B--2---:R-:W-:Y:S04]  /*12ad0*/  STL [R1+0xe0c], R44 ;  /* 0x000e0c2c01007387 */ /* 0x004fe80000100800 */
[----:B------:R0:W-:Y:S02]  /*12ae0*/  STL [R1+0xe10], R45 ;  /* 0x000e102d01007387 */ /* 0x0001e40000100800 */
[----:B0-----:R-:W-:-:S05]  /*12af0*/  IMAD.WIDE R44, R67, 0x2, R8 ;  /* 0x00000002432c7825 */ /* 0x001fca00078e0208 */
[----:B------:R0:W2:Y:S01]  /*12b00*/  @!P3 LDG.E.U16 R40, desc[UR20][R44.64] ;  /* 0x000000142c28b981 */ /* 0x0000a2000c1e1500 */
[----:B------:R-:W-:-:S03]  /*12b10*/  VIADD R66, R49, 0xffffffc1 ;  /* 0xffffffc131427836 */ /* 0x000fc60000000000 */
[----:B------:R-:W-:Y:S02]  /*12b20*/  STL.64 [R1+0x3c0], R54 ;  /* 0x0003c03601007387 */ /* 0x000fe40000100a00 */
[----:B------:R-:W-:Y:S01]  /*12b30*/  ISETP.GE.U32.AND P3, PT, R66, 0x7fffff42, PT ;  /* 0x7fffff424200780c */ /* 0x000fe20003f66070 */
[C---:B------:R-:W-:Y:S01]  /*12b40*/  IMAD R66, R4.reuse, 0x37, RZ ;  /* 0x0000003704427824 */ /* 0x040fe200078e02ff */
[----:B------:R-:W-:Y:S04]  /*12b50*/  STL.64 [R1+0x358], R50 ;  /* 0x0003583201007387 */ /* 0x000fe80000100a00 */
[----:B------:R0:W-:Y:S04]  /*12b60*/  STL.64 [R1+0x350], R44 ;  /* 0x0003502c01007387 */ /* 0x0001e80000100a00 */
[----:B----4-:R-:W-:Y:S01]  /*12b70*/  STL [R1+0xe04], R52 ;  /* 0x000e043401007387 */ /* 0x010fe20000100800 */
[----:B------:R-:W-:Y:S01]  /*12b80*/  IMAD R67, R4, 0x3e, RZ ;  /* 0x0000003e04437824 */ /* 0x000fe200078e02ff */
[----:B------:R-:W-:-:S02]  /*12b90*/  PRMT R36, RZ, 0x7610, R36 ;  /* 0x00007610ff247816 */ /* 0x000fc40000000024 */
[----:B------:R-:W-:Y:S01]  /*12ba0*/  PRMT R37, RZ, 0x7610, R37 ;  /* 0x00007610ff257816 */ /* 0x000fe20000000025 */
[----:B0-----:R-:W-:-:S05]  /*12bb0*/  IMAD.WIDE R44, R67, 0x2, R6 ;  /* 0x00000002432c7825 */ /* 0x001fca00078e0206 */
[----:B------:R-:W4:Y:S04]  /*12bc0*/  @!P3 LDG.E.U16 R37, desc[UR20][R44.64] ;  /* 0x000000142c25b981 */ /* 0x000f28000c1e1500 */
[----:B---3--:R0:W-:Y:S02]  /*12bd0*/  STL [R1+0xe08], R53 ;  /* 0x000e083501007387 */ /* 0x0081e40000100800 */
[----:B0-----:R-:W-:-:S05]  /*12be0*/  IMAD.WIDE R52, R66, 0x2, R6 ;  /* 0x0000000242347825 */ /* 0x001fca00078e0206 */
[----:B------:R-:W-:Y:S04]  /*12bf0*/  STL.64 [R1+0x348], R52 ;  /* 0x0003483401007387 */ /* 0x000fe80000100a00 */
[----:B--2---:R-:W-:Y:S04]  /*12c00*/  STL [R1+0xdfc], R40 ;  /* 0x000dfc2801007387 */ /* 0x004fe80000100800 */
[----:B------:R0:W-:Y:S02]  /*12c10*/  STL [R1+0xe00], R41 ;  /* 0x000e002901007387 */ /* 0x0001e40000100800 */
[----:B0-----:R-:W-:-:S05]  /*12c20*/  IMAD.WIDE R40, R67, 0x2, R8 ;  /* 0x0000000243287825 */ /* 0x001fca00078e0208 */
[----:B------:R-:W2:Y:S01]  /*12c30*/  @!P3 LDG.E.U16 R36, desc[UR20][R40.64] ;  /* 0x000000142824b981 */ /* 0x000ea2000c1e1500 */
[----:B------:R-:W-:Y:S02]  /*12c40*/  VIADD R68, R49, 0xffffffc8 ;  /* 0xffffffc831447836 */ /* 0x000fe40000000000 */
[----:B------:R-:W-:-:S03]  /*12c50*/  IMAD.WIDE R50, R66, 0x2, R8 ;  /* 0x0000000242327825 */ /* 0x000fc600078e0208 */
[----:B------:R-:W-:Y:S01]  /*12c60*/  ISETP.GE.U32.AND P0, PT, R68, 0x7fffff49, PT ;  /* 0x7fffff494400780c */ /* 0x000fe20003f06070 */
[----:B------:R-:W-:Y:S01]  /*12c70*/  VIADD R66, R49, 0xffffffb9 ;  /* 0xffffffb931427836 */ /* 0x000fe20000000000 */
[----:B------:R-:W-:-:S04]  /*12c80*/  PRMT R47, RZ, 0x7610, R47 ;  /* 0x00007610ff2f7816 */ /* 0x000fc8000000002f */
[----:B------:R-:W-:Y:S01]  /*12c90*/  ISETP.GE.U32.AND P3, PT, R66, 0x7fffff3a, PT ;  /* 0x7fffff3a4200780c */ /* 0x000fe20003f66070 */
[C---:B------:R-:W-:Y:S01]  /*12ca0*/  IMAD R66, R4.reuse, 0x3f, RZ ;  /* 0x0000003f04427824 */ /* 0x040fe200078e02ff */
[----:B------:R0:W-:Y:S05]  /*12cb0*/  STL.64 [R1+0x340], R50 ;  /* 0x0003403201007387 */ /* 0x0001ea0000100a00 */
[----:B------:R0:W3:Y:S01]  /*12cc0*/  @!P0 LDG.E.U16 R47, desc[UR20][R50.64] ;  /* 0x00000014322f8981 */ /* 0x0000e2000c1e1500 */
[----:B------:R-:W-:Y:S01]  /*12cd0*/  PRMT R48, RZ, 0x7610, R48 ;  /* 0x00007610ff307816 */ /* 0x000fe20000000030 */
[----:B------:R-:W-:Y:S02]  /*12ce0*/  IMAD R67, R4, 0x46, RZ ;  /* 0x0000004604437824 */ /* 0x000fe400078e02ff */
[----:B------:R-:W-:Y:S01]  /*12cf0*/  STL.64 [R1+0x2d8], R44 ;  /* 0x0002d82c01007387 */ /* 0x000fe20000100a00 */
[----:B0-----:R-:W-:-:S03]  /*12d00*/  IMAD.WIDE R50, R66, 0x2, R6 ;  /* 0x0000000242327825 */ /* 0x001fc600078e0206 */
[----:B------:R0:W-:Y:S01]  /*12d10*/  STL.64 [R1+0x2d0], R40 ;  /* 0x0002d02801007387 */ /* 0x0001e20000100a00 */
[----:B------:R-:W-:-:S03]  /*12d20*/  PRMT R32, RZ, 0x7610, R32 ;  /* 0x00007610ff207816 */ /* 0x000fc60000000020 */
[----:B------:R-:W-:Y:S01]  /*12d30*/  STL.64 [R1+0x2c8], R50 ;  /* 0x0002c83201007387 */ /* 0x000fe20000100a00 */
[----:B------:R-:W-:-:S03]  /*12d40*/  PRMT R33, RZ, 0x7610, R33 ;  /* 0x00007610ff217816 */ /* 0x000fc60000000021 */
[----:B------:R-:W3:Y:S01]  /*12d50*/  @!P0 LDG.E.U16 R48, desc[UR20][R52.64] ;  /* 0x0000001434308981 */ /* 0x000ee2000c1e1500 */
[----:B0-----:R-:W-:-:S05]  /*12d60*/  IMAD.WIDE R40, R67, 0x2, R6 ;  /* 0x0000000243287825 */ /* 0x001fca00078e0206 */
[----:B------:R-:W3:Y:S04]  /*12d70*/  @!P3 LDG.E.U16 R33, desc[UR20][R40.64] ;  /* 0x000000142821b981 */ /* 0x000ee8000c1e1500 */
[----:B--2---:R-:W-:Y:S04]  /*12d80*/  STL [R1+0xcfc], R36 ;  /* 0x000cfc2401007387 */ /* 0x004fe80000100800 */
[----:B----4-:R0:W-:Y:S02]  /*12d90*/  STL [R1+0xd00], R37 ;  /* 0x000d002501007387 */ /* 0x0101e40000100800 */
        /* <DEDUP_REMOVED lines=8> */
[----:B------:R-:W-:Y:S01]  /*12e20*/  IMAD R66, R4, 0x47, RZ ;  /* 0x0000004704427824 */ /* 0x000fe200078e02ff */
[----:B------:R0:W-:Y:S05]  /*12e30*/  STL.64 [R1+0x2c0], R44 ;  /* 0x0002c02c01007387 */ /* 0x0001ea0000100a00 */
[----:B------:R0:W4:Y:S01]  /*12e40*/  @!P0 LDG.E.U16 R43, desc[UR20][R44.64] ;  /* 0x000000142c2b8981 */ /* 0x000122000c1e1500 */
[----:B------:R-:W-:-:S03]  /*12e50*/  PRMT R46, RZ, 0x7610, R46 ;  /* 0x00007610ff2e7816 */ /* 0x000fc6000000002e */
[----:B------:R-:W-:Y:S01]  /*12e60*/  STL.64 [R1+0x258], R40 ;  /* 0x0002582801007387 */ /* 0x000fe20000100a00 */
[----:B------:R-:W-:-:S03]  /*12e70*/  IMAD R67, R4, 0x4e, RZ ;  /* 0x0000004e04437824 */ /* 0x000fc600078e02ff */
[----:B------:R1:W-:Y:S01]  /*12e80*/  STL.64 [R1+0x250], R36 ;  /* 0x0002502401007387 */ /* 0x0003e20000100a00 */
[----:B0-----:R-:W-:-:S03]  /*12e90*/  IMAD.WIDE R44, R66, 0x2, R6 ;  /* 0x00000002422c7825 */ /* 0x001fc600078e0206 */
[----:B---3--:R-:W-:Y:S01]  /*12ea0*/  STL [R1+0xdd0], R48 ;  /* 0x000dd03001007387 */ /* 0x008fe20000100800 */
[----:B------:R-:W-:-:S03]  /*12eb0*/  PRMT R28, RZ, 0x7610, R28 ;  /* 0x00007610ff1c7816 */ /* 0x000fc6000000001c */
[----:B------:R-:W-:Y:S01]  /*12ec0*/  STL [R1+0xdcc], R47 ;  /* 0x000dcc2f01007387 */ /* 0x000fe20000100800 */
[----:B------:R-:W-:-:S03]  /*12ed0*/  PRMT R29, RZ, 0x7610, R29 ;  /* 0x00007610ff1d7816 */ /* 0x000fc6000000001d */
[----:B------:R-:W-:Y:S01]  /*12ee0*/  STL.64 [R1+0x248], R44 ;  /* 0x0002482c01007387 */ /* 0x000fe20000100a00 */
[----:B-1----:R-:W-:-:S03]  /*12ef0*/  IMAD.WIDE R36, R67, 0x2, R6 ;  /* 0x0000000243247825 */ /* 0x002fc600078e0206 */
[----:B------:R-:W3:Y:S04]  /*12f00*/  @!P0 LDG.E.U16 R46, desc[UR20][R50.64] ;  /* 0x00000014322e8981 */ /* 0x000ee8000c1e1500 */
[----:B------:R-:W3:Y:S04]  /*12f10*/  @!P3 LDG.E.U16 R29, desc[UR20][R36.64] ;  /* 0x00000014241db981 */ /* 0x000ee8000c1e1500 */
        /* <DEDUP_REMOVED lines=12> */
[----:B------:R0:W2:Y:S01]  /*12fe0*/  @!P0 LDG.E.U16 R39, desc[UR20][R40.64] ;  /* 0x0000001428278981 */ /* 0x0000a2000c1e1500 */
[----:B------:R-:W-:-:S03]  /*12ff0*/  PRMT R42, RZ, 0x7610, R42 ;  /* 0x00007610ff2a7816 */ /* 0x000fc6000000002a */
[----:B------:R-:W-:Y:S01]  /*13000*/  STL.64 [R1+0x1d8], R36 ;  /* 0x0001d82401007387 */ /* 0x000fe20000100a00 */
[----:B------:R-:W-:-:S03]  /*13010*/  IMAD R67, R4, 0x56, RZ ;  /* 0x0000005604437824 */ /* 0x000fc600078e02ff */
[----:B------:R1:W-:Y:S01]  /*13020*/  STL.64 [R1+0x1d0], R32 ;  /* 0x0001d02001007387 */ /* 0x0003e20000100a00 */
[----:B0-----:R-:W-:-:S03]  /*13030*/  IMAD.WIDE R40, R66, 0x2, R6 ;  /* 0x0000000242287825 */ /* 0x001fc600078e0206 */
[----:B---3--:R-:W-:Y:S01]  /*13040*/  STL [R1+0xdc8], R46 ;  /* 0x000dc82e01007387 */ /* 0x008fe20000100800 */
[----:B------:R-:W-:-:S03]  /*13050*/  PRMT R26, RZ, 0x7610, R26 ;  /* 0x00007610ff1a7816 */ /* 0x000fc6000000001a */
[----:B----4-:R-:W-:Y:S01]  /*13060*/  STL [R1+0xdc4], R43 ;  /* 0x000dc42b01007387 */ /* 0x010fe20000100800 */
[----:B------:R-:W-:-:S03]  /*13070*/  PRMT R27, RZ, 0x7610, R27 ;  /* 0x00007610ff1b7816 */ /* 0x000fc6000000001b */
[----:B------:R-:W-:Y:S01]  /*13080*/  STL.64 [R1+0x1c8], R40 ;  /* 0x0001c82801007387 */ /* 0x000fe20000100a00 */
[----:B-1----:R-:W-:-:S03]  /*13090*/  IMAD.WIDE R32, R67, 0x2, R6 ;  /* 0x0000000243207825 */ /* 0x002fc600078e0206 */
[----:B------:R-:W3:Y:S04]  /*130a0*/  @!P0 LDG.E.U16 R42, desc[UR20][R44.64] ;  /* 0x000000142c2a8981 */ /* 0x000ee8000c1e1500 */
[----:B------:R-:W4:Y:S04]  /*130b0*/  @!P3 LDG.E.U16 R27, desc[UR20][R32.64] ;  /* 0x00000014201bb981 */ /* 0x000f28000c1e1500 */
        /* <DEDUP_REMOVED lines=38> */
[----:B------:R0:W4:Y:S01]  /*13320*/  @!P0 LDG.E.U16 R31, desc[UR20][R32.64] ;  /* 0x00000014201f8981 */ /* 0x000122000c1e1500 */
[----:B------:R-:W-:-:S03]  /*13330*/  IMAD R67, R4, 0x66, RZ ;  /* 0x0000006604437824 */ /* 0x000fc600078e02ff */
[----:B------:R-:W-:Y:S01]  /*13340*/  STL.64 [R1+0xd8], R28 ;  /* 0x0000d81c01007387 */ /* 0x000fe20000100a00 */
[----:B------:R-:W-:-:S03]  /*13350*/  PRMT R34, RZ, 0x7610, R34 ;  /* 0x00007610ff227816 */ /* 0x000fc60000000022 */
        /* <DEDUP_REMOVED lines=13> */
[----:B------:R0:W2:Y:S01]  /*13430*/  @!P3 LDG.E.U16 R20, desc[UR20][R24.64] ;  /* 0x000000141814b981 */ /* 0x0000a2000c1e1500 */
[----:B------:R-:W-:-:S05]  /*13440*/  VIADD R68, R49, 0xffffffa0 ;  /* 0xffffffa031447836 */ /* 0x000fca0000000000 */
[----:B------:R-:W-:Y:S01]  /*13450*/  ISETP.GE.U32.AND P0, PT, R68, 0x7fffff21, PT ;  /* 0x7fffff214400780c */ /* 0x000fe20003f06070 */
[----:B------:R-:W-:Y:S01]  /*13460*/  IMAD.WIDE R28, R66, 0x2, R8 ;  /* 0x00000002421c7825 */ /* 0x000fe200078e0208 */
[----:B------:R-:W-:Y:S02]  /*13470*/  PRMT R30, RZ, 0x7610, R30 ;  /* 0x00007610ff1e7816 */ /* 0x000fe4000000001e */
[----:B------:R-:W-:Y:S01]  /*13480*/  PRMT R23, RZ, 0x7610, R23 ;  /* 0x00007610ff177816 */ /* 0x000fe20000000017 */
[C---:B------:R-:W-:Y:S02]  /*13490*/  VIADD R68, R49.reuse, 0xffffff98 ;  /* 0xffffff9831447836 */ /* 0x040fe40000000000 */
[----:B------:R-:W-:Y:S01]  /*134a0*/  VIADD R66, R49, 0xffffff91 ;  /* 0xffffff9131427836 */ /* 0x000fe20000000000 */
[----:B------:R-:W-:Y:S05]  /*134b0*/  STL.64 [R1+0xc0], R28 ;  /* 0x0000c01c01007387 */ /* 0x000fea0000100a00 */
[----:B------:R-:W2:Y:S04]  /*134c0*/  @!P0 LDG.E.U16 R30, desc[UR20][R32.64] ;  /* 0x00000014201e8981 */ /* 0x000ea8000c1e1500 */
[----:B------:R-:W2:Y:S01]  /*134d0*/  @!P0 LDG.E.U16 R23, desc[UR20][R28.64] ;  /* 0x000000141c178981 */ /* 0x000ea2000c1e1500 */
[----:B------:R-:W-:-:S02]  /*134e0*/  ISETP.GE.U32.AND P0, PT, R68, 0x7fffff19, PT ;  /* 0x7fffff194400780c */ /* 0x000fc40003f06070 */
[----:B------:R-:W-:Y:S01]  /*134f0*/  ISETP.GE.U32.AND P3, PT, R66, 0x7fffff12, PT ;  /* 0x7fffff124200780c */ /* 0x000fe20003f66070 */
[----:B------:R-:W-:Y:S01]  /*13500*/  STL.64 [R1+0x58], R26 ;  /* 0x0000581a01007387 */ /* 0x000fe20000100a00 */
[----:B------:R-:W-:-:S03]  /*13510*/  IMAD R66, R4, 0x67, RZ ;  /* 0x0000006704427824 */ /* 0x000fc600078e02ff */
[----:B------:R0:W-:Y:S01]  /*13520*/  STL.64 [R1+0x50], R24 ;  /* 0x0000501801007387 */ /* 0x0001e20000100a00 */
[----:B------:R-:W-:-:S03]  /*13530*/  PRMT R22, RZ, 0x7610, R22 ;  /* 0x00007610ff167816 */ /* 0x000fc60000000016 */
[----:B---3--:R-:W-:Y:S01]  /*13540*/  STL [R1+0xd88], R34 ;  /* 0x000d882201007387 */ /* 0x008fe20000100800 */
[----:B------:R-:W-:-:S03]  /*13550*/  PRMT R19, RZ, 0x7610, R19 ;  /* 0x00007610ff137816 */ /* 0x000fc60000000013 */
[----:B----4-:R-:W-:Y:S01]  /*13560*/  STL [R1+0xd84], R31 ;  /* 0x000d841f01007387 */ /* 0x010fe20000100800 */
[----:B------:R-:W-:Y:S02]  /*13570*/  VIADD R71, R49, 0xffffff90 ;  /* 0xffffff9031477836 */ /* 0x000fe40000000000 */
[----:B0-----:R-:W-:-:S04]  /*13580*/  IMAD.WIDE R24, R66, 0x2, R6 ;  /* 0x0000000242187825 */ /* 0x001fc800078e0206 */
[C---:B------:R-:W-:Y:S01]  /*13590*/  IMAD R68, R4.reuse, 0x6e, RZ ;  /* 0x0000006e04447824 */ /* 0x040fe200078e02ff */
[----:B------:R-:W3:Y:S01]  /*135a0*/  @!P0 LDG.E.U16 R22, desc[UR20][R24.64] ;  /* 0x0000001418168981 */ /* 0x000ee2000c1e1500 */
[----:B------:R-:W-:Y:S02]  /*135b0*/  PRMT R18, RZ, 0x7610, R18 ;  /* 0x00007610ff127816 */ /* 0x000fe40000000012 */
[----:B------:R-:W-:Y:S01]  /*135c0*/  PRMT R17, RZ, 0x7610, R17 ;  /* 0x00007610ff117816 */ /* 0x000fe20000000011 */
[----:B------:R-:W-:Y:S02]  /*135d0*/  VIADD R70, R49, 0xffffff89 ;  /* 0xffffff8931467836 */ /* 0x000fe40000000000 */
[----:B------:R-:W-:Y:S01]  /*135e0*/  IMAD R72, R4, 0x6f, RZ ;  /* 0x0000006f04487824 */ /* 0x000fe200078e02ff */
[----:B------:R-:W-:Y:S01]  /*135f0*/  PRMT R2, RZ, 0x7610, R2 ;  /* 0x00007610ff027816 */ /* 0x000fe20000000002 */
[----:B--2---:R-:W-:Y:S04]  /*13600*/  STL [R1+0xc84], R20 ;  /* 0x000c841401007387 */ /* 0x004fe80000100800 */
[----:B------:R0:W-:Y:S02]  /*13610*/  STL [R1+0xc88], R21 ;  /* 0x000c881501007387 */ /* 0x0001e40000100800 */
[----:B0-----:R-:W-:-:S04]  /*13620*/  IMAD.WIDE R20, R66, 0x2, R8 ;  /* 0x0000000242147825 */ /* 0x001fc800078e0208 */
[C---:B------:R-:W-:Y:S01]  /*13630*/  IMAD.WIDE R66, R68.reuse, 0x2, R6 ;  /* 0x0000000244427825 */ /* 0x040fe200078e0206 */
[----:B------:R-:W2:Y:S01]  /*13640*/  @!P0 LDG.E.U16 R19, desc[UR20][R20.64] ;  /* 0x0000001414138981 */ /* 0x000ea2000c1e1500 */
[----:B------:R-:W-:Y:S02]  /*13650*/  ISETP.GE.U32.AND P0, PT, R71, 0x7fffff11, PT ;  /* 0x7fffff114700780c */ /* 0x000fe40003f06070 */
[----:B------:R-:W-:Y:S01]  /*13660*/  IMAD.WIDE R68, R68, 0x2, R8 ;  /* 0x0000000244447825 */ /* 0x000fe200078e0208 */
[----:B------:R-:W4:Y:S04]  /*13670*/  @!P3 LDG.E.U16 R18, desc[UR20][R66.64] ;  /* 0x000000144212b981 */ /* 0x000f28000c1e1500 */
[----:B------:R-:W2:Y:S01]  /*13680*/  @!P3 LDG.E.U16 R17, desc[UR20][R68.64] ;  /* 0x000000144411b981 */ /* 0x000ea2000c1e1500 */
[----:B------:R-:W-:Y:S01]  /*13690*/  ISETP.GE.U32.AND P3, PT, R70, 0x7fffff0a, PT ;  /* 0x7fffff0a4600780c */ /* 0x000fe20003f66070 */
[----:B------:R-:W-:-:S05]  /*136a0*/  IMAD.WIDE R70, R72, 0x2, R6 ;  /* 0x0000000248467825 */ /* 0x000fca00078e0206 */
[----:B------:R-:W2:Y:S01]  /*136b0*/  @!P0 LDG.E.U16 R2, desc[UR20][R70.64] ;  /* 0x0000001446028981 */ /* 0x000ea2000c1e1500 */
[----:B------:R-:W-:Y:S01]  /*136c0*/  PRMT R16, RZ, 0x7610, R16 ;  /* 0x00007610ff107816 */ /* 0x000fe20000000010 */
[----:B------:R-:W-:Y:S02]  /*136d0*/  IMAD.WIDE R72, R72, 0x2, R8 ;  /* 0x0000000248487825 */ /* 0x000fe400078e0208 */
[----:B------:R-:W-:Y:S02]  /*136e0*/  STL.64 [R1+0x48], R24 ;  /* 0x0000481801007387 */ /* 0x000fe40000100a00 */
[----:B------:R-:W-:Y:S02]  /*136f0*/  VIADD R78, R49, 0xffffff88 ;  /* 0xffffff88314e7836 */ /* 0x000fe40000000000 */
[----:B------:R-:W-:Y:S01]  /*13700*/  IMAD R76, R4, 0x76, RZ ;  /* 0x00000076044c7824 */ /* 0x000fe200078e02ff */
[----:B------:R-:W-:Y:S01]  /*13710*/  STL.64 [R1+0x40], R20 ;  /* 0x0000401401007387 */ /* 0x000fe20000100a00 */
[----:B------:R-:W-:-:S02]  /*13720*/  PRMT R15, RZ, 0x7610, R15 ;  /* 0x00007610ff0f7816 */ /* 0x000fc4000000000f */
[----:B------:R-:W-:Y:S01]  /*13730*/  PRMT R14, RZ, 0x7610, R14 ;  /* 0x00007610ff0e7816 */ /* 0x000fe2000000000e */
[----:B------:R-:W-:Y:S01]  /*13740*/  STL [R1+0x19e0], R66 ;  /* 0x0019e04201007387 */ /* 0x000fe20000100800 */
[----:B------:R-:W-:-:S03]  /*13750*/  IMAD.WIDE R74, R76, 0x2, R6 ;  /* 0x000000024c4a7825 */ /* 0x000fc600078e0206 */
[----:B------:R-:W3:Y:S01]  /*13760*/  @!P0 LDG.E.U16 R16, desc[UR20][R72.64] ;  /* 0x0000001448108981 */ /* 0x000ee2000c1e1500 */
[----:B------:R-:W-:Y:S01]  /*13770*/  ISETP.GE.U32.AND P0, PT, R78, 0x7fffff09, PT ;  /* 0x7fffff094e00780c */ /* 0x000fe20003f06070 */
[----:B------:R-:W-:Y:S02]  /*13780*/  IMAD.WIDE R76, R76, 0x2, R8 ;  /* 0x000000024c4c7825 */ /* 0x000fe400078e0208 */
[----:B------:R-:W-:Y:S02]  /*13790*/  STL [R1+0x1c1c], R66 ;  /* 0x001c1c4201007387 */ /* 0x000fe40000100800 */
[----:B------:R-:W-:Y:S02]  /*137a0*/  VIADD R78, R49, 0xffffff81 ;  /* 0xffffff81314e7836 */ /* 0x000fe40000000000 */
[----:B------:R-:W-:Y:S01]  /*137b0*/  STL [R1+0x1d98], R66 ;  /* 0x001d984201007387 */ /* 0x000fe20000100800 */
[----:B------:R-:W-:-:S03]  /*137c0*/  IMAD R80, R4, 0x77, RZ ;  /* 0x0000007704507824 */ /* 0x000fc600078e02ff */
[----:B------:R-:W-:Y:S04]  /*137d0*/  STL [R1+0x19dc], R67 ;  /* 0x0019dc4301007387 */ /* 0x000fe80000100800 */
[----:B------:R-:W-:Y:S01]  /*137e0*/  STL [R1+0xd80], R30 ;  /* 0x000d801e01007387 */ /* 0x000fe20000100800 */
[----:B------:R-:W-:-:S03]  /*137f0*/  PRMT R13, RZ, 0x7610, R13 ;  /* 0x00007610ff0d7816 */ /* 0x000fc6000000000d */
[----:B------:R-:W-:Y:S04]  /*13800*/  STL [R1+0x1c20], R67 ;  /* 0x001c204301007387 */ /* 0x000fe80000100800 */
[----:B------:R-:W-:Y:S04]  /*13810*/  STL [R1+0xd7c], R23 ;  /* 0x000d7c1701007387 */ /* 0x000fe80000100800 */
[----:B------:R-:W-:Y:S04]  /*13820*/  STL [R1+0x1d9c], R67 ;  /* 0x001d9c4301007387 */ /* 0x000fe80000100800 */
[----:B------:R-:W4:Y:S04]  /*13830*/  @!P3 LDG.E.U16 R15, desc[UR20][R74.64] ;  /* 0x000000144a0fb981 */ /* 0x000f28000c1e1500 */
[----:B------:R-:W4:Y:S01]  /*13840*/  @!P3 LDG.E.U16 R14, desc[UR20][R76.64] ;  /* 0x000000144c0eb981 */ /* 0x000f22000c1e1500 */
[----:B------:R-:W-:Y:S01]  /*13850*/  ISETP.GE.U32.AND P3, PT, R78, 0x7fffff02, PT ;  /* 0x7fffff024e00780c */ /* 0x000fe20003f66070 */
[----:B------:R-:W-:-:S02]  /*13860*/  IMAD.WIDE R78, R80, 0x2, R6 ;  /* 0x00000002504e7825 */ /* 0x000fc400078e0206 */
[----:B------:R-:W-:Y:S02]  /*13870*/  STL [R1+0x19e8], R68 ;  /* 0x0019e84401007387 */ /* 0x000fe40000100800 */
[----:B------:R-:W-:Y:S02]  /*13880*/  IMAD R84, R4, 0x7e, RZ ;  /* 0x0000007e04547824 */ /* 0x000fe400078e02ff */
[----:B------:R-:W-:Y:S04]  /*13890*/  STL [R1+0x1c24], R68 ;  /* 0x001c244401007387 */ /* 0x000fe80000100800 */
[----:B------:R-:W-:Y:S04]  /*138a0*/  STL [R1+0x1da0], R68 ;  /* 0x001da04401007387 */ /* 0x000fe80000100800 */
[----:B------:R-:W-:Y:S01]  /*138b0*/  STL [R1+0x19e4], R69 ;  /* 0x0019e44501007387 */ /* 0x000fe20000100800 */
[----:B------:R-:W-:-:S03]  /*138c0*/  IMAD.WIDE R82, R84, 0x2, R6 ;  /* 0x0000000254527825 */ /* 0x000fc600078e0206 */
[----:B------:R-:W-:Y:S01]  /*138d0*/  STL [R1+0x1c28], R69 ;  /* 0x001c284501007387 */ /* 0x000fe20000100800 */
[----:B------:R-:W-:-:S03]  /*138e0*/  IMAD.WIDE R84, R84, 0x2, R8 ;  /* 0x0000000254547825 */ /* 0x000fc600078e0208 */
[----:B------:R-:W-:Y:S04]  /*138f0*/  STL [R1+0x1da4], R69 ;  /* 0x001da44501007387 */ /* 0x000fe80000100800 */
[----:B------:R-:W4:Y:S01]  /*13900*/  @!P0 LDG.E.U16 R13, desc[UR20][R78.64] ;  /* 0x000000144e0d8981 */ /* 0x000f22000c1e1500 */
[----:B------:R-:W-:Y:S01]  /*13910*/  PRMT R12, RZ, 0x7610, R12 ;  /* 0x00007610ff0c7816 */ /* 0x000fe2000000000c */
[----:B------:R-:W-:-:S05]  /*13920*/  IMAD.WIDE R80, R80, 0x2, R8 ;  /* 0x0000000250507825 */ /* 0x000fca00078e0208 */
[----:B------:R-:W4:Y:S04]  /*13930*/  @!P0 LDG.E.U16 R12, desc[UR20][R80.64] ;  /* 0x00000014500c8981 */ /* 0x000f28000c1e1500 */
[----:B--2---:R0:W-:Y:S02]  /*13940*/  STL [R1+0x1cfc], R2 ;  /* 0x001cfc0201007387 */ /* 0x0041e40000100800 */
[----:B0-----:R-:W-:-:S06]  /*13950*/  PRMT R2, RZ, 0x7610, R2 ;  /* 0x00007610ff027816 */ /* 0x001fcc0000000002 */
[----:B------:R-:W2:Y:S04]  /*13960*/  @!P3 LDG.E.U16 R2, desc[UR20][R84.64] ;  /* 0x000000145402b981 */ /* 0x000ea8000c1e1500 */
[----:B---3--:R-:W-:Y:S04]  /*13970*/  STL [R1+0xd50], R22 ;  /* 0x000d501601007387 */ /* 0x008fe80000100800 */
[----:B------:R-:W-:Y:S04]  /*13980*/  STL [R1+0x19f0], R70 ;  /* 0x0019f04601007387 */ /* 0x000fe80000100800 */
[----:B------:R-:W-:Y:S04]  /*13990*/  STL [R1+0xd4c], R19 ;  /* 0x000d4c1301007387 */ /* 0x000fe80000100800 */
[----:B------:R-:W-:Y:S04]  /*139a0*/  STL [R1+0x1c2c], R70 ;  /* 0x001c2c4601007387 */ /* 0x000fe80000100800 */
[----:B------:R-:W-:Y:S04]  /*139b0*/  STL [R1+0x1da8], R70 ;  /* 0x001da84601007387 */ /* 0x000fe80000100800 */
[----:B----4-:R-:W-:Y:S04]  /*139c0*/  STL [R1+0xc80], R18 ;  /* 0x000c801201007387 */ /* 0x010fe80000100800 */
        /* <DEDUP_REMOVED lines=27> */
[----:B------:R0:W-:Y:S04]  /*13b80*/  STL [R1+0xd10], R13 ;  /* 0x000d100d01007387 */ /* 0x0001e80000100800 */
[----:B------:R-:W-:Y:S01]  /*13b90*/  STL [R1+0xd3c], R14 ;  /* 0x000d3c0e01007387 */ /* 0x000fe20000100800 */
[----:B------:R-:W-:-:S03]  /*13ba0*/  PRMT R3, RZ, 0x7610, R3 ;  /* 0x00007610ff037816 */ /* 0x000fc60000000003 */
[----:B0-----:R-:W3:Y:S04]  /*13bb0*/  LDL.LU R13, [R1+0x7bc] ;  /* 0x0007bc00010d7983 */ /* 0x001ee80000300800 */
[----:B------:R-:W4:Y:S04]  /*13bc0*/  LDL.LU R15, [R1+0x7c0] ;  /* 0x0007c000010f7983 */ /* 0x000f280000300800 */
[----:B------:R-:W-:Y:S01]  /*13bd0*/  STL [R1+0x1a20], R82 ;  /* 0x001a205201007387 */ /* 0x000fe20000100800 */
[----:B------:R-:W-:-:S03]  /*13be0*/  ISETP.GE.U32.AND P0, PT, R86, 0x7fffff01, PT ;  /* 0x7fffff015600780c */ /* 0x000fc60003f06070 */
[----:B------:R-:W-:Y:S04]  /*13bf0*/  STL [R1+0x1a1c], R83 ;  /* 0x001a1c5301007387 */ /* 0x000fe80000100800 */
[----:B------:R-:W-:Y:S01]  /*13c00*/  STL [R1+0x1b50], R83 ;  /* 0x001b505301007387 */ /* 0x000fe20000100800 */
[----:B------:R-:W-:-:S03]  /*13c10*/  IMAD R88, R4, 0x7f, RZ ;  /* 0x0000007f04587824 */ /* 0x000fc600078e02ff */
[----:B------:R-:W3:Y:S01]  /*13c20*/  @!P3 LDG.E.U16 R3, desc[UR20][R82.64] ;  /* 0x000000145203b981 */ /* 0x000ee2000c1e1500 */
[----:B------:R-:W-:Y:S02]  /*13c30*/  ISETP.NE.AND P3, PT, R87, RZ, PT ;  /* 0x000000ff5700720c */ /* 0x000fe40003f65270 */
[----:B------:R-:W-:Y:S02]  /*13c40*/  PRMT R11, RZ, 0x7610, R11 ;  /* 0x00007610ff0b7816 */ /* 0x000fe4000000000b */
[----:B------:R-:W-:Y:S01]  /*13c50*/  PRMT R10, RZ, 0x7610, R10 ;  /* 0x00007610ff0a7816 */ /* 0x000fe2000000000a */
[----:B--2---:R-:W-:Y:S04]  /*13c60*/  STL [R1+0x1d30], R2 ;  /* 0x001d300201007387 */ /* 0x004fe80000100800 */
[----:B------:R-:W-:Y:S04]  /*13c70*/  STL [R1+0x1a28], R84 ;  /* 0x001a285401007387 */ /* 0x000fe80000100800 */
[----:B------:R-:W-:Y:S04]  /*13c80*/  STL [R1+0x1c34], R84 ;  /* 0x001c345401007387 */ /* 0x000fe80000100800 */
[----:B------:R-:W-:Y:S04]  /*13c90*/  STL [R1+0x1db0], R84 ;  /* 0x001db05401007387 */ /* 0x000fe80000100800 */
[----:B------:R-:W-:Y:S04]  /*13ca0*/  STL [R1+0x1a24], R85 ;  /* 0x001a245501007387 */ /* 0x000fe80000100800 */
[----:B------:R-:W-:Y:S04]  /*13cb0*/  STL [R1+0x1c38], R85 ;  /* 0x001c385501007387 */ /* 0x000fe80000100800 */
[----:B------:R-:W-:Y:S04]  /*13cc0*/  STL [R1+0x1db4], R85 ;  /* 0x001db45501007387 */ /* 0x000fe80000100800 */
[----:B------:R0:W-:Y:S02]  /*13cd0*/  STL [R1+0xd0c], R12 ;  /* 0x000d0c0c01007387 */ /* 0x0001e40000100800 */
[----:B0-----:R-:W-:Y:S01]  /*13ce0*/  LOP3.LUT R12, RZ, R87, RZ, 0x33, !PT ;  /* 0x00000057ff0c7212 */ /* 0x001fe200078e33ff */
[----:B------:R-:W-:-:S05]  /*13cf0*/  IMAD.WIDE R86, R88, 0x2, R6 ;  /* 0x0000000258567825 */ /* 0x000fca00078e0206 */
[----:B------:R-:W2:Y:S01]  /*13d00*/  @!P0 LDG.E.U16 R11, desc[UR20][R86.64] ;  /* 0x00000014560b8981 */ /* 0x000ea2000c1e1500 */
[----:B------:R-:W-:-:S05]  /*13d10*/  IMAD.WIDE R88, R88, 0x2, R8 ;  /* 0x0000000258587825 */ /* 0x000fca00078e0208 */
        /* <DEDUP_REMOVED lines=20> */
[----:B--2---:R0:W-:Y:S04]  /*13e60*/  STL [R1+0xc50], R11 ;  /* 0x000c500b01007387 */ /* 0x0041e80000100800 */
[----:B0-----:R-:W2:Y:S04]  /*13e70*/  LDL.LU R11, [R1+0x7c4] ;  /* 0x0007c400010b7983 */ /* 0x001ea80000300800 */
[----:B------:R-:W-:Y:S04]  /*13e80*/  STL [R1+0x1a48], R86 ;  /* 0x001a485601007387 */ /* 0x000fe80000100800 */
[----:B------:R-:W-:Y:S04]  /*13e90*/  STL [R1+0x1c54], R86 ;  /* 0x001c545601007387 */ /* 0x000fe80000100800 */
[----:B------:R-:W-:Y:S04]  /*13ea0*/  STL [R1+0x1a44], R87 ;  /* 0x001a445701007387 */ /* 0x000fe80000100800 */
[----:B------:R-:W-:Y:S04]  /*13eb0*/  STL [R1+0x1c58], R87 ;  /* 0x001c585701007387 */ /* 0x000fe80000100800 */
[----:B------:R-:W-:Y:S04]  /*13ec0*/  STL.64 [R1+0x1dc8], R86 ;  /* 0x001dc85601007387 */ /* 0x000fe80000100a00 */
[----:B----4-:R0:W-:Y:S04]  /*13ed0*/  STL [R1+0xc4c], R10 ;  /* 0x000c4c0a01007387 */ /* 0x0101e80000100800 */
[----:B0-----:R-:W3:Y:S01]  /*13ee0*/  LDL.LU R10, [R1+0x7cc] ;  /* 0x0007cc00010a7983 */ /* 0x001ee20000300800 */
[----:B------:R-:W0:Y:S01]  /*13ef0*/  S2R R19, SR_TID.X ;  /* 0x0000000000137919 */ /* 0x000e220000002100 */
[----:B------:R-:W-:-:S02]  /*13f00*/  SEL R16, R12, R91, !P3 ;  /* 0x0000005b0c107207 */ /* 0x000fc40005800000 */
[----:B------:R-:W4:Y:S04]  /*13f10*/  LDL.LU R14, [R1+0x7d0] ;  /* 0x0007d000010e7983 */ /* 0x000f280000300800 */
[----:B------:R-:W-:Y:S01]  /*13f20*/  STL [R1+0x1a50], R88 ;  /* 0x001a505801007387 */ /* 0x000fe20000100800 */
[----:B------:R-:W-:-:S03]  /*13f30*/  IMAD R4, R16, UR7, RZ ;  /* 0x0000000710047c24 */ /* 0x000fc6000f8e02ff */
[----:B------:R-:W-:Y:S01]  /*13f40*/  STL [R1+0x1c5c], R88 ;  /* 0x001c5c5801007387 */ /* 0x000fe20000100800 */
[----:B------:R-:W-:-:S03]  /*13f50*/  SEL R2, R12, R92, !P3 ;  /* 0x0000005c0c027207 */ /* 0x000fc60005800000 */
[----:B------:R-:W-:Y:S04]  /*13f60*/  STL [R1+0x1a4c], R89 ;  /* 0x001a4c5901007387 */ /* 0x000fe80000100800 */
[----:B------:R-:W-:Y:S01]  /*13f70*/  STL [R1+0x1c60], R89 ;  /* 0x001c605901007387 */ /* 0x000fe20000100800 */
[----:B0-----:R-:W-:-:S05]  /*13f80*/  LOP3.LUT R19, R19, 0x7f, RZ, 0xc0, !PT ;  /* 0x0000007f13137812 */ /* 0x001fca00078ec0ff */
[----:B------:R-:W-:Y:S01]  /*13f90*/  IMAD R3, R19, R5, RZ ;  /* 0x0000000513037224 */ /* 0x000fe200078e02ff */
[----:B------:R-:W-:Y:S04]  /*13fa0*/  STL.64 [R1+0x1df0], R88 ;  /* 0x001df05801007387 */ /* 0x000fe80000100a00 */
[C---:B------:R-:W-:Y:S01]  /*13fb0*/  LEA R91, P0, R3.reuse, UR14, 0x1 ;  /* 0x0000000e035b7c11 */ /* 0x040fe2000f8008ff */
[----:B------:R-:W4:Y:S01]  /*13fc0*/  LDL.LU R16, [R1+0x7d4] ;  /* 0x0007d40001107983 */ /* 0x000f220000300800 */
[----:B------:R-:W-:Y:S01]  /*13fd0*/  SEL R5, R12, R13, !P3 ;  /* 0x0000000d0c057207 */ /* 0x000fe20005800000 */
[----:B------:R-:W-:Y:S01]  /*13fe0*/  IMAD R2, R2, UR7, RZ ;  /* 0x0000000702027c24 */ /* 0x000fe2000f8e02ff */
[----:B------:R-:W-:Y:S01]  /*13ff0*/  LEA.HI.X.SX32 R92, R3, UR15, 0x1, P0 ;  /* 0x0000000f035c7c11 */ /* 0x000fe200080f0eff */
[----:B------:R-:W4:Y:S01]  /*14000*/  LDL.LU R13, [R1+0x7d8] ;  /* 0x0007d800010d7983 */ /* 0x000f220000300800 */
[CC--:B------:R-:W-:Y:S01]  /*14010*/  LEA R3, P0, R4.reuse, R91.reuse, 0x1 ;  /* 0x0000005b04037211 */ /* 0x0c0fe200078008ff */
[----:B------:R-:W-:Y:S01]  /*14020*/  IMAD R5, R5, UR9, RZ ;  /* 0x0000000905057c24 */ /* 0x000fe2000f8e02ff */
[----:B------:R-:W0:Y:S02]  /*14030*/  LDCU UR14, c[0x0][0x3b0] ;  /* 0x00007600ff0e77ac */ /* 0x000e240008000800 */
[----:B------:R-:W-:Y:S01]  /*14040*/  LEA.HI.X.SX32 R6, R4, R92, 0x1, P0 ;  /* 0x0000005c04067211 */ /* 0x000fe200000f0eff */
[----:B------:R1:W-:Y:S01]  /*14050*/  STL [R1+0xad8], R3 ;  /* 0x000ad80301007387 */ /* 0x0003e20000100800 */
[----:B------:R-:W-:Y:S01]  /*14060*/  LEA R4, P0, R2, R91, 0x1 ;  /* 0x0000005b02047211 */ /* 0x000fe200078008ff */
[----:B------:R-:W0:Y:S01]  /*14070*/  LDCU UR15, c[0x0][0x3b0] ;  /* 0x00007600ff0f77ac */ /* 0x000e220008000800 */
[----:B------:R-:W0:Y:S01]  /*14080*/  LDCU UR9, c[0x0][0x3b0] ;  /* 0x00007600ff0977ac */ /* 0x000e220008000800 */
[----:B-1----:R-:W-:-:S02]  /*14090*/  SEL R3, R12, R15, !P3 ;  /* 0x0000000f0c037207 */ /* 0x002fc40005800000 */
[----:B------:R-:W4:Y:S04]  /*140a0*/  LDL.LU R15, [R1+0x7dc] ;  /* 0x0007dc00010f7983 */ /* 0x000f280000300800 */
[----:B------:R1:W-:Y:S04]  /*140b0*/  STL [R1+0xad4], R6 ;  /* 0x000ad40601007387 */ /* 0x0003e80000100800 */
[----:B------:R2:W-:Y:S01]  /*140c0*/  STL [R1+0xb18], R4 ;  /* 0x000b180401007387 */ /* 0x0005e20000100800 */
[----:B-1----:R-:W-:Y:S02]  /*140d0*/  LEA.HI.X.SX32 R6, R2, R92, 0x1, P0 ;  /* 0x0000005c02067211 */ /* 0x002fe400000f0eff */
[----:B------:R-:W-:-:S02]  /*140e0*/  LEA R2, P0, R5, R91, 0x1 ;  /* 0x0000005b05027211 */ /* 0x000fc400078008ff */
[C---:B--2---:R-:W-:Y:S02]  /*140f0*/  SEL R4, R12.reuse, R11, !P3 ;  /* 0x0000000b0c047207 */ /* 0x044fe40005800000 */
[----:B------:R-:W2:Y:S04]  /*14100*/  LDL.LU R11, [R1+0x7e0] ;  /* 0x0007e000010b7983 */ /* 0x000ea80000300800 */
[----:B------:R-:W-:Y:S04]  /*14110*/  STL [R1+0xb14], R6 ;  /* 0x000b140601007387 */ /* 0x000fe80000100800 */
[----:B------:R3:W-:Y:S02]  /*14120*/  STL [R1+0xb58], R2 ;  /* 0x000b580201007387 */ /* 0x0007e40000100800 */
[----:B---3--:R-:W-:-:S02]  /*14130*/  SEL R2, R12, R10, !P3 ;  /* 0x0000000a0c027207 */ /* 0x008fc40005800000 */
[----:B------:R-:W3:Y:S01]  /*14140*/  LDL.LU R10, [R1+0x7e4] ;  /* 0x0007e400010a7983 */ /* 0x000ee20000300800 */
[----:B------:R-:W-:Y:S01]  /*14150*/  IMAD R3, R3, UR10, RZ ;  /* 0x0000000a03037c24 */ /* 0x000fe2000f8e02ff */
[-C--:B------:R-:W-:Y:S01]  /*14160*/  LEA.HI.X.SX32 R6, R5, R92.reuse, 0x1, P0 ;  /* 0x0000005c05067211 */ /* 0x080fe200000f0eff */
[----:B------:R-:W-:Y:S01]  /*14170*/  IMAD R4, R4, UR11, RZ ;  /* 0x0000000b04047c24 */ /* 0x000fe2000f8e02ff */
[----:B------:R-:W1:Y:S02]  /*14180*/  LDCU UR10, c[0x0][0x3b0] ;  /* 0x00007600ff0a77ac */ /* 0x000e640008000800 */
[C---:B------:R-:W-:Y:S01]  /*14190*/  LEA R5, P0, R3.reuse, R91, 0x1 ;  /* 0x0000005b03057211 */ /* 0x040fe200078008ff */
[----:B------:R0:W-:Y:S01]  /*141a0*/  STL [R1+0xb54], R6 ;  /* 0x000b540601007387 */ /* 0x0001e20000100800 */
[----:B------:R-:W-:Y:S01]  /*141b0*/  IMAD R2, R2, UR12, RZ ;  /* 0x0000000c02027c24 */ /* 0x000fe2000f8e02ff */
[----:B------:R-:W1:Y:S02]  /*141c0*/  LDCU UR11, c[0x0][0x3b0] ;  /* 0x00007600ff0b77ac */ /* 0x000e640008000800 */
[----:B------:R4:W-:Y:S01]  /*141d0*/  STL [R1+0xb98], R5 ;  /* 0x000b980501007387 */ /* 0x0009e20000100800 */
[----:B------:R-:W1:Y:S01]  /*141e0*/  LDCU UR12, c[0x0][0x3b0] ;  /* 0x00007600ff0c77ac */ /* 0x000e620008000800 */
[----:B0-----:R-:W-:-:S02]  /*141f0*/  LEA.HI.X.SX32 R6, R3, R92, 0x1, P0 ;  /* 0x0000005c03067211 */ /* 0x001fc400000f0eff */
[----:B------:R-:W-:Y:S02]  /*14200*/  LEA R3, P0, R4, R91, 0x1 ;  /* 0x0000005b04037211 */ /* 0x000fe400078008ff */
[----:B----4-:R-:W-:Y:S02]  /*14210*/  SEL R5, R12, R14, !P3 ;  /* 0x0000000e0c057207 */ /* 0x010fe40005800000 */
[----:B------:R-:W4:Y:S04]  /*14220*/  LDL.LU R14, [R1+0x7e8] ;  /* 0x0007e800010e7983 */ /* 0x000f280000300800 */
[----:B------:R0:W-:Y:S01]  /*14230*/  STL [R1+0xb94], R6 ;  /* 0x000b940601007387 */ /* 0x0001e20000100800 */
[----:B------:R-:W-:Y:S01]  /*14240*/  IMAD R5, R5, UR13, RZ ;  /* 0x0000000d05057c24 */ /* 0x000fe2000f8e02ff */
[----:B------:R-:W1:Y:S02]  /*14250*/  LDCU UR13, c[0x0][0x3b0] ;  /* 0x00007600ff0d77ac */ /* 0x000e640008000800 */
[----:B------:R0:W-:Y:S02]  /*14260*/  STL [R1+0xbd8], R3 ;  /* 0x000bd80301007387 */ /* 0x0001e40000100800 */
[----:B0-----:R-:W-:-:S02]  /*14270*/  LEA.HI.X.SX32 R6, R4, R92, 0x1, P0 ;  /* 0x0000005c04067211 */ /* 0x001fc400000f0eff */
[----:B------:R-:W-:Y:S02]  /*14280*/  LEA R4, P0, R2, R91, 0x1 ;  /* 0x0000005b02047211 */ /* 0x000fe400078008ff */
[----:B------:R-:W-:Y:S02]  /*14290*/  SEL R3, R12, R16, !P3 ;  /* 0x000000100c037207 */ /* 0x000fe40005800000 */
[----:B------:R-:W4:Y:S04]  /*142a0*/  LDL.LU R16, [R1+0x7ec] ;  /* 0x0007ec0001107983 */ /* 0x000f280000300800 */
[----:B------:R0:W-:Y:S01]  /*142b0*/  STL [R1+0xbd4], R6 ;  /* 0x000bd40601007387 */ /* 0x0001e20000100800 */
[----:B------:R-:W-:Y:S01]  /*142c0*/  IMAD R3, R3, UR14, RZ ;  /* 0x0000000e03037c24 */ /* 0x000fe2000f8e02ff */
[----:B------:R-:W1:Y:S02]  /*142d0*/  LDCU UR14, c[0x0][0x3b0] ;  /* 0x00007600ff0e77ac */ /* 0x000e640008000800 */
[----:B------:R0:W-:Y:S02]  /*142e0*/  STL [R1+0xc18], R4 ;  /* 0x000c180401007387 */ /* 0x0001e40000100800 */
[----:B0-----:R-:W-:-:S02]  /*142f0*/  LEA.HI.X.SX32 R6, R2, R92, 0x1, P0 ;  /* 0x0000005c02067211 */ /* 0x001fc400000f0eff */
[C---:B------:R-:W-:Y:S02]  /*14300*/  LEA R2, P0, R5.reuse, R91, 0x1 ;  /* 0x0000005b05027211 */ /* 0x040fe400078008ff */
        /* <DEDUP_REMOVED lines=10> */
[----:B------:R0:W-:Y:S04]  /*143b0*/  STL [R1+0xc54], R6 ;  /* 0x000c540601007387 */ /* 0x0001e80000100800 */
[----:B------:R2:W-:Y:S01]  /*143c0*/  STL [R1+0xc98], R5 ;  /* 0x000c980501007387 */ /* 0x0005e20000100800 */
[----:B0-----:R-:W-:-:S02]  /*143d0*/  LEA.HI.X.SX32 R6, R3, R92, 0x1, P0 ;  /* 0x0000005c03067211 */ /* 0x001fc400000f0eff */
[----:B------:R-:W-:Y:S02]  /*143e0*/  LEA R3, P0, R4, R91, 0x1 ;  /* 0x0000005b04037211 */ /* 0x000fe400078008ff */
        /* <DEDUP_REMOVED lines=9> */
[----:B------:R-:W0:Y:S02]  /*14480*/  LDCU UR16, c[0x0][0x3b0] ;  /* 0x00007600ff1077ac */ /* 0x000e240008000800 */
[C---:B------:R-:W-:Y:S01]  /*14490*/  LEA R4, P0, R2.reuse, R91, 0x1 ;  /* 0x0000005b02047211 */ /* 0x040fe200078008ff */
[----:B------:R4:W-:Y:S01]  /*144a0*/  STL [R1+0xcd4], R6 ;  /* 0x000cd40601007387 */ /* 0x0009e20000100800 */
[----:B-1----:R-:W-:Y:S01]  /*144b0*/  IMAD R3, R3, UR10, RZ ;  /* 0x0000000a03037c24 */ /* 0x002fe2000f8e02ff */
[----:B------:R-:W1:Y:S02]  /*144c0*/  LDCU UR9, c[0x0][0x3b0] ;  /* 0x00007600ff0977ac */ /* 0x000e640008000800 */
[----:B------:R4:W-:Y:S01]  /*144d0*/  STL [R1+0xd18], R4 ;  /* 0x000d180401007387 */ /* 0x0009e20000100800 */
[----:B------:R-:W0:Y:S01]  /*144e0*/  LDCU UR10, c[0x0][0x3b0] ;  /* 0x00007600ff0a77ac */ /* 0x000e220008000800 */
[----:B----4-:R-:W-:-:S02]  /*144f0*/  LEA.HI.X.SX32 R6, R2, R92, 0x1, P0 ;  /* 0x0000005c02067211 */ /* 0x010fc400000f0eff */
        /* <DEDUP_REMOVED lines=43> */
[----:B------:R-:W-:Y:S01]  /*147b0*/  IMAD R2, R2, UR16, RZ ;  /* 0x0000001002027c24 */ /* 0x000fe2000f8e02ff */
[----:B------:R-:W0:Y:S02]  /*147c0*/  LDCU UR15, c[0x0][0x3b0] ;  /* 0x00007600ff0f77ac */ /* 0x000e240008000800 */
[----:B------:R4:W-:Y:S01]  /*147d0*/  STL [R1+0xe98], R5 ;  /* 0x000e980501007387 */ /* 0x0009e20000100800 */
[----:B------:R-:W0:Y:S01]  /*147e0*/  LDCU UR16, c[0x0][0x3b0] ;  /* 0x00007600ff1077ac */ /* 0x000e220008000800 */
[----:B-1----:R-:W-:-:S02]  /*147f0*/  LEA.HI.X.SX32 R6, R3, R92, 0x1, P0 ;  /* 0x0000005c03067211 */ /* 0x002fc400000f0eff */
[----:B------:R-:W-:Y:S02]  /*14800*/  LEA R3, P0, R4, R91, 0x1 ;  /* 0x0000005b04037211 */ /* 0x000fe400078008ff */
[----:B----4-:R-:W-:Y:S02]  /*14810*/  SEL R5, R12, R14, !P3 ;  /* 0x0000000e0c057207 */ /* 0x010fe40005800000 */
[----:B------:R-:W4:Y:S04]  /*14820*/  LDL.LU R14, [R1+0x818] ;  /* 0x00081800010e7983 */ /* 0x000f280000300800 */
[----:B------:R1:W-:Y:S01]  /*14830*/  STL [R1+0xe94], R6 ;  /* 0x000e940601007387 */ /* 0x0003e20000100800 */
[----:B------:R-:W-:Y:S01]  /*14840*/  IMAD R5, R5, UR9, RZ ;  /* 0x0000000905057c24 */ /* 0x000fe2000f8e02ff */
[----:B------:R-:W0:Y:S02]  /*14850*/  LDCU UR9, c[0x0][0x3b0] ;  /* 0x00007600ff0977ac */ /* 0x000e240008000800 */
[----:B------:R1:W-:Y:S02]  /*14860*/  STL [R1+0xed8], R3 ;  /* 0x000ed80301007387 */ /* 0x0003e40000100800 */
[----:B-1----:R-:W-:-:S02]  /*14870*/  LEA.HI.X.SX32 R6, R4, R92, 0x1, P0 ;  /* 0x0000005c04067211 */ /* 0x002fc400000f0eff */
[----:B------:R-:W-:Y:S02]  /*14880*/  LEA R4, P0, R2, R91, 0x1 ;  /* 0x0000005b02047211 */ /* 0x000fe400078008ff */
[----:B------:R-:W-:Y:S02]  /*14890*/  SEL R3, R12, R16, !P3 ;  /* 0x000000100c037207 */ /* 0x000fe40005800000 */
[----:B------:R-:W4:Y:S04]  /*148a0*/  LDL.LU R16, [R1+0x81c] ;  /* 0x00081c0001107983 */ /* 0x000f280000300800 */
[----:B------:R1:W-:Y:S01]  /*148b0*/  STL [R1+0xed4], R6 ;  /* 0x000ed40601007387 */ /* 0x0003e20000100800 */
[----:B------:R-:W-:Y:S01]  /*148c0*/  IMAD R3, R3, UR10, RZ ;  /* 0x0000000a03037c24 */ /* 0x000fe2000f8e02ff */
[----:B------:R-:W0:Y:S02]  /*148d0*/  LDCU UR10, c[0x0][0x3b0] ;  /* 0x00007600ff0a77ac */ /* 0x000e240008000800 */
[----:B------:R1:W-:Y:S02]  /*148e0*/  STL [R1+0xf18], R4 ;  /* 0x000f180401007387 */ /* 0x0003e40000100800 */
[----:B-1----:R-:W-:-:S02]  /*148f0*/  LEA.HI.X.SX32 R6, R2, R92, 0x1, P0 ;  /* 0x0000005c02067211 */ /* 0x002fc400000f0eff */
[C---:B------:R-:W-:Y:S02]  /*14900*/  LEA R2, P0, R5.reuse, R91, 0x1 ;  /* 0x0000005b05027211 */ /* 0x040fe400078008ff */
        /* <DEDUP_REMOVED lines=10> */
[----:B------:R1:W-:Y:S04]  /*149b0*/  STL [R1+0xf54], R6 ;  /* 0x000f540601007387 */ /* 0x0003e80000100800 */
[----:B------:R2:W-:Y:S01]  /*149c0*/  STL [R1+0xf98], R5 ;  /* 0x000f980501007387 */ /* 0x0005e20000100800 */
[----:B-1----:R-:W-:-:S02]  /*149d0*/  LEA.HI.X.SX32 R6, R3, R92, 0x1, P0 ;  /* 0x0000005c03067211 */ /* 0x002fc400000f0eff */
        /* <DEDUP_REMOVED lines=13> */
[----:B0-----:R-:W-:Y:S01]  /*14ab0*/  IMAD R3, R3, UR14, RZ ;  /* 0x0000000e03037c24 */ /* 0x001fe2000f8e02ff */
[----:B------:R-:W0:Y:S02]  /*14ac0*/  LDCU UR13, c[0x0][0x3b0] ;  /* 0x00007600ff0d77ac */ /* 0x000e240008000800 */
        /* <DEDUP_REMOVED lines=44> */
[----:B------:R-:W-:Y:S01]  /*14d90*/  LEA R5, P0, R3, R91, 0x1 ;  /* 0x0000005b03057211 */ /* 0x000fe200078008ff */
[----:B------:R1:W-:Y:S01]  /*14da0*/  STL [R1+0x1154], R6 ;  /* 0x0011540601007387 */ /* 0x0003e20000100800 */
[----:B------:R-:W-:Y:S01]  /*14db0*/  IMAD R2, R2, UR22, RZ ;  /* 0x0000001602027c24 */ /* 0x000fe2000f8e02ff */
[----:B------:R-:W0:Y:S02]  /*14dc0*/  LDCU UR19, c[0x0][0x3b0] ;  /* 0x00007600ff1377ac */ /* 0x000e240008000800 */
[----:B------:R4:W-:Y:S01]  /*14dd0*/  STL [R1+0x1198], R5 ;  /* 0x0011980501007387 */ /* 0x0009e20000100800 */
[----:B------:R-:W-:Y:S01]  /*14de0*/  VIADD R83, R93, 0xae ;  /* 0x000000ae5d537836 */ /* 0x000fe20000000000 */
        /* <DEDUP_REMOVED lines=22> */
[----:B------:R-:W-:-:S03]  /*14f50*/  IMAD R4, R4, UR7, RZ ;  /* 0x0000000704047c24 */ /* 0x000fc6000f8e02ff */
[----:B------:R0:W-:Y:S01]  /*14f60*/  STL [R1+0x1250], R2 ;  /* 0x0012500201007387 */ /* 0x0001e20000100800 */
[-C--:B-1----:R-:W-:Y:S02]  /*14f70*/  LEA.HI.X.SX32 R6, R5, R92.reuse, 0x1, P0 ;  /* 0x0000005c05067211 */ /* 0x082fe400000f0eff */
[C---:B------:R-:W-:Y:S02]  /*14f80*/  LEA R5, P0, R3.reuse, R91, 0x1 ;  /* 0x0000005b03057211 */ /* 0x040fe400078008ff */
[----:B0-----:R-:W-:Y:S02]  /*14f90*/  SEL R2, R12, R15, !P3 ;  /* 0x0000000f0c027207 */ /* 0x001fe40005800000 */
        /* <DEDUP_REMOVED lines=20> */
[----:B-1----:R-:W-:-:S02]  /*150e0*/  LEA.HI.X.SX32 R6, R2, R92, 0x1, P0 ;  /* 0x0000005c02067211 */ /* 0x002fc400000f0eff */
[C---:B------:R-:W-:Y:S02]  /*150f0*/  LEA R2, P0, R5.reuse, R91, 0x1 ;  /* 0x0000005b05027211 */ /* 0x040fe400078008ff */
[----:B----4-:R-:W-:Y:S02]  /*15100*/  SEL R4, R12, R14, !P3 ;  /* 0x0000000e0c047207 */ /* 0x010fe40005800000 */
        /* <DEDUP_REMOVED lines=142> */
[-C--:B------:R-:W-:Y:S02]  /*159f0*/  LEA R3, P0, R4, R91.reuse, 0x1 ;  /* 0x0000005b04037211 */ /* 0x080fe400078008ff */
[----:B----4-:R-:W-:Y:S02]  /*15a00*/  SEL R5, R12, R14, !P3 ;  /* 0x0000000e0c057207 */ /* 0x010fe40005800000 */
[----:B------:R-:W4:Y:S04]  /*15a10*/  LDL.LU R14, [R1+0xa00] ;  /* 0x000a0000010e7983 */ /* 0x000f280000300800 */
[----:B------:R0:W-:Y:S04]  /*15a20*/  STL [R1+0xf9c], R6 ;  /* 0x000f9c0601007387 */ /* 0x0001e80000100800 */
[----:B------:R1:W-:Y:S01]  /*15a30*/  STL [R1+0xfe0], R3 ;  /* 0x000fe00301007387 */ /* 0x0003e20000100800 */
[----:B0-----:R-:W-:Y:S01]  /*15a40*/  IMAD R6, R5, UR9, RZ ;  /* 0x0000000905067c24 */ /* 0x001fe2000f8e02ff */
[----:B------:R-:W-:Y:S01]  /*15a50*/  LEA.HI.X.SX32 R5, R4, R92, 0x1, P0 ;  /* 0x0000005c04057211 */ /* 0x000fe200000f0eff */
[----:B------:R-:W0:Y:S01]  /*15a60*/  LDCU UR9, c[0x0][0x3b0] ;  /* 0x00007600ff0977ac */ /* 0x000e220008000800 */
[----:B------:R-:W-:-:S02]  /*15a70*/  LEA R4, P0, R2, R91, 0x1 ;  /* 0x0000005b02047211 */ /* 0x000fc400078008ff */
[----:B-1----:R-:W-:Y:S01]  /*15a80*/  SEL R3, R12, R16, !P3 ;  /* 0x000000100c037207 */ /* 0x002fe20005800000 */
[----:B------:R1:W-:Y:S01]  /*15a90*/  STL [R1+0xfdc], R5 ;  /* 0x000fdc0501007387 */ /* 0x0003e20000100800 */
[-C--:B------:R-:W-:Y:S02]  /*15aa0*/  LEA.HI.X.SX32 R2, R2, R92.reuse, 0x1, P0 ;  /* 0x0000005c02027211 */ /* 0x080fe400000f0eff */
[C---:B------:R-:W-:Y:S01]  /*15ab0*/  LEA R7, P0, R6.reuse, R91, 0x1 ;  /* 0x0000005b06077211 */ /* 0x040fe200078008ff */
[----:B------:R-:W-:Y:S01]  /*15ac0*/  STL [R1+0x1020], R4 ;  /* 0x0010200401007387 */ /* 0x000fe20000100800 */
[----:B------:R-:W-:Y:S01]  /*15ad0*/  IMAD R3, R3, UR10, RZ ;  /* 0x0000000a03037c24 */ /* 0x000fe2000f8e02ff */
[----:B------:R-:W0:Y:S01]  /*15ae0*/  LDCU UR10, c[0x0][0x3b0] ;  /* 0x00007600ff0a77ac */ /* 0x000e220008000800 */
[----:B------:R-:W-:Y:S02]  /*15af0*/  LEA.HI.X.SX32 R6, R6, R92, 0x1, P0 ;  /* 0x0000005c06067211 */ /* 0x000fe400000f0eff */
[----:B-1----:R-:W-:-:S02]  /*15b00*/  SEL R5, R12, R13, !P3 ;  /* 0x0000000d0c057207 */ /* 0x002fc40005800000 */
[----:B------:R-:W4:Y:S04]  /*15b10*/  LDL.LU R13, [R1+0x9f4] ;  /* 0x0009f400010d7983 */ /* 0x000f280000300800 */
[----:B------:R-:W-:Y:S01]  /*15b20*/  STL [R1+0x1614], R83 ;  /* 0x0016145301007387 */ /* 0x000fe20000100800 */
[----:B------:R-:W-:Y:S01]  /*15b30*/  IMAD R5, R5, UR11, RZ ;  /* 0x0000000b05057c24 */ /* 0x000fe2000f8e02ff */
[----:B------:R-:W1:Y:S02]  /*15b40*/  LDCU UR11, c[0x0][0x3b0] ;  /* 0x00007600ff0b77ac */ /* 0x000e640008000800 */
[----:B------:R0:W-:Y:S04]  /*15b50*/  STL [R1+0x101c], R2 ;  /* 0x00101c0201007387 */ /* 0x0001e80000100800 */
[----:B------:R1:W-:Y:S01]  /*15b60*/  STL [R1+0x1060], R7 ;  /* 0x0010600701007387 */ /* 0x0003e20000100800 */
[----:B0-----:R-:W-:-:S02]  /*15b70*/  IABS R2, R83 ;  /* 0x0000005300027213 */ /* 0x001fc40000000000 */
[----:B------:R-:W-:Y:S02]  /*15b80*/  SEL R4, R12, R15, !P3 ;  /* 0x0000000f0c047207 */ /* 0x000fe40005800000 */
[CC--:B-1----:R-:W-:Y:S01]  /*15b90*/  LEA R7, P0, R3.reuse, R91.reuse, 0x1 ;  /* 0x0000005b03077211 */ /* 0x0c2fe200078008ff */
[----:B------:R-:W4:Y:S03]  /*15ba0*/  LDL.LU R15, [R1+0x9dc] ;  /* 0x0009dc00010f7983 */ /* 0x000f260000300800 */
[----:B------:R-:W-:Y:S01]  /*15bb0*/  LEA.HI.X.SX32 R3, R3, R92, 0x1, P0 ;  /* 0x0000005c03037211 */ /* 0x000fe200000f0eff */
[----:B------:R0:W-:Y:S01]  /*15bc0*/  STL [R1+0x105c], R6 ;  /* 0x00105c0601007387 */ /* 0x0001e20000100800 */
[----:B------:R-:W-:-:S03]  /*15bd0*/  LEA R8, P0, R5, R91, 0x1 ;  /* 0x0000005b05087211 */ /* 0x000fc600078008ff */
[----:B------:R-:W-:Y:S01]  /*15be0*/  STL [R1+0x10a0], R7 ;  /* 0x0010a00701007387 */ /* 0x000fe20000100800 */
[----:B0-----:R-:W-:Y:S01]  /*15bf0*/  IMAD.MOV.U32 R6, RZ, RZ, R2 ;  /* 0x000000ffff067224 */ /* 0x001fe200078e0002 */
[C---:B--2---:R-:W-:Y:S02]  /*15c00*/  SEL R2, R12.reuse, R11, !P3 ;  /* 0x0000000b0c027207 */ /* 0x044fe40005800000 */
[----:B------:R-:W2:Y:S04]  /*15c10*/  LDL.LU R11, [R1+0x9c0] ;  /* 0x0009c000010b7983 */ /* 0x000ea80000300800 */
[----:B------:R3:W-:Y:S04]  /*15c20*/  STL [R1+0x109c], R3 ;  /* 0x00109c0301007387 */ /* 0x0007e80000100800 */
[----:B------:R0:W-:Y:S01]  /*15c30*/  STL [R1+0x10e0], R8 ;  /* 0x0010e00801007387 */ /* 0x0001e20000100800 */
[----:B---3--:R-:W-:-:S03]  /*15c40*/  SEL R3, R12, R10, !P3 ;  /* 0x0000000a0c037207 */ /* 0x008fc60005800000 */
[----:B------:R-:W3:Y:S01]  /*15c50*/  LDL.LU R10, [R1+0xa8c] ;  /* 0x000a8c00010a7983 */ /* 0x000ee20000300800 */
[----:B------:R-:W-:Y:S01]  /*15c60*/  IMAD R7, R4, UR12, RZ ;  /* 0x0000000c04077c24 */ /* 0x000fe2000f8e02ff */
[----:B------:R-:W-:Y:S01]  /*15c70*/  LEA.HI.X.SX32 R5, R5, R92, 0x1, P0 ;  /* 0x0000005c05057211 */ /* 0x000fe200000f0eff */
[----:B------:R-:W-:Y:S01]  /*15c80*/  IMAD.HI.U32 R4, R0, R6, RZ ;  /* 0x0000000600047227 */ /* 0x000fe200078e00ff */
[----:B------:R-:W1:Y:S02]  /*15c90*/  LDCU UR12, c[0x0][0x3b0] ;  /* 0x00007600ff0c77ac */ /* 0x000e640008000800 */
[----:B0-----:R-:W-:Y:S01]  /*15ca0*/  LEA R8, P0, R7, R91, 0x1 ;  /* 0x0000005b07087211 */ /* 0x001fe200078008ff */
[----:B------:R-:W-:Y:S01]  /*15cb0*/  IMAD R2, R2, UR13, RZ ;  /* 0x0000000d02027c24 */ /* 0x000fe2000f8e02ff */
[----:B------:R4:W-:Y:S01]  /*15cc0*/  STL [R1+0x10dc], R5 ;  /* 0x0010dc0501007387 */ /* 0x0009e20000100800 */
[----:B------:R-:W-:Y:S01]  /*15cd0*/  IMAD.MOV R4, RZ, RZ, -R4 ;  /* 0x000000ffff047224 */ /* 0x000fe200078e0a04 */
[----:B------:R-:W0:Y:S02]  /*15ce0*/  LDCU UR13, c[0x0][0x3b0] ;  /* 0x00007600ff0d77ac */ /* 0x000e240008000800 */
[----:B------:R1:W-:Y:S01]  /*15cf0*/  STL [R1+0x1120], R8 ;  /* 0x0011200801007387 */ /* 0x0003e20000100800 */
[----:B------:R-:W-:-:S02]  /*15d00*/  IMAD R4, R90, R4, R6 ;  /* 0x000000045a047224 */ /* 0x000fc400078e0206 */
[----:B------:R-:W-:Y:S01]  /*15d10*/  IMAD R3, R3, UR14, RZ ;  /* 0x0000000e03037c24 */ /* 0x000fe2000f8e02ff */
[----:B------:R-:W0:Y:S01]  /*15d20*/  LDCU UR14, c[0x0][0x3b0] ;  /* 0x00007600ff0e77ac */ /* 0x000e220008000800 */
[----:B----4-:R-:W-:Y:S02]  /*15d30*/  SEL R5, R12, R14, !P3 ;  /* 0x0000000e0c057207 */ /* 0x010fe40005800000 */
[----:B-1----:R-:W-:Y:S01]  /*15d40*/  LEA.HI.X.SX32 R8, R7, R92, 0x1, P0 ;  /* 0x0000005c07087211 */ /* 0x002fe200000f0eff */
[----:B------:R-:W4:Y:S01]  /*15d50*/  LDL.LU R14, [R1+0xa90] ;  /* 0x000a9000010e7983 */ /* 0x000f220000300800 */
[----:B------:R-:W-:-:S03]  /*15d60*/  LEA R7, P0, R2, R91, 0x1 ;  /* 0x0000005b02077211 */ /* 0x000fc600078008ff */
[----:B------:R-:W-:Y:S01]  /*15d70*/  STL [R1+0x111c], R8 ;  /* 0x00111c0801007387 */ /* 0x000fe20000100800 */
[----:B------:R-:W-:-:S03]  /*15d80*/  LEA.HI.X.SX32 R6, R2, R92, 0x1, P0 ;  /* 0x0000005c02067211 */ /* 0x000fc600000f0eff */
[----:B------:R-:W4:Y:S01]  /*15d90*/  LDL.LU R16, [R1+0xa9c] ;  /* 0x000a9c0001107983 */ /* 0x000f220000300800 */
[----:B------:R-:W-:-:S03]  /*15da0*/  LEA R2, P0, R3, R91, 0x1 ;  /* 0x0000005b03027211 */ /* 0x000fc600078008ff */
[----:B------:R-:W-:Y:S01]  /*15db0*/  STL [R1+0x1160], R7 ;  /* 0x0011600701007387 */ /* 0x000fe20000100800 */
[----:B------:R-:W-:Y:S01]  /*15dc0*/  IMAD R5, R5, UR15, RZ ;  /* 0x0000000f05057c24 */ /* 0x000fe2000f8e02ff */
[----:B------:R-:W1:Y:S02]  /*15dd0*/  LDCU UR15, c[0x0][0x3b0] ;  /* 0x00007600ff0f77ac */ /* 0x000e640008000800 */
[----:B------:R-:W-:Y:S04]  /*15de0*/  STL.64 [R1+0x1b60], R82 ;  /* 0x001b605201007387 */ /* 0x000fe80000100a00 */
[----:B------:R0:W-:Y:S04]  /*15df0*/  STL [R1+0x7c0], R4 ;  /* 0x0007c00401007387 */ /* 0x0001e80000100800 */
[----:B------:R-:W-:Y:S04]  /*15e00*/  STL [R1+0x1d40], R82 ;  /* 0x001d405201007387 */ /* 0x000fe80000100800 */
[----:B------:R-:W-:Y:S01]  /*15e10*/  STL [R1+0x1d38], R83 ;  /* 0x001d385301007387 */ /* 0x000fe20000100800 */
[----:B0-----:R-:W-:-:S03]  /*15e20*/  SEL R4, R12, R13, !P3 ;  /* 0x0000000d0c047207 */ /* 0x001fc60005800000 */
        /* <DEDUP_REMOVED lines=29> */
[----:B------:R-:W-:Y:S02]  /*16000*/  LEA R2, P0, R3, R91, 0x1 ;  /* 0x0000005b03027211 */ /* 0x000fe400078008ff */
[----:B----4-:R-:W-:Y:S02]  /*16010*/  SEL R4, R12, R14, !P3 ;  /* 0x0000000e0c047207 */ /* 0x010fe40005800000 */
[----:B------:R-:W4:Y:S04]  /*16020*/  LDL.LU R14, [R1+0xab4] ;  /* 0x000ab400010e7983 */ /* 0x000f280000300800 */
[----:B------:R1:W-:Y:S01]  /*16030*/  STL [R1+0x1254], R6 ;  /* 0x0012540601007387 */ /* 0x0003e20000100800 */
[----:B------:R-:W-:-:S03]  /*16040*/  IMAD R4, R4, UR7, RZ ;  /* 0x0000000704047c24 */ /* 0x000fc6000f8e02ff */
[----:B------:R0:W-:Y:S01]  /*16050*/  STL [R1+0x1290], R2 ;  /* 0x0012900201007387 */ /* 0x0001e20000100800 */
[----:B-1----:R-:W-:Y:S02]  /*16060*/  LEA.HI.X.SX32 R6, R3, R92, 0x1, P0 ;  /* 0x0000005c03067211 */ /* 0x002fe400000f0eff */
[C---:B------:R-:W-:Y:S02]  /*16070*/  LEA R3, P0, R5.reuse, R91, 0x1 ;  /* 0x0000005b05037211 */ /* 0x040fe400078008ff */
[----:B0-----:R-:W-:Y:S02]  /*16080*/  SEL R2, R12, R16, !P3 ;  /* 0x000000100c027207 */ /* 0x001fe40005800000 */
        /* <DEDUP_REMOVED lines=60> */
[----:B------:R0:W-:Y:S01]  /*16450*/  STL [R1+0xca8], R2 ;  /* 0x000ca80201007387 */ /* 0x0001e20000100800 */
[----:B-1----:R-:W-:-:S02]  /*16460*/  LEA.HI.X.SX32 R6, R3, R92, 0x1, P0 ;  /* 0x0000005c03067211 */ /* 0x002fc400000f0eff */
        /* <DEDUP_REMOVED lines=46> */
[----:B------:R0:W-:Y:S01]  /*16750*/  STL [R1+0xe28], R5 ;  /* 0x000e280501007387 */ /* 0x0001e20000100800 */
[----:B-1----:R-:W-:-:S02]  /*16760*/  LEA.HI.X.SX32 R6, R4, R92, 0x1, P0 ;  /* 0x0000005c04067211 */ /* 0x002fc400000f0eff */
[----:B------:R-:W-:Y:S02]  /*16770*/  LEA R4, P0, R2, R91, 0x1 ;  /* 0x0000005b02047211 */ /* 0x000fe400078008ff */
        /* <DEDUP_REMOVED lines=25> */
[----:B------:R-:W4:Y:S01]  /*16910*/  LDL.LU R14, [R1+0xa74] ;  /* 0x000a7400010e7983 */ /* 0x000f220000300800 */
[----:B------:R-:W-:-:S03]  /*16920*/  LEA.HI.X.SX32 R4, R4, R92, 0x1, P0 ;  /* 0x0000005c04047211 */ /* 0x000fc600000f0eff */
[----:B------:R1:W-:Y:S01]  /*16930*/  STL [R1+0xee4], R6 ;  /* 0x000ee40601007387 */ /* 0x0003e20000100800 */
[----:B------:R-:W-:Y:S01]  /*16940*/  IMAD R3, R3, UR14, RZ ;  /* 0x0000000e03037c24 */ /* 0x000fe2000f8e02ff */
[----:B------:R-:W0:Y:S02]  /*16950*/  LDCU UR14, c[0x0][0x3b0] ;  /* 0x00007600ff0e77ac */ /* 0x000e240008000800 */
[----:B------:R1:W-:Y:S02]  /*16960*/  STL [R1+0xf28], R5 ;  /* 0x000f280501007387 */ /* 0x0003e40000100800 */
[----:B-1----:R-:W-:Y:S02]  /*16970*/  LEA R6, P0, R2, R91, 0x1 ;  /* 0x0000005b02067211 */ /* 0x002fe400078008ff */
[----:B------:R-:W-:Y:S01]  /*16980*/  STL [R1+0xf24], R4 ;  /* 0x000f240401007387 */ /* 0x000fe20000100800 */
[----:B------:R-:W-:-:S03]  /*16990*/  SEL R5, R12, R16, !P3 ;  /* 0x000000100c057207 */ /* 0x000fc60005800000 */
[----:B------:R1:W-:Y:S01]  /*169a0*/  STL [R1+0xf68], R6 ;  /* 0x000f680601007387 */ /* 0x0003e20000100800 */
[----:B------:R-:W-:Y:S01]  /*169b0*/  LEA.HI.X.SX32 R2, R2, R92, 0x1, P0 ;  /* 0x0000005c02027211 */ /* 0x000fe200000f0eff */
[----:B------:R-:W-:Y:S01]  /*169c0*/  IMAD R5, R5, UR9, RZ ;  /* 0x0000000905057c24 */ /* 0x000fe2000f8e02ff */
[----:B------:R-:W0:Y:S01]  /*169d0*/  LDCU UR9, c[0x0][0x3b0] ;  /* 0x00007600ff0977ac */ /* 0x000e220008000800 */
[----:B-1----:R-:W-:-:S04]  /*169e0*/  LEA R6, P0, R3, R91, 0x1 ;  /* 0x0000005b03067211 */ /* 0x002fc800078008ff */
[----:B------:R-:W-:Y:S02]  /*169f0*/  LEA.HI.X.SX32 R3, R3, R92, 0x1, P0 ;  /* 0x0000005c03037211 */ /* 0x000fe400000f0eff */
[----:B------:R-:W-:Y:S02]  /*16a00*/  SEL R4, R12, R13, !P3 ;  /* 0x0000000d0c047207 */ /* 0x000fe40005800000 */
[----:B------:R-:W4:Y:S04]  /*16a10*/  LDL.LU R13, [R1+0xa54] ;  /* 0x000a5400010d7983 */ /* 0x000f280000300800 */
[----:B------:R-:W-:Y:S01]  /*16a20*/  STL [R1+0xf64], R2 ;  /* 0x000f640201007387 */ /* 0x000fe20000100800 */
[----:B------:R-:W-:Y:S01]  /*16a30*/  IMAD R4, R4, UR10, RZ ;  /* 0x0000000a04047c24 */ /* 0x000fe2000f8e02ff */
[----:B------:R-:W1:Y:S02]  /*16a40*/  LDCU UR10, c[0x0][0x3b0] ;  /* 0x00007600ff0a77ac */ /* 0x000e640008000800 */
[----:B------:R0:W-:Y:S02]  /*16a50*/  STL [R1+0xfa8], R6 ;  /* 0x000fa80601007387 */ /* 0x0001e40000100800 */
[----:B0-----:R-:W-:-:S02]  /*16a60*/  LEA R6, P0, R5, R91, 0x1 ;  /* 0x0000005b05067211 */ /* 0x001fc400078008ff */
[----:B------:R-:W-:Y:S02]  /*16a70*/  SEL R2, R12, R15, !P3 ;  /* 0x0000000f0c027207 */ /* 0x000fe40005800000 */
[----:B------:R-:W4:Y:S01]  /*16a80*/  LDL.LU R15, [R1+0xa48] ;  /* 0x000a4800010f7983 */ /* 0x000f220000300800 */
[----:B------:R-:W-:Y:S02]  /*16a90*/  LEA.HI.X.SX32 R5, R5, R92, 0x1, P0 ;  /* 0x0000005c05057211 */ /* 0x000fe400000f0eff */
[----:B------:R-:W-:Y:S01]  /*16aa0*/  LEA R32, P0, R4, R91, 0x1 ;  /* 0x0000005b04207211 */ /* 0x000fe200078008ff */
[----:B------:R2:W-:Y:S04]  /*16ab0*/  STL [R1+0xfa4], R3 ;  /* 0x000fa40301007387 */ /* 0x0005e80000100800 */
[----:B------:R-:W-:Y:S01]  /*16ac0*/  STL [R1+0xfe8], R6 ;  /* 0x000fe80601007387 */ /* 0x000fe20000100800 */
[----:B--2---:R-:W-:-:S03]  /*16ad0*/  SEL R3, R12, R11, !P3 ;  /* 0x0000000b0c037207 */ /* 0x004fc60005800000 */
[----:B------:R-:W2:Y:S04]  /*16ae0*/  LDL.LU R11, [R1+0xa38] ;  /* 0x000a3800010b7983 */ /* 0x000ea80000300800 */
[----:B------:R3:W-:Y:S04]  /*16af0*/  STL [R1+0xfe4], R5 ;  /* 0x000fe40501007387 */ /* 0x0007e80000100800 */
[----:B------:R-:W-:Y:S01]  /*16b00*/  STL [R1+0x1028], R32 ;  /* 0x0010282001007387 */ /* 0x000fe20000100800 */
[----:B---3--:R-:W-:-:S03]  /*16b10*/  SEL R5, R12, R10, !P3 ;  /* 0x0000000a0c057207 */ /* 0x008fc60005800000 */
        /* <DEDUP_REMOVED lines=8> */
[----:B------:R-:W0:Y:S01]  /*16ba0*/  LDCU UR12, c[0x0][0x3b0] ;  /* 0x00007600ff0c77ac */ /* 0x000e220008000800 */
[----:B------:R-:W-:-:S02]  /*16bb0*/  LEA.HI.X.SX32 R89, R2, R92, 0x1, P0 ;  /* 0x0000005c02597211 */ /* 0x000fc400000f0eff */
[CC--:B------:R-:W-:Y:S01]  /*16bc0*/  LEA R6, P0, R3.reuse, R91.reuse, 0x1 ;  /* 0x0000005b03067211 */ /* 0x0c0fe200078008ff */
[----:B------:R-:W-:Y:S01]  /*16bd0*/  STL [R1+0x1068], R88 ;  /* 0x0010685801007387 */ /* 0x000fe20000100800 */
[----:B------:R-:W0:Y:S02]  /*16be0*/  LDCU UR13, c[0x0][0x3b0] ;  /* 0x00007600ff0d77ac */ /* 0x000e240008000800 */
[----:B------:R-:W-:Y:S02]  /*16bf0*/  LEA.HI.X.SX32 R3, R3, R92, 0x1, P0 ;  /* 0x0000005c03037211 */ /* 0x000fe400000f0eff */
[----:B----4-:R-:W-:Y:S02]  /*16c00*/  SEL R4, R12, R14, !P3 ;  /* 0x0000000e0c047207 */ /* 0x010fe40005800000 */
[C---:B------:R-:W-:Y:S01]  /*16c10*/  LEA R54, P0, R5.reuse, R91, 0x1 ;  /* 0x0000005b05367211 */ /* 0x040fe200078008ff */
[----:B------:R-:W4:Y:S02]  /*16c20*/  LDL.LU R14, [R1+0xa04] ;  /* 0x000a0400010e7983 */ /* 0x000f240000300800 */
[----:B------:R-:W-:Y:S01]  /*16c30*/  IMAD R4, R4, UR14, RZ ;  /* 0x0000000e04047c24 */ /* 0x000fe2000f8e02ff */
[----:B------:R-:W0:Y:S01]  /*16c40*/  LDCU UR14, c[0x0][0x3b0] ;  /* 0x00007600ff0e77ac */ /* 0x000e220008000800 */
[----:B------:R1:W-:Y:S04]  /*16c50*/  STL [R1+0x10a8], R6 ;  /* 0x0010a80601007387 */ /* 0x0003e80000100800 */
[----:B------:R-:W-:Y:S04]  /*16c60*/  STL [R1+0x1064], R89 ;  /* 0x0010645901007387 */ /* 0x000fe80000100800 */
[----:B------:R-:W-:Y:S01]  /*16c70*/  STL.64 [R1+0x1df8], R88 ;  /* 0x001df85801007387 */ /* 0x000fe20000100a00 */
[----:B-1----:R-:W-:-:S02]  /*16c80*/  LEA.HI.X.SX32 R6, R5, R92, 0x1, P0 ;  /* 0x0000005c05067211 */ /* 0x002fc400000f0eff */
[----:B------:R-:W-:-:S04]  /*16c90*/  LEA R5, P0, R4, R91, 0x1 ;  /* 0x0000005b04057211 */ /* 0x000fc800078008ff */
[----:B------:R-:W-:Y:S02]  /*16ca0*/  LEA.HI.X.SX32 R4, R4, R92, 0x1, P0 ;  /* 0x0000005c04047211 */ /* 0x000fe400000f0eff */
[C---:B------:R-:W-:Y:S02]  /*16cb0*/  SEL R2, R12.reuse, R13, !P3 ;  /* 0x0000000d0c027207 */ /* 0x040fe40005800000 */
[----:B------:R-:W4:Y:S04]  /*16cc0*/  LDL.LU R13, [R1+0x9ec] ;  /* 0x0009ec00010d7983 */ /* 0x000f280000300800 */
[----:B------:R-:W-:Y:S04]  /*16cd0*/  STL [R1+0x10a4], R3 ;  /* 0x0010a40301007387 */ /* 0x000fe80000100800 */
[----:B------:R-:W-:Y:S04]  /*16ce0*/  STL [R1+0x10e8], R54 ;  /* 0x0010e83601007387 */ /* 0x000fe80000100800 */
[----:B------:R2:W-:Y:S02]  /*16cf0*/  STL [R1+0x10e4], R6 ;  /* 0x0010e40601007387 */ /* 0x0005e40000100800 */
[----:B--2---:R-:W-:-:S02]  /*16d00*/  SEL R6, R12, R11, !P3 ;  /* 0x0000000b0c067207 */ /* 0x004fc40005800000 */
[----:B------:R-:W2:Y:S04]  /*16d10*/  LDL.LU R11, [R1+0xb2c] ;  /* 0x000b2c00010b7983 */ /* 0x000ea80000300800 */
[----:B------:R-:W-:Y:S04]  /*16d20*/  STL [R1+0x1128], R5 ;  /* 0x0011280501007387 */ /* 0x000fe80000100800 */
[----:B------:R3:W-:Y:S02]  /*16d30*/  STL [R1+0x1124], R4 ;  /* 0x0011240401007387 */ /* 0x0007e40000100800 */
[----:B---3--:R-:W-:-:S02]  /*16d40*/  SEL R4, R12, R10, !P3 ;  /* 0x0000000a0c047207 */ /* 0x008fc40005800000 */
[----:B------:R-:W3:Y:S01]  /*16d50*/  LDL.LU R10, [R1+0xb30] ;  /* 0x000b3000010a7983 */ /* 0x000ee20000300800 */
[----:B------:R-:W-:Y:S01]  /*16d60*/  SEL R3, R12, R15, !P3 ;  /* 0x0000000f0c037207 */ /* 0x000fe20005800000 */
[----:B------:R-:W-:Y:S01]  /*16d70*/  IMAD R2, R2, UR9, RZ ;  /* 0x0000000902027c24 */ /* 0x000fe2000f8e02ff */
[----:B------:R-:W1:Y:S03]  /*16d80*/  LDCU UR9, c[0x0][0x3b0] ;  /* 0x00007600ff0977ac */ /* 0x000e660008000800 */
[----:B------:R-:W-:Y:S01]  /*16d90*/  IMAD R3, R3, UR10, RZ ;  /* 0x0000000a03037c24 */ /* 0x000fe2000f8e02ff */
[----:B------:R-:W-:Y:S01]  /*16da0*/  LEA R86, P0, R2, R91, 0x1 ;  /* 0x0000005b02567211 */ /* 0x000fe200078008ff */
[----:B0-----:R-:W-:Y:S01]  /*16db0*/  IMAD R6, R6, UR11, RZ ;  /* 0x0000000b06067c24 */ /* 0x001fe2000f8e02ff */
[----:B------:R-:W0:Y:S02]  /*16dc0*/  LDCU UR10, c[0x0][0x3b0] ;  /* 0x00007600ff0a77ac */ /* 0x000e240008000800 */
[----:B------:R-:W-:-:S02]  /*16dd0*/  LEA.HI.X.SX32 R87, R2, R92, 0x1, P0 ;  /* 0x0000005c02577211 */ /* 0x000fc400000f0eff */
[CC--:B------:R-:W-:Y:S01]  /*16de0*/  LEA R7, P0, R3.reuse, R91.reuse, 0x1 ;  /* 0x0000005b03077211 */ /* 0x0c0fe200078008ff */
[----:B------:R-:W-:Y:S01]  /*16df0*/  STL [R1+0x1168], R86 ;  /* 0x0011685601007387 */ /* 0x000fe20000100800 */
[----:B------:R-:W-:Y:S01]  /*16e00*/  IMAD R4, R4, UR12, RZ ;  /* 0x0000000c04047c24 */ /* 0x000fe2000f8e02ff */
[----:B------:R-:W0:Y:S01]  /*16e10*/  LDCU UR11, c[0x0][0x3b0] ;  /* 0x00007600ff0b77ac */ /* 0x000e220008000800 */
[-C--:B------:R-:W-:Y:S01]  /*16e20*/  LEA.HI.X.SX32 R3, R3, R92.reuse, 0x1, P0 ;  /* 0x0000005c03037211 */ /* 0x080fe200000f0eff */
[----:B------:R1:W-:Y:S01]  /*16e30*/  STL [R1+0x11a8], R7 ;  /* 0x0011a80701007387 */ /* 0x0003e20000100800 */
[C---:B------:R-:W-:Y:S01]  /*16e40*/  LEA R8, P0, R6.reuse, R91, 0x1 ;  /* 0x0000005b06087211 */ /* 0x040fe200078008ff */
[----:B------:R-:W0:Y:S02]  /*16e50*/  LDCU UR12, c[0x0][0x3b0] ;  /* 0x00007600ff0c77ac */ /* 0x000e240008000800 */
[----:B------:R-:W-:Y:S04]  /*16e60*/  STL [R1+0x1164], R87 ;  /* 0x0011645701007387 */ /* 0x000fe80000100800 */
[----:B------:R-:W-:Y:S04]  /*16e70*/  STL.64 [R1+0x1dd0], R86 ;  /* 0x001dd05601007387 */ /* 0x000fe80000100a00 */
[----:B------:R-:W-:Y:S01]  /*16e80*/  STL [R1+0x11a4], R3 ;  /* 0x0011a40301007387 */ /* 0x000fe20000100800 */
[----:B-1----:R-:W-:-:S03]  /*16e90*/  LEA.HI.X.SX32 R7, R6, R92, 0x1, P0 ;  /* 0x0000005c06077211 */ /* 0x002fc600000f0eff */
[----:B------:R-:W-:Y:S01]  /*16ea0*/  STL [R1+0x11e8], R8 ;  /* 0x0011e80801007387 */ /* 0x000fe20000100800 */
[----:B------:R-:W-:-:S03]  /*16eb0*/  LEA R6, P0, R4, R91, 0x1 ;  /* 0x0000005b04067211 */ /* 0x000fc600078008ff */
[----:B------:R-:W-:Y:S04]  /*16ec0*/  STL.64 [R1+0x1e88], R8 ;  /* 0x001e880801007387 */ /* 0x000fe80000100a00 */
[----:B------:R-:W-:Y:S04]  /*16ed0*/  STL.64 [R1+0x1ed8], R8 ;  /* 0x001ed80801007387 */ /* 0x000fe80000100a00 */
[----:B------:R-:W-:Y:S04]  /*16ee0*/  STL.64 [R1+0x1f00], R8 ;  /* 0x001f000801007387 */ /* 0x000fe80000100a00 */
[----:B------:R-:W-:Y:S01]  /*16ef0*/  STL.64 [R1+0x1f28], R8 ;  /* 0x001f280801007387 */ /* 0x000fe20000100a00 */
[----:B----4-:R-:W-:-:S03]  /*16f00*/  SEL R2, R12, R14, !P3 ;  /* 0x0000000e0c027207 */ /* 0x010fc60005800000 */
[----:B------:R-:W-:Y:S04]  /*16f10*/  STL.64 [R1+0x1f70], R8 ;  /* 0x001f700801007387 */ /* 0x000fe80000100a00 */
[----:B------:R-:W4:Y:S04]  /*16f20*/  LDL.LU R16, [R1+0xb3c] ;  /* 0x000b3c0001107983 */ /* 0x000f280000300800 */
[----:B------:R1:W-:Y:S04]  /*16f30*/  STL [R1+0x11e4], R7 ;  /* 0x0011e40701007387 */ /* 0x0003e80000100800 */
[----:B------:R-:W-:Y:S04]  /*16f40*/  STL [R1+0x1228], R6 ;  /* 0x0012280601007387 */ /* 0x000fe80000100800 */
[----:B------:R-:W4:Y:S01]  /*16f50*/  LDL.LU R14, [R1+0xb40] ;  /* 0x000b4000010e7983 */ /* 0x000f220000300800 */
[----:B---3--:R-:W-:-:S03]  /*16f60*/  SEL R15, R12, R10, !P3 ;  /* 0x0000000a0c0f7207 */ /* 0x008fc60005800000 */
[----:B------:R-:W3:Y:S01]  /*16f70*/  LDL.LU R10, [R1+0xb48] ;  /* 0x000b4800010a7983 */ /* 0x000ee20000300800 */
[----:B-1----:R-:W-:Y:S01]  /*16f80*/  LEA.HI.X.SX32 R7, R4, R92, 0x1, P0 ;  /* 0x0000005c04077211 */ /* 0x002fe200000f0eff */
[----:B------:R-:W-:Y:S01]  /*16f90*/  IMAD R2, R2, UR13, RZ ;  /* 0x0000000d02027c24 */ /* 0x000fe2000f8e02ff */
[----:B------:R-:W-:Y:S01]  /*16fa0*/  SEL R3, R12, R13, !P3 ;  /* 0x0000000d0c037207 */ /* 0x000fe20005800000 */
[----:B------:R-:W1:Y:S02]  /*16fb0*/  LDCU UR13, c[0x0][0x3b0] ;  /* 0x00007600ff0d77ac */ /* 0x000e640008000800 */
[----:B------:R-:W-:Y:S01]  /*16fc0*/  STL [R1+0x1224], R7 ;  /* 0x0012240701007387 */ /* 0x000fe20000100800 */
[----:B------:R-:W-:-:S03]  /*16fd0*/  LEA R4, P0, R2, R91, 0x1 ;  /* 0x0000005b02047211 */ /* 0x000fc600078008ff */
[----:B------:R-:W-:Y:S04]  /*16fe0*/  STL.64 [R1+0x1de0], R6 ;  /* 0x001de00601007387 */ /* 0x000fe80000100a00 */
[----:B------:R-:W-:Y:S01]  /*16ff0*/  STL.64 [R1+0x1e70], R6 ;  /* 0x001e700601007387 */ /* 0x000fe20000100a00 */
[----:B--2---:R-:W-:-:S03]  /*17000*/  SEL R9, R12, R11, !P3 ;  /* 0x0000000b0c097207 */ /* 0x004fc60005800000 */
[----:B------:R-:W-:Y:S01]  /*17010*/  STL.64 [R1+0x1e98], R6 ;  /* 0x001e980601007387 */ /* 0x000fe20000100a00 */
[----:B------:R-:W-:Y:S01]  /*17020*/  IMAD R3, R3, UR14, RZ ;  /* 0x0000000e03037c24 */ /* 0x000fe2000f8e02ff */
[----:B------:R-:W-:Y:S01]  /*17030*/  LEA.HI.X.SX32 R2, R2, R92, 0x1, P0 ;  /* 0x0000005c02027211 */ /* 0x000fe200000f0eff */
[----:B------:R-:W-:Y:S01]  /*17040*/  IMAD R9, R9, UR7, RZ ;  /* 0x0000000709097c24 */ /* 0x000fe2000f8e02ff */
[----:B------:R-:W-:Y:S01]  /*17050*/  STL.64 [R1+0x1ee0], R6 ;  /* 0x001ee00601007387 */ /* 0x000fe20000100a00 */
[----:B------:R-:W2:Y:S03]  /*17060*/  LDCU UR14, c[0x0][0x3b0] ;  /* 0x00007600ff0e77ac */ /* 0x000ea60008000800 */
[----:B------:R-:W-:Y:S04]  /*17070*/  STL.64 [R1+0x1f20], R6 ;  /* 0x001f200601007387 */ /* 0x000fe80000100a00 */
[----:B------:R-:W-:Y:S04]  /*17080*/  STL.64 [R1+0x1f60], R6 ;  /* 0x001f600601007387 */ /* 0x000fe80000100a00 */
[----:B------:R-:W2:Y:S01]  /*17090*/  LDL.LU R13, [R1+0xb4c] ;  /* 0x000b4c00010d7983 */ /* 0x000ea20000300800 */
[----:B------:R-:W-:-:S03]  /*170a0*/  LEA R85, P0, R3, R91, 0x1 ;  /* 0x0000005b03557211 */ /* 0x000fc600078008ff */
[----:B------:R-:W2:Y:S04]  /*170b0*/  LDL.LU R11, [R1+0xb50] ;  /* 0x000b5000010b7983 */ /* 0x000ea80000300800 */
[----:B------:R-:W-:Y:S04]  /*170c0*/  STL [R1+0x1260], R4 ;  /* 0x0012600401007387 */ /* 0x000fe80000100800 */
[----:B------:R-:W-:Y:S04]  /*170d0*/  STL.64 [R1+0x1e08], R4 ;  /* 0x001e080401007387 */ /* 0x000fe80000100a00 */
[----:B------:R-:W-:Y:S01]  /*170e0*/  STL.64 [R1+0x1e60], R4 ;  /* 0x001e600401007387 */ /* 0x000fe20000100a00 */
[----:B------:R-:W-:-:S03]  /*170f0*/  LEA.HI.X.SX32 R3, R3, R92, 0x1, P0 ;  /* 0x0000005c03037211 */ /* 0x000fc600000f0eff */
[----:B------:R-:W-:Y:S04]  /*17100*/  STL.64 [R1+0x1ee8], R4 ;  /* 0x001ee80401007387 */ /* 0x000fe80000100a00 */
[----:B------:R-:W-:Y:S04]  /*17110*/  STL.64 [R1+0x1f08], R4 ;  /* 0x001f080401007387 */ /* 0x000fe80000100a00 */
[----:B------:R-:W-:Y:S04]  /*17120*/  STL.64 [R1+0x1f38], R4 ;  /* 0x001f380401007387 */ /* 0x000fe80000100a00 */
[----:B------:R0:W-:Y:S04]  /*17130*/  STL.64 [R1+0x1f68], R4 ;  /* 0x001f680401007387 */ /* 0x0001e80000100a00 */
[----:B------:R-:W-:Y:S04]  /*17140*/  STL [R1+0x125c], R2 ;  /* 0x00125c0201007387 */ /* 0x000fe80000100800 */
[----:B------:R-:W-:Y:S01]  /*17150*/  STL [R1+0x1298], R85 ;  /* 0x0012985501007387 */ /* 0x000fe20000100800 */
[----:B0-----:R-:W-:-:S03]  /*17160*/  LEA R4, P0, R9, R91, 0x1 ;  /* 0x0000005b09047211 */ /* 0x001fc600078008ff */
[----:B------:R4:W-:Y:S04]  /*17170*/  STL [R1+0x1294], R3 ;  /* 0x0012940301007387 */ /* 0x0009e80000100800 */
[----:B------:R0:W-:Y:S01]  /*17180*/  STL [R1+0xaf0], R4 ;  /* 0x000af00401007387 */ /* 0x0001e20000100800 */
[----:B----4-:R-:W-:-:S03]  /*17190*/  SEL R3, R12, R14, !P3 ;  /* 0x0000000e0c037207 */ /* 0x010fc60005800000 */
[----:B------:R-:W4:Y:S01]  /*171a0*/  LDL.LU R14, [R1+0xb78] ;  /* 0x000b7800010e7983 */ /* 0x000f220000300800 */
[----:B0-----:R-:W-:-:S05]  /*171b0*/  LEA.HI.X.SX32 R4, R9, R92, 0x1, P0 ;  /* 0x0000005c09047211 */ /* 0x001fca00000f0eff */
[----:B------:R3:W-:Y:S02]  /*171c0*/  STL [R1+0xaec], R4 ;  /* 0x000aec0401007387 */ /* 0x0007e40000100800 */
[C---:B---3--:R-:W-:Y:S02]  /*171d0*/  SEL R4, R12.reuse, R10, !P3 ;  /* 0x0000000a0c047207 */ /* 0x048fe40005800000 */
[----:B------:R-:W3:Y:S01]  /*171e0*/  LDL.LU R10, [R1+0xb7c] ;  /* 0x000b7c00010a7983 */ /* 0x000ee20000300800 */
[----:B------:R-:W-:Y:S01]  /*171f0*/  SEL R2, R12, R16, !P3 ;  /* 0x000000100c027207 */ /* 0x000fe20005800000 */
[----:B------:R-:W-:-:S04]  /*17200*/  IMAD R5, R15, UR7, RZ ;  /* 0x000000070f057c24 */ /* 0x000fc8000f8e02ff */
[----:B------:R-:W-:Y:S01]  /*17210*/  IMAD R2, R2, UR9, RZ ;  /* 0x0000000902027c24 */ /* 0x000fe2000f8e02ff */
[-C--:B------:R-:W-:Y:S01]  /*17220*/  LEA R84, P0, R5, R91.reuse, 0x1 ;  /* 0x0000005b05547211 */ /* 0x080fe200078008ff */
[----:B------:R-:W-:Y:S01]  /*17230*/  IMAD R3, R3, UR10, RZ ;  /* 0x0000000a03037c24 */ /* 0x000fe2000f8e02ff */
[----:B------:R-:W0:Y:S02]  /*17240*/  LDCU UR9, c[0x0][0x3b0] ;  /* 0x00007600ff0977ac */ /* 0x000e240008000800 */
[-C--:B------:R-:W-:Y:S02]  /*17250*/  LEA.HI.X.SX32 R5, R5, R92.reuse, 0x1, P0 ;  /* 0x0000005c05057211 */ /* 0x080fe400000f0eff */
[-C--:B------:R-:W-:Y:S01]  /*17260*/  LEA R70, P0, R2, R91.reuse, 0x1 ;  /* 0x0000005b02467211 */ /* 0x080fe200078008ff */
[----:B------:R-:W-:Y:S01]  /*17270*/  STL [R1+0xb30], R84 ;  /* 0x000b305401007387 */ /* 0x000fe20000100800 */
[----:B------:R-:W-:Y:S01]  /*17280*/  IMAD R4, R4, UR11, RZ ;  /* 0x0000000b04047c24 */ /* 0x000fe2000f8e02ff */
[----:B------:R-:W0:Y:S02]  /*17290*/  LDCU UR10, c[0x0][0x3b0] ;  /* 0x00007600ff0a77ac */ /* 0x000e240008000800 */
[----:B------:R-:W-:Y:S01]  /*172a0*/  STL.64 [R1+0x1e10], R84 ;  /* 0x001e105401007387 */ /* 0x000fe20000100a00 */
[----:B------:R-:W-:Y:S01]  /*172b0*/  LEA.HI.X.SX32 R71, R2, R92, 0x1, P0 ;  /* 0x0000005c02477211 */ /* 0x000fe200000f0eff */
[----:B------:R-:W0:Y:S02]  /*172c0*/  LDCU UR11, c[0x0][0x3b0] ;  /* 0x00007600ff0b77ac */ /* 0x000e240008000800 */
[----:B------:R2:W-:Y:S04]  /*172d0*/  STL [R1+0xb2c], R5 ;  /* 0x000b2c0501007387 */ /* 0x0005e80000100800 */
[----:B------:R-:W-:Y:S01]  /*172e0*/  STL [R1+0xb70], R70 ;  /* 0x000b704601007387 */ /* 0x000fe20000100800 */
[----:B------:R-:W-:-:S02]  /*172f0*/  LEA R69, P0, R3, R91, 0x1 ;  /* 0x0000005b03457211 */ /* 0x000fc400078008ff */
[C---:B--2---:R-:W-:Y:S02]  /*17300*/  SEL R5, R12.reuse, R13, !P3 ;  /* 0x0000000d0c057207 */ /* 0x044fe40005800000 */
[----:B------:R-:W2:Y:S01]  /*17310*/  LDL.LU R13, [R1+0xb84] ;  /* 0x000b8400010d7983 */ /* 0x000ea20000300800 */
[----:B------:R-:W-:Y:S02]  /*17320*/  LEA.HI.X.SX32 R3, R3, R92, 0x1, P0 ;  /* 0x0000005c03037211 */ /* 0x000fe400000f0eff */
[----:B------:R-:W-:Y:S02]  /*17330*/  SEL R2, R12, R11, !P3 ;  /* 0x0000000b0c027207 */ /* 0x000fe40005800000 */
[----:B------:R-:W2:Y:S01]  /*17340*/  LDL.LU R11, [R1+0xb8c] ;  /* 0x000b8c00010b7983 */ /* 0x000ea20000300800 */
[----:B------:R-:W-:-:S03]  /*17350*/  LEA R7, P0, R4, R91, 0x1 ;  /* 0x0000005b04077211 */ /* 0x000fc600078008ff */
[----:B------:R-:W-:Y:S01]  /*17360*/  STL [R1+0xb6c], R71 ;  /* 0x000b6c4701007387 */ /* 0x000fe20000100800 */
[----:B------:R-:W-:-:S03]  /*17370*/  LEA.HI.X.SX32 R4, R4, R92, 0x1, P0 ;  /* 0x0000005c04047211 */ /* 0x000fc600000f0eff */
[----:B------:R-:W-:Y:S04]  /*17380*/  STL.64 [R1+0x1e18], R70 ;  /* 0x001e184601007387 */ /* 0x000fe80000100a00 */
[----:B------:R-:W-:Y:S04]  /*17390*/  STL [R1+0x1e48], R70 ;  /* 0x001e484601007387 */ /* 0x000fe80000100800 */
[----:B------:R-:W-:Y:S04]  /*173a0*/  STL [R1+0x1ef0], R71 ;  /* 0x001ef04701007387 */ /* 0x000fe80000100800 */
[----:B------:R-:W-:Y:S04]  /*173b0*/  STL [R1+0x1f30], R70 ;  /* 0x001f304601007387 */ /* 0x000fe80000100800 */
[----:B------:R-:W-:Y:S04]  /*173c0*/  STL [R1+0xbb0], R69 ;  /* 0x000bb04501007387 */ /* 0x000fe80000100800 */
[----:B------:R-:W-:Y:S04]  /*173d0*/  STL [R1+0xbac], R3 ;  /* 0x000bac0301007387 */ /* 0x000fe80000100800 */
[----:B------:R-:W-:Y:S04]  /*173e0*/  STL [R1+0xbf0], R7 ;  /* 0x000bf00701007387 */ /* 0x000fe80000100800 */
[----:B------:R3:W-:Y:S02]  /*173f0*/  STL [R1+0xbec], R4 ;  /* 0x000bec0401007387 */ /* 0x0007e40000100800 */
[----:B---3--:R-:W-:-:S02]  /*17400*/  SEL R4, R12, R10, !P3 ;  /* 0x0000000a0c047207 */ /* 0x008fc40005800000 */
[----:B------:R-:W3:Y:S01]  /*17410*/  LDL.LU R10, [R1+0xb90] ;  /* 0x000b9000010a7983 */ /* 0x000ee20000300800 */
[----:B------:R-:W-:Y:S02]  /*17420*/  IMAD R5, R5, UR12, RZ ;  /* 0x0000000c05057c24 */ /* 0x000fe4000f8e02ff */
[----:B-1----:R-:W-:Y:S01]  /*17430*/  IMAD R2, R2, UR13, RZ ;  /* 0x0000000d02027c24 */ /* 0x002fe2000f8e02ff */
[----:B----4-:R-:W-:Y:S01]  /*17440*/  SEL R3, R12, R14, !P3 ;  /* 0x0000000e0c037207 */ /* 0x010fe20005800000 */
[----:B------:R-:W-:Y:S01]  /*17450*/  IMAD R4, R4, UR15, RZ ;  /* 0x0000000f04047c24 */ /* 0x000fe2000f8e02ff */
[CC--:B------:R-:W-:Y:S01]  /*17460*/  LEA R68, P0, R5.reuse, R91.reuse, 0x1 ;  /* 0x0000005b05447211 */ /* 0x0c0fe200078008ff */
[----:B------:R-:W1:Y:S03]  /*17470*/  LDCU UR12, c[0x0][0x3b0] ;  /* 0x00007600ff0c77ac */ /* 0x000e660008000800 */
[-C--:B------:R-:W-:Y:S01]  /*17480*/  LEA.HI.X.SX32 R5, R5, R92.reuse, 0x1, P0 ;  /* 0x0000005c05057211 */ /* 0x080fe200000f0eff */
[----:B------:R-:W-:Y:S01]  /*17490*/  STL [R1+0xc30], R68 ;  /* 0x000c304401007387 */ /* 0x000fe20000100800 */
[C---:B------:R-:W-:Y:S01]  /*174a0*/  LEA R66, P0, R2.reuse, R91, 0x1 ;  /* 0x0000005b02427211 */ /* 0x040fe200078008ff */
[----:B------:R-:W-:Y:S01]  /*174b0*/  IMAD R3, R3, UR14, RZ ;  /* 0x0000000e03037c24 */ /* 0x000fe2000f8e02ff */
[----:B------:R-:W4:Y:S01]  /*174c0*/  LDCU UR13, c[0x0][0x3b0] ;  /* 0x00007600ff0d77ac */ /* 0x000f220008000800 */
[----:B------:R-:W-:Y:S01]  /*174d0*/  STL.64 [R1+0x1e20], R68 ;  /* 0x001e204401007387 */ /* 0x000fe20000100a00 */
[----:B------:R-:W-:Y:S01]  /*174e0*/  LEA.HI.X.SX32 R67, R2, R92, 0x1, P0 ;  /* 0x0000005c02437211 */ /* 0x000fe200000f0eff */
[----:B------:R-:W0:Y:S02]  /*174f0*/  LDCU UR14, c[0x0][0x3b0] ;  /* 0x00007600ff0e77ac */ /* 0x000e240008000800 */
[----:B------:R-:W-:Y:S01]  /*17500*/  STL [R1+0x1e4c], R68 ;  /* 0x001e4c4401007387 */ /* 0x000fe20000100800 */
[----:B------:R-:W0:Y:S03]  /*17510*/  LDCU UR15, c[0x0][0x3b0] ;  /* 0x00007600ff0f77ac */ /* 0x000e260008000800 */
[----:B------:R-:W-:Y:S04]  /*17520*/  STL.64 [R1+0x1f40], R68 ;  /* 0x001f404401007387 */ /* 0x000fe80000100a00 */
[----:B------:R-:W4:Y:S04]  /*17530*/  LDL.LU R14, [R1+0xbb4] ;  /* 0x000bb400010e7983 */ /* 0x000f280000300800 */
[----:B------:R2:W-:Y:S04]  /*17540*/  STL [R1+0xc2c], R5 ;  /* 0x000c2c0501007387 */ /* 0x0005e80000100800 */
[----:B------:R-:W-:Y:S01]  /*17550*/  STL [R1+0xc70], R66 ;  /* 0x000c704201007387 */ /* 0x000fe20000100800 */
[----:B--2---:R-:W-:-:S03]  /*17560*/  SEL R5, R12, R13, !P3 ;  /* 0x0000000d0c057207 */ /* 0x004fc60005800000 */
[----:B------:R-:W2:Y:S04]  /*17570*/  LDL.LU R13, [R1+0xbb8] ;  /* 0x000bb800010d7983 */ /* 0x000ea80000300800 */
[----:B------:R-:W-:Y:S01]  /*17580*/  STL [R1+0xc6c], R67 ;  /* 0x000c6c4301007387 */ /* 0x000fe20000100800 */
[----:B------:R-:W-:-:S03]  /*17590*/  LEA R21, P0, R3, R91, 0x1 ;  /* 0x0000005b03157211 */ /* 0x000fc600078008ff */
[----:B------:R-:W-:Y:S04]  /*175a0*/  STL.64 [R1+0x1e28], R66 ;  /* 0x001e284201007387 */ /* 0x000fe80000100a00 */
[----:B------:R-:W-:Y:S04]  /*175b0*/  STL [R1+0x1e50], R66 ;  /* 0x001e504201007387 */ /* 0x000fe80000100800 */
[----:B------:R-:W-:Y:S04]  /*175c0*/  STL [R1+0x1e78], R66 ;  /* 0x001e784201007387 */ /* 0x000fe80000100800 */
[----:B------:R-:W-:Y:S04]  /*175d0*/  STL [R1+0x1e90], R66 ;  /* 0x001e904201007387 */ /* 0x000fe80000100800 */
[----:B------:R-:W-:Y:S01]  /*175e0*/  STL.64 [R1+0x1eb0], R66 ;  /* 0x001eb04201007387 */ /* 0x000fe20000100a00 */
[----:B------:R-:W-:-:S03]  /*175f0*/  SEL R2, R12, R11, !P3 ;  /* 0x0000000b0c027207 */ /* 0x000fc60005800000 */
[----:B------:R-:W-:Y:S04]  /*17600*/  STL [R1+0x1ef4], R66 ;  /* 0x001ef44201007387 */ /* 0x000fe80000100800 */
[----:B------:R-:W-:Y:S01]  /*17610*/  STL [R1+0x1f48], R66 ;  /* 0x001f484201007387 */ /* 0x000fe20000100800 */
[----:B------:R-:W-:-:S03]  /*17620*/  LEA.HI.X.SX32 R3, R3, R92, 0x1, P0 ;  /* 0x0000005c03037211 */ /* 0x000fc600000f0eff */
[----:B------:R-:W-:Y:S01]  /*17630*/  STL [R1+0x1f78], R66 ;  /* 0x001f784201007387 */ /* 0x000fe20000100800 */
[----:B------:R-:W-:-:S03]  /*17640*/  LEA R50, P0, R4, R91, 0x1 ;  /* 0x0000005b04327211 */ /* 0x000fc600078008ff */
[----:B------:R-:W-:Y:S04]  /*17650*/  STL [R1+0xcb0], R21 ;  /* 0x000cb01501007387 */ /* 0x000fe80000100800 */
[----:B------:R-:W2:Y:S04]  /*17660*/  LDL.LU R11, [R1+0xbbc] ;  /* 0x000bbc00010b7983 */ /* 0x000ea80000300800 */
[----:B------:R3:W-:Y:S04]  /*17670*/  STL [R1+0xcac], R3 ;  /* 0x000cac0301007387 */ /* 0x0007e80000100800 */
[----:B------:R-:W-:Y:S01]  /*17680*/  STL [R1+0xcf0], R50 ;  /* 0x000cf03201007387 */ /* 0x000fe20000100800 */
[----:B---3--:R-:W-:-:S03]  /*17690*/  SEL R3, R12, R10, !P3 ;  /* 0x0000000a0c037207 */ /* 0x008fc60005800000 */
[----:B------:R-:W3:Y:S01]  /*176a0*/  LDL.LU R10, [R1+0xbc0] ;  /* 0x000bc000010a7983 */ /* 0x000ee20000300800 */
[----:B------:R-:W-:Y:S01]  /*176b0*/  IMAD R5, R5, UR16, RZ ;  /* 0x0000001005057c24 */ /* 0x000fe2000f8e02ff */
[-C--:B------:R-:W-:Y:S01]  /*176c0*/  LEA.HI.X.SX32 R7, R4, R92.reuse, 0x1, P0 ;  /* 0x0000005c04077211 */ /* 0x080fe200000f0eff */
[----:B0-----:R-:W-:Y:S01]  /*176d0*/  IMAD R2, R2, UR9, RZ ;  /* 0x0000000902027c24 */ /* 0x001fe2000f8e02ff */
[----:B------:R-:W0:Y:S02]  /*176e0*/  LDCU UR16, c[0x0][0x3b0] ;  /* 0x00007600ff1077ac */ /* 0x000e240008000800 */
[-C--:B------:R-:W-:Y:S01]  /*176f0*/  LEA R4, P0, R5, R91.reuse, 0x1 ;  /* 0x0000005b05047211 */ /* 0x080fe200078008ff */
[----:B------:R-:W-:Y:S01]  /*17700*/  STL [R1+0xcec], R7 ;  /* 0x000cec0701007387 */ /* 0x000fe20000100800 */
[----:B------:R-:W-:Y:S01]  /*17710*/  IMAD R3, R3, UR10, RZ ;  /* 0x0000000a03037c24 */ /* 0x000fe2000f8e02ff */
[----:B------:R-:W0:Y:S01]  /*17720*/  LDCU UR9, c[0x0][0x3b0] ;  /* 0x00007600ff0977ac */ /* 0x000e220008000800 */
[----:B------:R-:W-:Y:S01]  /*17730*/  LEA.HI.X.SX32 R5, R5, R92, 0x1, P0 ;  /* 0x0000005c05057211 */ /* 0x000fe200000f0eff */
[----:B------:R4:W-:Y:S01]  /*17740*/  STL [R1+0xd30], R4 ;  /* 0x000d300401007387 */ /* 0x0009e20000100800 */
[----:B------:R-:W-:Y:S01]  /*17750*/  LEA R20, P0, R2, R91, 0x1 ;  /* 0x0000005b02147211 */ /* 0x000fe200078008ff */
[----:B------:R-:W0:Y:S02]  /*17760*/  LDCU UR10, c[0x0][0x3b0] ;  /* 0x00007600ff0a77ac */ /* 0x000e240008000800 */
[----:B------:R-:W-:Y:S04]  /*17770*/  STL [R1+0xd2c], R5 ;  /* 0x000d2c0501007387 */ /* 0x000fe80000100800 */
[----:B------:R-:W3:Y:S01]  /*17780*/  LDL.LU R15, [R1+0xb88] ;  /* 0x000b8800010f7983 */ /* 0x000ee20000300800 */
[----:B----4-:R-:W-:-:S03]  /*17790*/  SEL R4, R12, R14, !P3 ;  /* 0x0000000e0c047207 */ /* 0x010fc60005800000 */
[----:B------:R-:W4:Y:S04]  /*177a0*/  LDL.LU R14, [R1+0xb80] ;  /* 0x000b8000010e7983 */ /* 0x000f280000300800 */
[----:B------:R-:W-:Y:S04]  /*177b0*/  STL [R1+0xd70], R20 ;  /* 0x000d701401007387 */ /* 0x000fe80000100800 */
[----:B------:R-:W-:Y:S01]  /*177c0*/  STL.64 [R1+0x1e30], R20 ;  /* 0x001e301401007387 */ /* 0x000fe20000100a00 */
[----:B------:R-:W-:-:S03]  /*177d0*/  LEA.HI.X.SX32 R2, R2, R92, 0x1, P0 ;  /* 0x0000005c02027211 */ /* 0x000fc600000f0eff */
[----:B------:R-:W-:Y:S04]  /*177e0*/  STL.64 [R1+0x1e58], R20 ;  /* 0x001e581401007387 */ /* 0x000fe80000100a00 */
[----:B------:R-:W-:Y:S04]  /*177f0*/  STL.64 [R1+0x1e68], R20 ;  /* 0x001e681401007387 */ /* 0x000fe80000100a00 */
[----:B------:R-:W-:Y:S04]  /*17800*/  STL.64 [R1+0x1e80], R20 ;  /* 0x001e801401007387 */ /* 0x000fe80000100a00 */
[----:B------:R-:W-:Y:S04]  /*17810*/  STL.64 [R1+0x1ea0], R20 ;  /* 0x001ea01401007387 */ /* 0x000fe80000100a00 */
[----:B------:R-:W-:Y:S04]  /*17820*/  STL.64 [R1+0x1eb8], R20 ;  /* 0x001eb81401007387 */ /* 0x000fe80000100a00 */
[----:B------:R-:W-:Y:S04]  /*17830*/  STL.64 [R1+0x1ec8], R20 ;  /* 0x001ec81401007387 */ /* 0x000fe80000100a00 */
[----:B------:R-:W-:Y:S01]  /*17840*/  STL.64 [R1+0x1ef8], R20 ;  /* 0x001ef81401007387 */ /* 0x000fe20000100a00 */
[----:B------:R-:W-:-:S03]  /*17850*/  LEA R52, P0, R3, R91, 0x1 ;  /* 0x0000005b03347211 */ /* 0x000fc600078008ff */
[----:B------:R-:W-:Y:S04]  /*17860*/  STL.64 [R1+0x1f50], R20 ;  /* 0x001f501401007387 */ /* 0x000fe80000100a00 */
[----:B------:R2:W-:Y:S01]  /*17870*/  STL [R1+0xd6c], R2 ;  /* 0x000d6c0201007387 */ /* 0x0005e20000100800 */
[----:B------:R-:W-:Y:S02]  /*17880*/  LEA.HI.X.SX32 R53, R3, R92, 0x1, P0 ;  /* 0x0000005c03357211 */ /* 0x000fe400000f0eff */
[C---:B--2---:R-:W-:Y:S02]  /*17890*/  SEL R2, R12.reuse, R11, !P3 ;  /* 0x0000000b0c027207 */ /* 0x044fe40005800000 */
[----:B------:R-:W2:Y:S04]  /*178a0*/  LDL.LU R11, [R1+0xb74] ;  /* 0x000b7400010b7983 */ /* 0x000ea80000300800 */
[----:B------:R-:W-:Y:S01]  /*178b0*/  STL [R1+0xdb0], R52 ;  /* 0x000db03401007387 */ /* 0x000fe20000100800 */
[----:B------:R-:W-:-:S02]  /*178c0*/  SEL R5, R12, R13, !P3 ;  /* 0x0000000d0c057207 */ /* 0x000fc40005800000 */
[----:B---3--:R-:W-:Y:S02]  /*178d0*/  SEL R3, R12, R10, !P3 ;  /* 0x0000000a0c037207 */ /* 0x008fe40005800000 */
[----:B------:R-:W3:Y:S04]  /*178e0*/  LDL.LU R10, [R1+0xb44] ;  /* 0x000b4400010a7983 */ /* 0x000ee80000300800 */
[----:B------:R-:W-:Y:S04]  /*178f0*/  STL [R1+0xdac], R53 ;  /* 0x000dac3501007387 */ /* 0x000fe80000100800 */
[----:B------:R-:W-:Y:S04]  /*17900*/  STL.64 [R1+0x1e38], R52 ;  /* 0x001e383401007387 */ /* 0x000fe80000100a00 */
[----:B------:R-:W-:Y:S04]  /*17910*/  STL.64 [R1+0x1ea8], R52 ;  /* 0x001ea83401007387 */ /* 0x000fe80000100a00 */
[----:B------:R-:W-:Y:S04]  /*17920*/  STL.64 [R1+0x1ec0], R52 ;  /* 0x001ec03401007387 */ /* 0x000fe80000100a00 */
[----:B------:R-:W-:Y:S04]  /*17930*/  STL.64 [R1+0x1f10], R52 ;  /* 0x001f103401007387 */ /* 0x000fe80000100a00 */
[----:B------:R-:W-:Y:S04]  /*17940*/  STL.64 [R1+0x1f58], R52 ;  /* 0x001f583401007387 */ /* 0x000fe80000100a00 */
[----:B------:R-:W4:Y:S01]  /*17950*/  LDL.LU R13, [R1+0xb38] ;  /* 0x000b3800010d7983 */ /* 0x000f220000300800 */
[----:B------:R-:W-:Y:S01]  /*17960*/  IMAD R4, R4, UR11, RZ ;  /* 0x0000000b04047c24 */ /* 0x000fe2000f8e02ff */
[----:B------:R-:W0:Y:S01]  /*17970*/  LDCU UR11, c[0x0][0x3b0] ;  /* 0x00007600ff0b77ac */ /* 0x000e220008000800 */
[----:B-1----:R-:W-:-:S03]  /*17980*/  IMAD R5, R5, UR12, RZ ;  /* 0x0000000c05057c24 */ /* 0x002fc6000f8e02ff */
[-C--:B------:R-:W-:Y:S01]  /*17990*/  LEA R23, P0, R4, R91.reuse, 0x1 ;  /* 0x0000005b04177211 */ /* 0x080fe200078008ff */
[----:B------:R-:W-:Y:S01]  /*179a0*/  IMAD R2, R2, UR13, RZ ;  /* 0x0000000d02027c24 */ /* 0x000fe2000f8e02ff */
[----:B------:R-:W1:Y:S02]  /*179b0*/  LDCU UR12, c[0x0][0x3b0] ;  /* 0x00007600ff0c77ac */ /* 0x000e640008000800 */
[-C--:B------:R-:W-:Y:S02]  /*179c0*/  LEA.HI.X.SX32 R4, R4, R92.reuse, 0x1, P0 ;  /* 0x0000005c04047211 */ /* 0x080fe400000f0eff */
[----:B------:R-:W-:Y:S01]  /*179d0*/  LEA R7, P0, R5, R91, 0x1 ;  /* 0x0000005b05077211 */ /* 0x000fe200078008ff */
[----:B------:R-:W-:Y:S01]  /*179e0*/  STL [R1+0xdf0], R23 ;  /* 0x000df01701007387 */ /* 0x000fe20000100800 */
[----:B------:R-:W-:Y:S01]  /*179f0*/  IMAD R3, R3, UR14, RZ ;  /* 0x0000000e03037c24 */ /* 0x000fe2000f8e02ff */
[----:B------:R-:W0:Y:S01]  /*17a00*/  LDCU UR13, c[0x0][0x3b0] ;  /* 0x00007600ff0d77ac */ /* 0x000e220008000800 */
[----:B------:R-:W-:-:S02]  /*17a10*/  LEA.HI.X.SX32 R5, R5, R92, 0x1, P0 ;  /* 0x0000005c05057211 */ /* 0x000fc400000f0eff */
[C---:B------:R-:W-:Y:S01]  /*17a20*/  LEA R24, P0, R2.reuse, R91, 0x1 ;  /* 0x0000005b02187211 */ /* 0x040fe200078008ff */
[----:B------:R1:W-:Y:S01]  /*17a30*/  STL [R1+0xdec], R4 ;  /* 0x000dec0401007387 */ /* 0x0003e20000100800 */
[----:B------:R-:W0:Y:S02]  /*17a40*/  LDCU UR14, c[0x0][0x3b0] ;  /* 0x00007600ff0e77ac */ /* 0x000e240008000800 */
[----:B------:R-:W-:Y:S01]  /*17a50*/  LEA.HI.X.SX32 R2, R2, R92, 0x1, P0 ;  /* 0x0000005c02027211 */ /* 0x000fe200000f0eff */
[----:B------:R-:W-:Y:S04]  /*17a60*/  STL [R1+0xe30], R7 ;  /* 0x000e300701007387 */ /* 0x000fe80000100800 */
[----:B------:R-:W-:Y:S01]  /*17a70*/  STL [R1+0xe2c], R5 ;  /* 0x000e2c0501007387 */ /* 0x000fe20000100800 */
[----:B-1----:R-:W-:-:S03]  /*17a80*/  SEL R4, R12, R15, !P3 ;  /* 0x0000000f0c047207 */ /* 0x002fc60005800000 */
[----:B------:R-:W4:Y:S04]  /*17a90*/  LDL.LU R15, [R1+0xb34] ;  /* 0x000b3400010f7983 */ /* 0x000f280000300800 */
[----:B------:R-:W-:Y:S04]  /*17aa0*/  STL [R1+0xe70], R24 ;  /* 0x000e701801007387 */ /* 0x000fe80000100800 */
[----:B------:R2:W-:Y:S01]  /*17ab0*/  STL [R1+0xe6c], R2 ;  /* 0x000e6c0201007387 */ /* 0x0005e20000100800 */
[----:B------:R-:W-:Y:S01]  /*17ac0*/  IMAD R4, R4, UR15, RZ ;  /* 0x0000000f04047c24 */ /* 0x000fe2000f8e02ff */
[C---:B------:R-:W-:Y:S01]  /*17ad0*/  LEA R29, P0, R3.reuse, R91, 0x1 ;  /* 0x0000005b031d7211 */ /* 0x040fe200078008ff */
[----:B------:R-:W1:Y:S03]  /*17ae0*/  LDCU UR15, c[0x0][0x3b0] ;  /* 0x00007600ff0f77ac */ /* 0x000e660008000800 */
[----:B------:R-:W-:-:S02]  /*17af0*/  LEA.HI.X.SX32 R65, R3, R92, 0x1, P0 ;  /* 0x0000005c03417211 */ /* 0x000fc400000f0eff */
[----:B------:R-:W-:Y:S02]  /*17b00*/  LEA R63, P0, R4, R91, 0x1 ;  /* 0x0000005b043f7211 */ /* 0x000fe400078008ff */
[----:B--2---:R-:W-:Y:S02]  /*17b10*/  SEL R2, R12, R11, !P3 ;  /* 0x0000000b0c027207 */ /* 0x004fe40005800000 */
[----:B------:R-:W2:Y:S04]  /*17b20*/  LDL.LU R11, [R1+0xb10] ;  /* 0x000b1000010b7983 */ /* 0x000ea80000300800 */
[----:B------:R-:W-:Y:S01]  /*17b30*/  STL [R1+0xeb0], R29 ;  /* 0x000eb01d01007387 */ /* 0x000fe20000100800 */
[----:B------:R-:W-:Y:S02]  /*17b40*/  LEA.HI.X.SX32 R64, R4, R92, 0x1, P0 ;  /* 0x0000005c04407211 */ /* 0x000fe400000f0eff */
[----:B---3--:R-:W-:-:S02]  /*17b50*/  SEL R3, R12, R10, !P3 ;  /* 0x0000000a0c037207 */ /* 0x008fc40005800000 */
[----:B------:R-:W3:Y:S04]  /*17b60*/  LDL.LU R10, [R1+0xafc] ;  /* 0x000afc00010a7983 */ /* 0x000ee80000300800 */
[----:B------:R-:W-:Y:S04]  /*17b70*/  STL [R1+0xeac], R65 ;  /* 0x000eac4101007387 */ /* 0x000fe80000100800 */
[----:B------:R-:W-:Y:S01]  /*17b80*/  STL [R1+0xef0], R63 ;  /* 0x000ef03f01007387 */ /* 0x000fe20000100800 */
[----:B----4-:R-:W-:-:S03]  /*17b90*/  SEL R4, R12, R13, !P3 ;  /* 0x0000000d0c047207 */ /* 0x010fc60005800000 */
[----:B------:R-:W4:Y:S01]  /*17ba0*/  LDL.LU R13, [R1+0xac0] ;  /* 0x000ac000010d7983 */ /* 0x000f220000300800 */
[----:B------:R-:W-:-:S05]  /*17bb0*/  SEL R5, R12, R14, !P3 ;  /* 0x0000000e0c057207 */ /* 0x000fca0005800000 */
[----:B0-----:R-:W-:Y:S02]  /*17bc0*/  IMAD R5, R5, UR16, RZ ;  /* 0x0000001005057c24 */ /* 0x001fe4000f8e02ff */
[----:B------:R-:W-:Y:S01]  /*17bd0*/  IMAD R2, R2, UR9, RZ ;  /* 0x0000000902027c24 */ /* 0x000fe2000f8e02ff */
[----:B------:R-:W-:Y:S01]  /*17be0*/  STL [R1+0xeec], R64 ;  /* 0x000eec4001007387 */ /* 0x000fe20000100800 */
[----:B------:R-:W-:Y:S01]  /*17bf0*/  IMAD R3, R3, UR10, RZ ;  /* 0x0000000a03037c24 */ /* 0x000fe2000f8e02ff */
[CC--:B------:R-:W-:Y:S01]  /*17c00*/  LEA R62, P0, R5.reuse, R91.reuse, 0x1 ;  /* 0x0000005b053e7211 */ /* 0x0c0fe200078008ff */
[----:B------:R-:W-:Y:S01]  /*17c10*/  IMAD R4, R4, UR11, RZ ;  /* 0x0000000b04047c24 */ /* 0x000fe2000f8e02ff */
[----:B------:R-:W-:Y:S01]  /*17c20*/  STL.64 [R1+0x1e40], R64 ;  /* 0x001e404001007387 */ /* 0x000fe20000100a00 */
[----:B------:R-:W0:Y:S01]  /*17c30*/  LDCU UR16, c[0x0][0x3b0] ;  /* 0x00007600ff1077ac */ /* 0x000e220008000800 */
[-C--:B------:R-:W-:Y:S02]  /*17c40*/  LEA.HI.X.SX32 R5, R5, R92.reuse, 0x1, P0 ;  /* 0x0000005c05057211 */ /* 0x080fe400000f0eff */
[CC--:B------:R-:W-:Y:S01]  /*17c50*/  LEA R30, P0, R2.reuse, R91.reuse, 0x1 ;  /* 0x0000005b021e7211 */ /* 0x0c0fe200078008ff */
[----:B------:R-:W-:Y:S01]  /*17c60*/  STL.64 [R1+0x1ed0], R64 ;  /* 0x001ed04001007387 */ /* 0x000fe20000100a00 */
[----:B------:R-:W0:Y:S03]  /*17c70*/  LDCU UR9, c[0x0][0x3b0] ;  /* 0x00007600ff0977ac */ /* 0x000e260008000800 */
[----:B------:R-:W-:Y:S01]  /*17c80*/  STL.64 [R1+0x1f18], R64 ;  /* 0x001f184001007387 */ /* 0x000fe20000100a00 */
[-C--:B------:R-:W-:Y:S01]  /*17c90*/  LEA.HI.X.SX32 R2, R2, R92.reuse, 0x1, P0 ;  /* 0x0000005c02027211 */ /* 0x080fe200000f0eff */
[----:B------:R-:W0:Y:S02]  /*17ca0*/  LDCU UR10, c[0x0][0x3b0] ;  /* 0x00007600ff0a77ac */ /* 0x000e240008000800 */
[----:B------:R-:W4:Y:S01]  /*17cb0*/  LDL.LU R14, [R1+0xa94] ;  /* 0x000a9400010e7983 */ /* 0x000f220000300800 */
[C---:B------:R-:W-:Y:S01]  /*17cc0*/  LEA R7, P0, R3.reuse, R91, 0x1 ;  /* 0x0000005b03077211 */ /* 0x040fe200078008ff */
[----:B------:R-:W0:Y:S02]  /*17cd0*/  LDCU UR11, c[0x0][0x3b0] ;  /* 0x00007600ff0b77ac */ /* 0x000e240008000800 */
[----:B------:R-:W-:Y:S04]  /*17ce0*/  STL [R1+0xf30], R62 ;  /* 0x000f303e01007387 */ /* 0x000fe80000100800 */
[----:B------:R1:W-:Y:S01]  /*17cf0*/  STL [R1+0xf2c], R5 ;  /* 0x000f2c0501007387 */ /* 0x0003e20000100800 */
[----:B------:R-:W-:-:S02]  /*17d00*/  LEA.HI.X.SX32 R3, R3, R92, 0x1, P0 ;  /* 0x0000005c03037211 */ /* 0x000fc400000f0eff */
[----:B-1----:R-:W-:Y:S02]  /*17d10*/  SEL R5, R12, R15, !P3 ;  /* 0x0000000f0c057207 */ /* 0x002fe40005800000 */
[----:B------:R-:W4:Y:S04]  /*17d20*/  LDL.LU R15, [R1+0xa84] ;  /* 0x000a8400010f7983 */ /* 0x000f280000300800 */
[----:B------:R-:W-:Y:S04]  /*17d30*/  STL [R1+0xf70], R30 ;  /* 0x000f701e01007387 */ /* 0x000fe80000100800 */
[----:B------:R2:W-:Y:S04]  /*17d40*/  STL [R1+0xf6c], R2 ;  /* 0x000f6c0201007387 */ /* 0x0005e80000100800 */
[----:B------:R-:W-:Y:S01]  /*17d50*/  STL [R1+0xfb0], R7 ;  /* 0x000fb00701007387 */ /* 0x000fe20000100800 */
[----:B------:R-:W-:Y:S01]  /*17d60*/  IMAD R5, R5, UR12, RZ ;  /* 0x0000000c05057c24 */ /* 0x000fe2000f8e02ff */
[----:B------:R-:W-:Y:S01]  /*17d70*/  LEA R61, P0, R4, R91, 0x1 ;  /* 0x0000005b043d7211 */ /* 0x000fe200078008ff */
[----:B------:R-:W1:Y:S01]  /*17d80*/  LDCU UR12, c[0x0][0x3b0] ;  /* 0x00007600ff0c77ac */ /* 0x000e620008000800 */
[----:B--2---:R-:W-:-:S02]  /*17d90*/  SEL R2, R12, R11, !P3 ;  /* 0x0000000b0c027207 */ /* 0x004fc40005800000 */
[----:B------:R-:W2:Y:S01]  /*17da0*/  LDL.LU R11, [R1+0xa78] ;  /* 0x000a7800010b7983 */ /* 0x000ea20000300800 */
[----:B------:R-:W-:Y:S02]  /*17db0*/  LEA.HI.X.SX32 R4, R4, R92, 0x1, P0 ;  /* 0x0000005c04047211 */ /* 0x000fe400000f0eff */
[----:B------:R-:W-:Y:S01]  /*17dc0*/  LEA R60, P0, R5, R91, 0x1 ;  /* 0x0000005b053c7211 */ /* 0x000fe200078008ff */
[----:B------:R3:W-:Y:S04]  /*17dd0*/  STL [R1+0xfac], R3 ;  /* 0x000fac0301007387 */ /* 0x0007e80000100800 */
[----:B------:R-:W-:Y:S01]  /*17de0*/  STL [R1+0xff0], R61 ;  /* 0x000ff03d01007387 */ /* 0x000fe20000100800 */
[----:B---3--:R-:W-:-:S03]  /*17df0*/  SEL R3, R12, R10, !P3 ;  /* 0x0000000a0c037207 */ /* 0x008fc60005800000 */
[----:B------:R-:W3:Y:S04]  /*17e00*/  LDL.LU R10, [R1+0xa58] ;  /* 0x000a5800010a7983 */ /* 0x000ee80000300800 */
[----:B------:R4:W-:Y:S04]  /*17e10*/  STL [R1+0xfec], R4 ;  /* 0x000fec0401007387 */ /* 0x0009e80000100800 */
[----:B------:R-:W-:Y:S01]  /*17e20*/  STL [R1+0x1030], R60 ;  /* 0x0010303c01007387 */ /* 0x000fe20000100800 */
[----:B----4-:R-:W-:-:S03]  /*17e30*/  SEL R4, R12, R13, !P3 ;  /* 0x0000000d0c047207 */ /* 0x010fc60005800000 */
[----:B------:R-:W4:Y:S01]  /*17e40*/  LDL.LU R13, [R1+0xa40] ;  /* 0x000a4000010d7983 */ /* 0x000f220000300800 */
[----:B------:R-:W-:Y:S01]  /*17e50*/  IMAD R2, R2, UR13, RZ ;  /* 0x0000000d02027c24 */ /* 0x000fe2000f8e02ff */
[-C--:B------:R-:W-:Y:S01]  /*17e60*/  LEA.HI.X.SX32 R5, R5, R92.reuse, 0x1, P0 ;  /* 0x0000005c05057211 */ /* 0x080fe200000f0eff */
[----:B------:R-:W-:Y:S01]  /*17e70*/  IMAD R3, R3, UR14, RZ ;  /* 0x0000000e03037c24 */ /* 0x000fe2000f8e02ff */
[----:B------:R-:W0:Y:S02]  /*17e80*/  LDCU UR13, c[0x0][0x3b0] ;  /* 0x00007600ff0d77ac */ /* 0x000e240008000800 */
[----:B------:R-:W-:Y:S01]  /*17e90*/  LEA R58, P0, R2, R91, 0x1 ;  /* 0x0000005b023a7211 */ /* 0x000fe200078008ff */
[----:B------:R0:W-:Y:S01]  /*17ea0*/  STL [R1+0x102c], R5 ;  /* 0x00102c0501007387 */ /* 0x0001e20000100800 */
[----:B------:R-:W-:Y:S01]  /*17eb0*/  IMAD R4, R4, UR15, RZ ;  /* 0x0000000f04047c24 */ /* 0x000fe2000f8e02ff */
[----:B------:R-:W1:Y:S01]  /*17ec0*/  LDCU UR14, c[0x0][0x3b0] ;  /* 0x00007600ff0e77ac */ /* 0x000e620008000800 */
[----:B------:R-:W-:-:S02]  /*17ed0*/  LEA.HI.X.SX32 R59, R2, R92, 0x1, P0 ;  /* 0x0000005c023b7211 */ /* 0x000fc400000f0eff */
[-C--:B------:R-:W-:Y:S01]  /*17ee0*/  LEA R22, P0, R3, R91.reuse, 0x1 ;  /* 0x0000005b03167211 */ /* 0x080fe200078008ff */
[----:B------:R-:W-:Y:S01]  /*17ef0*/  STL [R1+0x1070], R58 ;  /* 0x0010703a01007387 */ /* 0x000fe20000100800 */
[----:B------:R-:W-:Y:S01]  /*17f00*/  VIADD R51, R93, 0xaf ;  /* 0x000000af5d337836 */ /* 0x000fe20000000000 */
[----:B------:R-:W1:Y:S01]  /*17f10*/  LDCU UR15, c[0x0][0x3b0] ;  /* 0x00007600ff0f77ac */ /* 0x000e620008000800 */
[----:B------:R-:W-:Y:S02]  /*17f20*/  LEA.HI.X.SX32 R3, R3, R92, 0x1, P0 ;  /* 0x0000005c03037211 */ /* 0x000fe400000f0eff */
[----:B------:R-:W-:Y:S02]  /*17f30*/  LEA R57, P0, R4, R91, 0x1 ;  /* 0x0000005b04397211 */ /* 0x000fe400078008ff */
[----:B0-----:R-:W-:Y:S02]  /*17f40*/  SEL R5, R12, R14, !P3 ;  /* 0x0000000e0c057207 */ /* 0x001fe40005800000 */
[----:B------:R-:W4:Y:S04]  /*17f50*/  LDL.LU R14, [R1+0xa2c] ;  /* 0x000a2c00010e7983 */ /* 0x000f280000300800 */
[----:B------:R-:W-:Y:S01]  /*17f60*/  STL [R1+0x106c], R59 ;  /* 0x00106c3b01007387 */ /* 0x000fe20000100800 */
[----:B------:R-:W-:Y:S01]  /*17f70*/  IMAD R5, R5, UR16, RZ ;  /* 0x0000001005057c24 */ /* 0x000fe2000f8e02ff */
[----:B------:R-:W-:Y:S01]  /*17f80*/  LEA.HI.X.SX32 R4, R4, R92, 0x1, P0 ;  /* 0x0000005c04047211 */ /* 0x000fe200000f0eff */
[----:B------:R-:W0:Y:S01]  /*17f90*/  LDCU UR16, c[0x0][0x3b0] ;  /* 0x00007600ff1077ac */ /* 0x000e220008000800 */
[----:B------:R-:W-:-:S02]  /*17fa0*/  SEL R2, R12, R15, !P3 ;  /* 0x0000000f0c027207 */ /* 0x000fc40005800000 */
[----:B------:R-:W4:Y:S04]  /*17fb0*/  LDL.LU R15, [R1+0xa20] ;  /* 0x000a2000010f7983 */ /* 0x000f280000300800 */
[----:B------:R-:W-:Y:S04]  /*17fc0*/  STL [R1+0x10b0], R22 ;  /* 0x0010b01601007387 */ /* 0x000fe80000100800 */
[----:B------:R2:W-:Y:S01]  /*17fd0*/  STL [R1+0x10ac], R3 ;  /* 0x0010ac0301007387 */ /* 0x0005e20000100800 */
[----:B------:R-:W-:Y:S01]  /*17fe0*/  IMAD R2, R2, UR17, RZ ;  /* 0x0000001102027c24 */ /* 0x000fe2000f8e02ff */
[----:B------:R-:W-:Y:S01]  /*17ff0*/  LEA R7, P0, R5, R91, 0x1 ;  /* 0x0000005b05077211 */ /* 0x000fe200078008ff */
[----:B------:R-:W0:Y:S01]  /*18000*/  LDCU UR17, c[0x0][0x3b0] ;  /* 0x00007600ff1177ac */ /* 0x000e220008000800 */
[----:B--2---:R-:W-:-:S02]  /*18010*/  SEL R3, R12, R11, !P3 ;  /* 0x0000000b0c037207 */ /* 0x004fc40005800000 */
[----:B------:R-:W2:Y:S01]  /*18020*/  LDL.LU R11, [R1+0xbc4] ;  /* 0x000bc400010b7983 */ /* 0x000ea20000300800 */
[----:B------:R-:W-:-:S03]  /*18030*/  LEA.HI.X.SX32 R5, R5, R92, 0x1, P0 ;  /* 0x0000005c05057211 */ /* 0x000fc600000f0eff */
[----:B------:R-:W-:Y:S01]  /*18040*/  STL [R1+0x10f0], R57 ;  /* 0x0010f03901007387 */ /* 0x000fe20000100800 */
[----:B------:R-:W-:-:S03]  /*18050*/  LEA R56, P0, R2, R91, 0x1 ;  /* 0x0000005b02387211 */ /* 0x000fc600078008ff */
        /* <DEDUP_REMOVED lines=12> */
[CC--:B------:R-:W-:Y:S01]  /*18120*/  LEA R31, P0, R3.reuse, R91.reuse, 0x1 ;  /* 0x0000005b031f7211 */ /* 0x0c0fe200078008ff */
[----:B------:R0:W-:Y:S03]  /*18130*/  STL [R1+0x116c], R2 ;  /* 0x00116c0201007387 */ /* 0x0001e60000100800 */
[----:B------:R-:W-:Y:S01]  /*18140*/  LEA.HI.X.SX32 R3, R3, R92, 0x1, P0 ;  /* 0x0000005c03037211 */ /* 0x000fe200000f0eff */
[----:B------:R-:W-:Y:S01]  /*18150*/  STL [R1+0x11b0], R31 ;  /* 0x0011b01f01007387 */ /* 0x000fe20000100800 */
[----:B------:R-:W-:Y:S01]  /*18160*/  LEA R41, P0, R4, R91, 0x1 ;  /* 0x0000005b04297211 */ /* 0x000fe200078008ff */
[----:B------:R-:W-:-:S03]  /*18170*/  IMAD R5, R5, UR22, RZ ;  /* 0x0000001605057c24 */ /* 0x000fc6000f8e02ff */
[----:B------:R-:W-:Y:S02]  /*18180*/  LEA.HI.X.SX32 R82, R4, R92, 0x1, P0 ;  /* 0x0000005c04527211 */ /* 0x000fe400000f0eff */
[----:B0-----:R-:W-:Y:S02]  /*18190*/  SEL R2, R12, R14, !P3 ;  /* 0x0000000e0c027207 */ /* 0x001fe40005800000 */
[----:B------:R-:W4:Y:S04]  /*181a0*/  LDL.LU R14, [R1+0xbd0] ;  /* 0x000bd000010e7983 */ /* 0x000f280000300800 */
[----:B------:R0:W-:Y:S04]  /*181b0*/  STL [R1+0x11ac], R3 ;  /* 0x0011ac0301007387 */ /* 0x0001e80000100800 */
[----:B------:R-:W-:Y:S01]  /*181c0*/  STL [R1+0x11f0], R41 ;  /* 0x0011f02901007387 */ /* 0x000fe20000100800 */
[----:B------:R-:W-:Y:S01]  /*181d0*/  IMAD R2, R2, UR23, RZ ;  /* 0x0000001702027c24 */ /* 0x000fe2000f8e02ff */
[----:B------:R-:W-:-:S04]  /*181e0*/  LEA R39, P0, R5, R91, 0x1 ;  /* 0x0000005b05277211 */ /* 0x000fc800078008ff */
[----:B------:R-:W-:Y:S02]  /*181f0*/  LEA.HI.X.SX32 R83, R5, R92, 0x1, P0 ;  /* 0x0000005c05537211 */ /* 0x000fe400000f0eff */
[----:B------:R-:W-:Y:S02]  /*18200*/  LEA R55, P0, R2, R91, 0x1 ;  /* 0x0000005b02377211 */ /* 0x000fe400078008ff */
[----:B--2---:R-:W-:Y:S02]  /*18210*/  SEL R4, R12, R11, !P3 ;  /* 0x0000000b0c047207 */ /* 0x004fe40005800000 */
[----:B------:R-:W2:Y:S04]  /*18220*/  LDL.LU R11, [R1+0xbf4] ;  /* 0x000bf400010b7983 */ /* 0x000ea80000300800 */
[----:B------:R-:W-:Y:S04]  /*18230*/  STL [R1+0x11ec], R82 ;  /* 0x0011ec5201007387 */ /* 0x000fe80000100800 */
[----:B------:R-:W-:Y:S01]  /*18240*/  STL [R1+0x1230], R39 ;  /* 0x0012302701007387 */ /* 0x000fe20000100800 */
[----:B------:R-:W-:Y:S01]  /*18250*/  IMAD R7, R4, UR7, RZ ;  /* 0x0000000704077c24 */ /* 0x000fe2000f8e02ff */
[----:B---3--:R-:W-:-:S02]  /*18260*/  SEL R5, R12, R10, !P3 ;  /* 0x0000000a0c057207 */ /* 0x008fc40005800000 */
[----:B------:R-:W3:Y:S04]  /*18270*/  LDL.LU R10, [R1+0xbf8] ;  /* 0x000bf800010a7983 */ /* 0x000ee80000300800 */
[----:B------:R-:W-:Y:S04]  /*18280*/  STL [R1+0x122c], R83 ;  /* 0x00122c5301007387 */ /* 0x000fe80000100800 */
[----:B------:R-:W-:Y:S01]  /*18290*/  STL [R1+0x1268], R55 ;  /* 0x0012683701007387 */ /* 0x000fe20000100800 */
[----:B----4-:R-:W-:-:S03]  /*182a0*/  SEL R4, R12, R13, !P3 ;  /* 0x0000000d0c047207 */ /* 0x010fc60005800000 */
[----:B------:R-:W4:Y:S01]  /*182b0*/  LDL.LU R13, [R1+0xc00] ;  /* 0x000c0000010d7983 */ /* 0x000f220000300800 */
[----:B0-----:R-:W-:-:S05]  /*182c0*/  SEL R3, R12, R15, !P3 ;  /* 0x0000000f0c037207 */ /* 0x001fca0005800000 */
[----:B------:R-:W-:Y:S01]  /*182d0*/  IMAD R3, R3, UR24, RZ ;  /* 0x0000001803037c24 */ /* 0x000fe2000f8e02ff */
[----:B------:R-:W-:-:S04]  /*182e0*/  LEA.HI.X.SX32 R2, R2, R92, 0x1, P0 ;  /* 0x0000005c02027211 */ /* 0x000fc800000f0eff */
[-C--:B------:R-:W-:Y:S01]  /*182f0*/  LEA R38, P0, R3, R91.reuse, 0x1 ;  /* 0x0000005b03267211 */ /* 0x080fe200078008ff */
[----:B------:R-:W-:Y:S01]  /*18300*/  STL [R1+0x1264], R2 ;  /* 0x0012640201007387 */ /* 0x000fe20000100800 */
[----:B------:R-:W-:Y:S02]  /*18310*/  IMAD R9, R5, UR7, RZ ;  /* 0x0000000705097c24 */ /* 0x000fe4000f8e02ff */
[----:B------:R-:W-:Y:S01]  /*18320*/  LEA.HI.X.SX32 R3, R3, R92, 0x1, P0 ;  /* 0x0000005c03037211 */ /* 0x000fe200000f0eff */
[----:B------:R-:W-:Y:S01]  /*18330*/  STL [R1+0x12a0], R38 ;  /* 0x0012a02601007387 */ /* 0x000fe20000100800 */
[C---:B------:R-:W-:Y:S01]  /*18340*/  LEA R36, P0, R7.reuse, R91, 0x1 ;  /* 0x0000005b07247211 */ /* 0x040fe200078008ff */
[----:B------:R-:W-:Y:S01]  /*18350*/  IMAD R4, R4, UR9, RZ ;  /* 0x0000000904047c24 */ /* 0x000fe2000f8e02ff */
[----:B------:R-:W0:Y:S01]  /*18360*/  LDCU UR9, c[0x0][0x3b0] ;  /* 0x00007600ff0977ac */ /* 0x000e220008000800 */
[----:B------:R-:W-:Y:S02]  /*18370*/  SEL R5, R12, R14, !P3 ;  /* 0x0000000e0c057207 */ /* 0x000fe40005800000 */
[----:B------:R-:W4:Y:S01]  /*18380*/  LDL.LU R14, [R1+0xc04] ;  /* 0x000c0400010e7983 */ /* 0x000f220000300800 */
[----:B------:R-:W-:-:S03]  /*18390*/  LEA.HI.X.SX32 R37, R7, R92, 0x1, P0 ;  /* 0x0000005c07257211 */ /* 0x000fc600000f0eff */
[----:B------:R-:W-:Y:S01]  /*183a0*/  STL [R1+0x129c], R3 ;  /* 0x00129c0301007387 */ /* 0x000fe20000100800 */
[----:B------:R-:W-:-:S03]  /*183b0*/  LEA R25, P0, R9, R91, 0x1 ;  /* 0x0000005b09197211 */ /* 0x000fc600078008ff */
[----:B------:R-:W-:Y:S01]  /*183c0*/  STL [R1+0xaf8], R36 ;  /* 0x000af82401007387 */ /* 0x000fe20000100800 */
[----:B------:R-:W-:Y:S02]  /*183d0*/  LEA.HI.X.SX32 R35, R9, R92, 0x1, P0 ;  /* 0x0000005c09237211 */ /* 0x000fe400000f0eff */
[----:B------:R-:W-:-:S04]  /*183e0*/  LEA R33, P0, R4, R91, 0x1 ;  /* 0x0000005b04217211 */ /* 0x000fc800078008ff */
[----:B------:R-:W-:Y:S02]  /*183f0*/  LEA.HI.X.SX32 R34, R4, R92, 0x1, P0 ;  /* 0x0000005c04227211 */ /* 0x000fe400000f0eff */
[C---:B--2---:R-:W-:Y:S02]  /*18400*/  SEL R7, R12.reuse, R11, !P3 ;  /* 0x0000000b0c077207 */ /* 0x044fe40005800000 */
[----:B------:R-:W2:Y:S04]  /*18410*/  LDL.LU R11, [R1+0xc08] ;  /* 0x000c0800010b7983 */ /* 0x000ea80000300800 */
[----:B------:R-:W-:Y:S04]  /*18420*/  STL [R1+0xaf4], R37 ;  /* 0x000af42501007387 */ /* 0x000fe80000100800 */
[----:B------:R-:W-:Y:S01]  /*18430*/  STL [R1+0xb38], R25 ;  /* 0x000b381901007387 */ /* 0x000fe20000100800 */
[----:B---3--:R-:W-:-:S03]  /*18440*/  SEL R9, R12, R10, !P3 ;  /* 0x0000000a0c097207 */ /* 0x008fc60005800000 */
[----:B------:R-:W3:Y:S04]  /*18450*/  LDL.LU R10, [R1+0xc0c] ;  /* 0x000c0c00010a7983 */ /* 0x000ee80000300800 */
[----:B------:R-:W-:Y:S04]  /*18460*/  STL [R1+0xb34], R35 ;  /* 0x000b342301007387 */ /* 0x000fe80000100800 */
[----:B------:R-:W-:Y:S04]  /*18470*/  STL [R1+0xb78], R33 ;  /* 0x000b782101007387 */ /* 0x000fe80000100800 */
[----:B------:R-:W-:Y:S01]  /*18480*/  STL [R1+0xb74], R34 ;  /* 0x000b742201007387 */ /* 0x000fe20000100800 */
[----:B----4-:R-:W-:-:S03]  /*18490*/  SEL R4, R12, R13, !P3 ;  /* 0x0000000d0c047207 */ /* 0x010fc60005800000 */
[----:B------:R-:W4:Y:S01]  /*184a0*/  LDL.LU R13, [R1+0xc3c] ;  /* 0x000c3c00010d7983 */ /* 0x000f220000300800 */
[----:B------:R-:W-:Y:S01]  /*184b0*/  IMAD R5, R5, UR10, RZ ;  /* 0x0000000a05057c24 */ /* 0x000fe2000f8e02ff */
[----:B------:R-:W0:Y:S01]  /*184c0*/  LDCU UR10, c[0x0][0x3b0] ;  /* 0x00007600ff0a77ac */ /* 0x000e220008000800 */
[----:B------:R-:W-:-:S03]  /*184d0*/  IMAD R7, R7, UR11, RZ ;  /* 0x0000000b07077c24 */ /* 0x000fc6000f8e02ff */
[-C--:B------:R-:W-:Y:S01]  /*184e0*/  LEA R27, P0, R5, R91.reuse, 0x1 ;  /* 0x0000005b051b7211 */ /* 0x080fe200078008ff */
[----:B-1----:R-:W-:Y:S01]  /*184f0*/  IMAD R9, R9, UR12, RZ ;  /* 0x0000000c09097c24 */ /* 0x002fe2000f8e02ff */
[----:B------:R-:W1:Y:S02]  /*18500*/  LDCU UR11, c[0x0][0x3b0] ;  /* 0x00007600ff0b77ac */ /* 0x000e640008000800 */
[-C--:B------:R-:W-:Y:S02]  /*18510*/  LEA.HI.X.SX32 R28, R5, R92.reuse, 0x1, P0 ;  /* 0x0000005c051c7211 */ /* 0x080fe400000f0eff */
[CC--:B------:R-:W-:Y:S01]  /*18520*/  LEA R79, P0, R7.reuse, R91.reuse, 0x1 ;  /* 0x0000005b074f7211 */ /* 0x0c0fe200078008ff */
[----:B------:R-:W-:Y:S01]  /*18530*/  STL [R1+0xbb8], R27 ;  /* 0x000bb81b01007387 */ /* 0x000fe20000100800 */
[----:B------:R-:W-:Y:S01]  /*18540*/  IMAD R4, R4, UR13, RZ ;  /* 0x0000000d04047c24 */ /* 0x000fe2000f8e02ff */
[----:B------:R-:W0:Y:S01]  /*18550*/  LDCU UR12, c[0x0][0x3b0] ;  /* 0x00007600ff0c77ac */ /* 0x000e220008000800 */
[----:B------:R-:W-:Y:S01]  /*18560*/  LEA.HI.X.SX32 R26, R7, R92, 0x1, P0 ;  /* 0x0000005c071a7211 */ /* 0x000fe200000f0eff */
[----:B------:R-:W-:Y:S01]  /*18570*/  STL [R1+0xbb4], R28 ;  /* 0x000bb41c01007387 */ /* 0x000fe20000100800 */
[----:B------:R-:W-:-:S02]  /*18580*/  LEA R77, P0, R9, R91, 0x1 ;  /* 0x0000005b094d7211 */ /* 0x000fc400078008ff */
[----:B------:R-:W-:Y:S02]  /*18590*/  SEL R5, R12, R14, !P3 ;  /* 0x0000000e0c057207 */ /* 0x000fe40005800000 */
[----:B------:R-:W4:Y:S04]  /*185a0*/  LDL.LU R14, [R1+0xc40] ;  /* 0x000c4000010e7983 */ /* 0x000f280000300800 */
[----:B------:R-:W-:Y:S01]  /*185b0*/  STL [R1+0xbf8], R79 ;  /* 0x000bf84f01007387 */ /* 0x000fe20000100800 */
[----:B------:R-:W-:-:S03]  /*185c0*/  LEA.HI.X.SX32 R78, R9, R92, 0x1, P0 ;  /* 0x0000005c094e7211 */ /* 0x000fc600000f0eff */
[----:B------:R-:W-:Y:S01]  /*185d0*/  STL [R1+0xbf4], R26 ;  /* 0x000bf41a01007387 */ /* 0x000fe20000100800 */
[----:B------:R-:W-:Y:S01]  /*185e0*/  LEA R75, P0, R4, R91, 0x1 ;  /* 0x0000005b044b7211 */ /* 0x000fe200078008ff */
[----:B------:R-:W-:-:S03]  /*185f0*/  IMAD R5, R5, UR14, RZ ;  /* 0x0000000e05057c24 */ /* 0x000fc6000f8e02ff */
[----:B------:R-:W-:Y:S01]  /*18600*/  LEA.HI.X.SX32 R76, R4, R92, 0x1, P0 ;  /* 0x0000005c044c7211 */ /* 0x000fe200000f0eff */
[----:B------:R-:W-:Y:S01]  /*18610*/  VIADD R4, R93, 0xb4 ;  /* 0x000000b45d047836 */ /* 0x000fe20000000000 */
[----:B------:R-:W-:Y:S02]  /*18620*/  LEA R73, P0, R5, R91, 0x1 ;  /* 0x0000005b05497211 */ /* 0x000fe400078008ff */
[C---:B--2---:R-:W-:Y:S02]  /*18630*/  SEL R7, R12.reuse, R11, !P3 ;  /* 0x0000000b0c077207 */ /* 0x044fe40005800000 */
[----:B------:R-:W2:Y:S04]  /*18640*/  LDL.LU R11, [R1+0xc44] ;  /* 0x000c4400010b7983 */ /* 0x000ea80000300800 */
[----:B------:R-:W-:Y:S04]  /*18650*/  STL [R1+0xc38], R77 ;  /* 0x000c384d01007387 */ /* 0x000fe80000100800 */
[----:B------:R-:W2:Y:S04]  /*18660*/  LDL.LU R16, [R1+0xc48] ;  /* 0x000c480001107983 */ /* 0x000ea80000300800 */
[----:B------:R-:W-:Y:S04]  /*18670*/  STL [R1+0xc34], R78 ;  /* 0x000c344e01007387 */ /* 0x000fe80000100800 */
[----:B------:R-:W-:Y:S01]  /*18680*/  STL [R1+0xc78], R75 ;  /* 0x000c784b01007387 */ /* 0x000fe20000100800 */
[----:B---3--:R-:W-:-:S03]  /*18690*/  SEL R9, R12, R10, !P3 ;  /* 0x0000000a0c097207 */ /* 0x008fc60005800000 */
[----:B------:R-:W3:Y:S04]  /*186a0*/  LDL.LU R10, [R1+0xc10] ;  /* 0x000c1000010a7983 */ /* 0x000ee80000300800 */
[----:B------:R-:W-:Y:S04]  /*186b0*/  STL [R1+0x15f4], R51 ;  /* 0x0015f43301007387 */ /* 0x000fe80000100800 */
[----:B------:R-:W-:Y:S04]  /*186c0*/  STL [R1+0xc74], R76 ;  /* 0x000c744c01007387 */ /* 0x000fe80000100800 */
[----:B------:R0:W-:Y:S04]  /*186d0*/  STL [R1+0x1600], R4 ;  /* 0x0016000401007387 */ /* 0x0001e80000100800 */
[----:B------:R-:W-:Y:S01]  /*186e0*/  STL [R1+0xcb8], R73 ;  /* 0x000cb84901007387 */ /* 0x000fe20000100800 */
[----:B----4-:R-:W-:-:S03]  /*186f0*/  SEL R15, R12, R13, !P3 ;  /* 0x0000000d0c0f7207 */ /* 0x010fc60005800000 */
[----:B------:R-:W4:Y:S01]  /*18700*/  LDL.LU R13, [R1+0xbfc] ;  /* 0x000bfc00010d7983 */ /* 0x000f220000300800 */
[----:B------:R-:W-:Y:S01]  /*18710*/  IMAD R7, R7, UR15, RZ ;  /* 0x0000000f07077c24 */ /* 0x000fe2000f8e02ff */
[----:B------:R-:W-:Y:S01]  /*18720*/  LEA.HI.X.SX32 R74, R5, R92, 0x1, P0 ;  /* 0x0000005c054a7211 */ /* 0x000fe200000f0eff */
[----:B------:R-:W-:-:S03]  /*18730*/  IMAD R9, R9, UR16, RZ ;  /* 0x0000001009097c24 */ /* 0x000fc6000f8e02ff */
[----:B------:R-:W-:Y:S01]  /*18740*/  LEA R47, P0, R7, R91, 0x1 ;  /* 0x0000005b072f7211 */ /* 0x000fe200078008ff */
[----:B------:R-:W-:-:S03]  /*18750*/  IMAD R15, R15, UR17, RZ ;  /* 0x000000110f0f7c24 */ /* 0x000fc6000f8e02ff */
[----:B------:R-:W-:Y:S02]  /*18760*/  LEA.HI.X.SX32 R72, R7, R92, 0x1, P0 ;  /* 0x0000005c07487211 */ /* 0x000fe400000f0eff */
[----:B------:R-:W-:-:S04]  /*18770*/  LEA R45, P0, R9, R91, 0x1 ;  /* 0x0000005b092d7211 */ /* 0x000fc800078008ff */
[----:B------:R-:W-:Y:S02]  /*18780*/  LEA.HI.X.SX32 R46, R9, R92, 0x1, P0 ;  /* 0x0000005c092e7211 */ /* 0x000fe400000f0eff */
[----:B------:R-:W-:Y:S02]  /*18790*/  LEA R43, P0, R15, R91, 0x1 ;  /* 0x0000005b0f2b7211 */ /* 0x000fe400078008ff */
[----:B------:R-:W-:-:S05]  /*187a0*/  SEL R14, R12, R14, !P3 ;  /* 0x0000000e0c0e7207 */ /* 0x000fca0005800000 */
[----:B------:R-:W-:Y:S01]  /*187b0*/  IMAD R14, R14, UR18, RZ ;  /* 0x000000120e0e7c24 */ /* 0x000fe2000f8e02ff */
[----:B------:R-:W-:Y:S02]  /*187c0*/  IABS R9, R4 ;  /* 0x0000000400097213 */ /* 0x000fe40000000000 */
[-C--:B------:R-:W-:Y:S02]  /*187d0*/  LEA.HI.X.SX32 R44, R15, R92.reuse, 0x1, P0 ;  /* 0x0000005c0f2c7211 */ /* 0x080fe400000f0eff */
[C---:B------:R-:W-:Y:S02]  /*187e0*/  LEA R40, P0, R14.reuse, R91, 0x1 ;  /* 0x0000005b0e287211 */ /* 0x040fe400078008ff */
[----:B------:R-:W-:Y:S02]  /*187f0*/  IABS R7, R51 ;  /* 0x0000003300077213 */ /* 0x000fe40000000000 */
[----:B------:R-:W-:Y:S01]  /*18800*/  LEA.HI.X.SX32 R42, R14, R92, 0x1, P0 ;  /* 0x0000005c0e2a7211 */ /* 0x000fe200000f0eff */
[----:B------:R-:W-:Y:S01]  /*18810*/  VIADD R5, R93, 0xb5 ;  /* 0x000000b55d057836 */ /* 0x000fe20000000000 */
[----:B------:R-:W-:Y:S01]  /*18820*/  STL [R1+0xcb4], R74 ;  /* 0x000cb44a01007387 */ /* 0x000fe20000100800 */
[----:B------:R-:W-:-:S03]  /*18830*/  IMAD.MOV.U32 R48, RZ, RZ, R7 ;  /* 0x000000ffff307224 */ /* 0x000fc600078e0007 */
[----:B------:R0:W-:Y:S01]  /*18840*/  STL [R1+0x1604], R5 ;  /* 0x0016040501007387 */ /* 0x0001e20000100800 */
[----:B--2---:R-:W-:-:S05]  /*18850*/  SEL R11, R12, R11, !P3 ;  /* 0x0000000b0c0b7207 */ /* 0x004fca0005800000 */
[----:B0-----:R-:W-:Y:S01]  /*18860*/  IMAD R11, R11, UR9, RZ ;  /* 0x000000090b0b7c24 */ /* 0x001fe2000f8e02ff */
[----:B------:R-:W-:Y:S01]  /*18870*/  SEL R4, R12, R16, !P3 ;  /* 0x000000100c047207 */ /* 0x000fe20005800000 */
[----:B------:R-:W-:Y:S03]  /*18880*/  STL [R1+0xcf8], R47 ;  /* 0x000cf82f01007387 */ /* 0x000fe60000100800 */
[C---:B------:R-:W-:Y:S01]  /*18890*/  LEA R16, P0, R11.reuse, R91, 0x1 ;  /* 0x0000005b0b107211 */ /* 0x040fe200078008ff */
[----:B------:R-:W-:Y:S01]  /*188a0*/  IMAD.HI.U32 R18, R0, R48, RZ ;  /* 0x0000003000127227 */ /* 0x000fe200078e00ff */
[----:B------:R-:W-:Y:S01]  /*188b0*/  IABS R5, R5 ;  /* 0x0000000500057213 */ /* 0x000fe20000000000 */
[----:B------:R-:W0:Y:S02]  /*188c0*/  LDCU UR9, c[0x0][0x3b0] ;  /* 0x00007600ff0977ac */ /* 0x000e240008000800 */
[----:B------:R-:W-:Y:S01]  /*188d0*/  IMAD R4, R4, UR10, RZ ;  /* 0x0000000a04047c24 */ /* 0x000fe2000f8e02ff */
[-C--:B------:R-:W-:Y:S01]  /*188e0*/  LEA.HI.X.SX32 R17, R11, R92.reuse, 0x1, P0 ;  /* 0x0000005c0b117211 */ /* 0x080fe200000f0eff */
[----:B------:R-:W-:Y:S01]  /*188f0*/  STL [R1+0xcf4], R72 ;  /* 0x000cf44801007387 */ /* 0x000fe20000100800 */
[----:B------:R-:W-:Y:S01]  /*18900*/  IMAD.MOV R18, RZ, RZ, -R18 ;  /* 0x000000ffff127224 */ /* 0x000fe200078e0a12 */
[C---:B------:R-:W-:Y:S01]  /*18910*/  IADD3 R80, PT, PT, R93.reuse, 0xb6, RZ ;  /* 0x000000b65d507810 */ /* 0x040fe20007ffe0ff */
[----:B------:R-:W-:Y:S01]  /*18920*/  VIADD R81, R93, 0xbe ;  /* 0x000000be5d517836 */ /* 0x000fe20000000000 */
[C---:B------:R-:W-:Y:S01]  /*18930*/  LEA R14, P0, R4.reuse, R91, 0x1 ;  /* 0x0000005b040e7211 */ /* 0x040fe200078008ff */
[----:B------:R-:W-:Y:S01]  /*18940*/  STL [R1+0xd38], R45 ;  /* 0x000d382d01007387 */ /* 0x000fe20000100800 */
[----:B------:R-:W-:Y:S01]  /*18950*/  VIADD R66, R49, 0x7f ;  /* 0x0000007f31427836 */ /* 0x000fe20000000000 */
[----:B------:R-:W-:Y:S01]  /*18960*/  PRMT R53, RZ, 0x7610, R53 ;  /* 0x00007610ff357816 */ /* 0x000fe20000000035 */
[----:B------:R-:W2:Y:S01]  /*18970*/  LDCU UR10, c[0x0][0x3b0] ;  /* 0x00007600ff0a77ac */ /* 0x000ea20008000800 */
[----:B------:R-:W-:Y:S01]  /*18980*/  LEA.HI.X.SX32 R15, R4, R92, 0x1, P0 ;  /* 0x0000005c040f7211 */ /* 0x000fe200000f0eff */
[----:B------:R-:W-:Y:S04]  /*18990*/  STL [R1+0xd34], R46 ;  /* 0x000d342e01007387 */ /* 0x000fe80000100800 */
[----:B------:R-:W-:Y:S04]  /*189a0*/  STL [R1+0xd78], R43 ;  /* 0x000d782b01007387 */ /* 0x000fe80000100800 */
[----:B------:R-:W-:Y:S04]  /*189b0*/  STL [R1+0xd74], R44 ;  /* 0x000d742c01007387 */ /* 0x000fe80000100800 */
[----:B------:R-:W-:Y:S04]  /*189c0*/  STL [R1+0xdb8], R40 ;  /* 0x000db82801007387 */ /* 0x000fe80000100800 */
[----:B------:R-:W-:Y:S04]  /*189d0*/  STL [R1+0xdb4], R42 ;  /* 0x000db42a01007387 */ /* 0x000fe80000100800 */
[----:B------:R-:W-:Y:S04]  /*189e0*/  STL [R1+0xdf8], R16 ;  /* 0x000df81001007387 */ /* 0x000fe80000100800 */
[----:B------:R-:W-:Y:S01]  /*189f0*/  STL [R1+0xdf4], R17 ;  /* 0x000df41101007387 */ /* 0x000fe20000100800 */
[----:B------:R-:W-:-:S03]  /*18a00*/  IMAD.HI.U32 R4, R0, R5, RZ ;  /* 0x0000000500047227 */ /* 0x000fc600078e00ff */
[----:B------:R-:W-:Y:S01]  /*18a10*/  STL [R1+0xe38], R14 ;  /* 0x000e380e01007387 */ /* 0x000fe20000100800 */
[----:B------:R-:W-:-:S03]  /*18a20*/  IMAD R18, R90, R18, R48 ;  /* 0x000000125a127224 */ /* 0x000fc600078e0230 */
[----:B------:R-:W-:Y:S01]  /*18a30*/  STL [R1+0xe34], R15 ;  /* 0x000e340f01007387 */ /* 0x000fe20000100800 */
[----:B------:R-:W-:-:S04]  /*18a40*/  IMAD.MOV R4, RZ, RZ, -R4 ;  /* 0x000000ffff047224 */ /* 0x000fc800078e0a04 */
[----:B------:R-:W-:Y:S02]  /*18a50*/  IMAD R48, R90, R4, R5 ;  /* 0x000000045a307224 */ /* 0x000fe400078e0205 */
[----:B------:R-:W-:Y:S01]  /*18a60*/  VIADD R5, R93, 0xbd ;  /* 0x000000bd5d057836 */ /* 0x000fe20000000000 */
[----:B---3--:R-:W-:-:S05]  /*18a70*/  SEL R10, R12, R10, !P3 ;  /* 0x0000000a0c0a7207 */ /* 0x008fca0005800000 */
[----:B-1----:R-:W-:Y:S01]  /*18a80*/  IMAD R10, R10, UR11, RZ ;  /* 0x0000000b0a0a7c24 */ /* 0x002fe2000f8e02ff */
[----:B----4-:R-:W-:Y:S01]  /*18a90*/  SEL R7, R12, R13, !P3 ;  /* 0x0000000d0c077207 */ /* 0x010fe20005800000 */
[----:B------:R-:W1:Y:S03]  /*18aa0*/  LDCU UR11, c[0x0][0x3b0] ;  /* 0x00007600ff0b77ac */ /* 0x000e660008000800 */
[----:B------:R-:W-:Y:S01]  /*18ab0*/  LEA R11, P0, R10, R91, 0x1 ;  /* 0x0000005b0a0b7211 */ /* 0x000fe200078008ff */
[----:B------:R-:W-:-:S03]  /*18ac0*/  IMAD R12, R7, UR12, RZ ;  /* 0x0000000c070c7c24 */ /* 0x000fc6000f8e02ff */
[-C--:B------:R-:W-:Y:S02]  /*18ad0*/  LEA.HI.X.SX32 R13, R10, R92.reuse, 0x1, P0 ;  /* 0x0000005c0a0d7211 */ /* 0x080fe400000f0eff */
[----:B------:R-:W-:Y:S01]  /*18ae0*/  LEA R10, P0, R12, R91, 0x1 ;  /* 0x0000005b0c0a7211 */ /* 0x000fe200078008ff */
[----:B------:R-:W-:Y:S01]  /*18af0*/  IMAD.HI.U32 R7, R0, R9, RZ ;  /* 0x0000000900077227 */ /* 0x000fe200078e00ff */
[----:B------:R-:W-:Y:S02]  /*18b00*/  STL [R1+0xe78], R11 ;  /* 0x000e780b01007387 */ /* 0x000fe40000100800 */
[----:B------:R-:W-:Y:S02]  /*18b10*/  LEA.HI.X.SX32 R12, R12, R92, 0x1, P0 ;  /* 0x0000005c0c0c7211 */ /* 0x000fe400000f0eff */
[----:B------:R-:W-:Y:S01]  /*18b20*/  STL [R1+0x1c64], R91 ;  /* 0x001c645b01007387 */ /* 0x000fe20000100800 */
[----:B------:R-:W-:-:S03]  /*18b30*/  IMAD.MOV R7, RZ, RZ, -R7 ;  /* 0x000000ffff077224 */ /* 0x000fc600078e0a07 */
[----:B------:R-:W-:Y:S04]  /*18b40*/  STL [R1+0xe74], R13 ;  /* 0x000e740d01007387 */ /* 0x000fe80000100800 */
[----:B------:R-:W-:Y:S04]  /*18b50*/  STL [R1+0xeb8], R10 ;  /* 0x000eb80a01007387 */ /* 0x000fe80000100800 */
[----:B------:R-:W-:Y:S04]  /*18b60*/  STL [R1+0x1c68], R92 ;  /* 0x001c685c01007387 */ /* 0x000fe80000100800 */
[----:B------:R-:W-:Y:S04]  /*18b70*/  STL [R1+0xeb4], R12 ;  /* 0x000eb40c01007387 */ /* 0x000fe80000100800 */
[----:B------:R-:W-:Y:S04]  /*18b80*/  STL [R1+0x1c6c], R51 ;  /* 0x001c6c3301007387 */ /* 0x000fe80000100800 */
[----:B------:R3:W-:Y:S02]  /*18b90*/  STL [R1+0x7bc], R18 ;  /* 0x0007bc1201007387 */ /* 0x0007e40000100800 */
[----:B---3--:R-:W-:-:S02]  /*18ba0*/  IMAD R18, R90, R7, R9 ;  /* 0x000000075a127224 */ /* 0x008fc400078e0209 */
[C---:B------:R-:W-:Y:S02]  /*18bb0*/  VIADD R9, R93.reuse, 0xb7 ;  /* 0x000000b75d097836 */ /* 0x040fe40000000000 */
[----:B------:R-:W-:Y:S01]  /*18bc0*/  VIADD R7, R93, 0xbc ;  /* 0x000000bc5d077836 */ /* 0x000fe20000000000 */
[----:B------:R-:W-:Y:S04]  /*18bd0*/  STL [R1+0x1c70], R18 ;  /* 0x001c701201007387 */ /* 0x000fe80000100800 */
[----:B------:R-:W-:Y:S04]  /*18be0*/  STL [R1+0x1c74], R48 ;  /* 0x001c743001007387 */ /* 0x000fe80000100800 */
[----:B------:R-:W-:Y:S04]  /*18bf0*/  STL [R1+0x15f8], R80 ;  /* 0x0015f85001007387 */ /* 0x000fe80000100800 */
[----:B------:R-:W-:Y:S04]  /*18c00*/  STL [R1+0x15fc], R9 ;  /* 0x0015fc0901007387 */ /* 0x000fe80000100800 */
[----:B------:R3:W-:Y:S04]  /*18c10*/  STL [R1+0x1608], R7 ;  /* 0x0016080701007387 */ /* 0x0007e80000100800 */
[----:B------:R4:W-:Y:S01]  /*18c20*/  STL [R1+0x160c], R5 ;  /* 0x00160c0501007387 */ /* 0x0009e20000100800 */
[----:B---3--:R-:W-:-:S03]  /*18c30*/  IABS R7, R7 ;  /* 0x0000000700077213 */ /* 0x008fc60000000000 */
[----:B------:R-:W-:Y:S02]  /*18c40*/  STL [R1+0x1610], R81 ;  /* 0x0016105101007387 */ /* 0x000fe40000100800 */
[----:B------:R-:W-:Y:S02]  /*18c50*/  IMAD.MOV.U32 R67, RZ, RZ, R7 ;  /* 0x000000ffff437224 */ /* 0x000fe400078e0007 */
[----:B------:R-:W3:Y:S04]  /*18c60*/  LDL R7, [R1+0x1554] ;  /* 0x0015540001077983 */ /* 0x000ee80000100800 */
[----:B------:R-:W3:Y:S04]  /*18c70*/  LDL.LU R87, [R1+0x820] ;  /* 0x0008200001577983 */ /* 0x000ee80000300800 */
[----:B------:R-:W2:Y:S04]  /*18c80*/  LDL R70, [R1+0xad4] ;  /* 0x000ad40001467983 */ /* 0x000ea80000100800 */
[----:B------:R-:W3:Y:S04]  /*18c90*/  LDL R88, [R1+0xad8] ;  /* 0x000ad80001587983 */ /* 0x000ee80000100800 */
[----:B------:R-:W3:Y:S04]  /*18ca0*/  LDL R84, [R1+0xb18] ;  /* 0x000b180001547983 */ /* 0x000ee80000100800 */
[----:B------:R-:W3:Y:S01]  /*18cb0*/  LDL R71, [R1+0xb14] ;  /* 0x000b140001477983 */ /* 0x000ee20000100800 */
[----:B------:R-:W-:-:S02]  /*18cc0*/  IABS R4, R80 ;  /* 0x0000005000047213 */ /* 0x000fc40000000000 */
[----:B------:R-:W-:Y:S01]  /*18cd0*/  IABS R9, R9 ;  /* 0x0000000900097213 */ /* 0x000fe20000000000 */
[----:B------:R-:W3:Y:S02]  /*18ce0*/  LDL R89, [R1+0xb58] ;  /* 0x000b580001597983 */ /* 0x000ee40000100800 */
[----:B------:R-:W-:Y:S01]  /*18cf0*/  IMAD.MOV.U32 R85, RZ, RZ, R4 ;  /* 0x000000ffff557224 */ /* 0x000fe200078e0004 */
[----:B------:R-:W-:Y:S01]  /*18d00*/  ISETP.GT.AND P0, PT, R66, 0x7f, PT ;  /* 0x0000007f4200780c */ /* 0x000fe20003f04270 */
[----:B------:R-:W-:Y:S01]  /*18d10*/  IMAD.MOV.U32 R69, RZ, RZ, R9 ;  /* 0x000000ffff457224 */ /* 0x000fe200078e0009 */
[----:B------:R-:W-:Y:S01]  /*18d20*/  IABS R4, R81 ;  /* 0x0000005100047213 */ /* 0x000fe20000000000 */
[C---:B------:R-:W-:Y:S01]  /*18d30*/  IMAD.HI.U32 R9, R0.reuse, R85, RZ ;  /* 0x0000005500097227 */ /* 0x040fe200078e00ff */
[----:B----4-:R-:W-:Y:S02]  /*18d40*/  IABS R5, R5 ;  /* 0x0000000500057213 */ /* 0x010fe40000000000 */
[----:B------:R-:W-:Y:S01]  /*18d50*/  ISETP.LT.AND P0, PT, R19, R49, P0 ;  /* 0x000000311300720c */ /* 0x000fe20000701270 */
[----:B------:R-:W-:-:S04]  /*18d60*/  IMAD.HI.U32 R68, R0, R69, RZ ;  /* 0x0000004500447227 */ /* 0x000fc800078e00ff */
[----:B------:R-:W-:-:S04]  /*18d70*/  IMAD.HI.U32 R19, R0, R67, RZ ;  /* 0x0000004300137227 */ /* 0x000fc800078e00ff */
[----:B------:R-:W-:Y:S02]  /*18d80*/  IMAD.MOV R9, RZ, RZ, -R9 ;  /* 0x000000ffff097224 */ /* 0x000fe400078e0a09 */
[----:B------:R-:W-:Y:S02]  /*18d90*/  IMAD.MOV.U32 R66, RZ, RZ, R4 ;  /* 0x000000ffff427224 */ /* 0x000fe400078e0004 */
[----:B------:R-:W-:-:S04]  /*18da0*/  IMAD.HI.U32 R4, R0, R5, RZ ;  /* 0x0000000500047227 */ /* 0x000fc800078e00ff */
[----:B------:R-:W-:Y:S02]  /*18db0*/  IMAD.MOV R68, RZ, RZ, -R68 ;  /* 0x000000ffff447224 */ /* 0x000fe400078e0a44 */
[----:B------:R-:W-:Y:S02]  /*18dc0*/  IMAD.MOV R19, RZ, RZ, -R19 ;  /* 0x000000ffff137224 */ /* 0x000fe400078e0a13 */
[----:B------:R-:W-:Y:S02]  /*18dd0*/  IMAD R85, R90, R9, R85 ;  /* 0x000000095a557224 */ /* 0x000fe400078e0255 */
[----:B------:R-:W-:Y:S01]  /*18de0*/  IMAD.MOV R4, RZ, RZ, -R4 ;  /* 0x000000ffff047224 */ /* 0x000fe200078e0a04 */
[----:B------:R-:W4:Y:S01]  /*18df0*/  LDL R9, [R1+0xb54] ;  /* 0x000b540001097983 */ /* 0x000f220000100800 */
[----:B------:R-:W-:-:S04]  /*18e00*/  IMAD.HI.U32 R49, R0, R66, RZ ;  /* 0x0000004200317227 */ /* 0x000fc800078e00ff */
[C---:B------:R-:W-:Y:S01]  /*18e10*/  IMAD R69, R90.reuse, R68, R69 ;  /* 0x000000445a457224 */ /* 0x040fe200078e0245 */
[----:B------:R0:W-:Y:S01]  /*18e20*/  STL [R1+0x7cc], R85 ;  /* 0x0007cc5501007387 */ /* 0x0001e20000100800 */
[C---:B------:R-:W-:Y:S02]  /*18e30*/  IMAD R19, R90.reuse, R19, R67 ;  /* 0x000000135a137224 */ /* 0x040fe400078e0243 */
[----:B------:R-:W-:Y:S01]  /*18e40*/  IMAD R67, R90, R4, R5 ;  /* 0x000000045a437224 */ /* 0x000fe200078e0205 */
[----:B------:R-:W-:Y:S01]  /*18e50*/  STL [R1+0x1b44], R80 ;  /* 0x001b445001007387 */ /* 0x000fe20000100800 */
[----:B------:R-:W-:-:S03]  /*18e60*/  IMAD.MOV R49, RZ, RZ, -R49 ;  /* 0x000000ffff317224 */ /* 0x000fc600078e0a31 */
[----:B------:R-:W4:Y:S04]  /*18e70*/  LDL R68, [R1+0xb94] ;  /* 0x000b940001447983 */ /* 0x000f280000100800 */
[----:B0-----:R-:W4:Y:S01]  /*18e80*/  LDL R85, [R1+0xb98] ;  /* 0x000b980001557983 */ /* 0x001f220000100800 */
[----:B------:R-:W-:-:S03]  /*18e90*/  IMAD R49, R90, R49, R66 ;  /* 0x000000315a317224 */ /* 0x000fc600078e0242 */
[----:B------:R0:W-:Y:S04]  /*18ea0*/  STL [R1+0x7d4], R69 ;  /* 0x0007d44501007387 */ /* 0x0001e80000100800 */
[----:B------:R-:W-:Y:S01]  /*18eb0*/  STL [R1+0x1c78], R19 ;  /* 0x001c781301007387 */ /* 0x000fe20000100800 */
[----:B------:R-:W-:-:S03]  /*18ec0*/  PRMT R8, RZ, 0x7610, R8 ;  /* 0x00007610ff087816 */ /* 0x000fc60000000008 */
[----:B------:R-:W4:Y:S04]  /*18ed0*/  LDL R4, [R1+0xbd4] ;  /* 0x000bd40001047983 */ /* 0x000f280000100800 */
[----:B------:R-:W4:Y:S04]  /*18ee0*/  LDL R5, [R1+0xbd8] ;  /* 0x000bd80001057983 */ /* 0x000f280000100800 */
[----:B------:R2:W-:Y:S04]  /*18ef0*/  STL [R1+0x7dc], R67 ;  /* 0x0007dc4301007387 */ /* 0x0005e80000100800 */
[----:B0-----:R-:W4:Y:S04]  /*18f00*/  LDL R69, [R1+0xc14] ;  /* 0x000c140001457983 */ /* 0x001f280000100800 */
[----:B------:R-:W4:Y:S04]  /*18f10*/  LDL R86, [R1+0xc18] ;  /* 0x000c180001567983 */ /* 0x000f280000100800 */
[----:B------:R-:W-:Y:S04]  /*18f20*/  STL [R1+0x1c80], R49 ;  /* 0x001c803101007387 */ /* 0x000fe80000100800 */
[----:B------:R-:W-:Y:S01]  /*18f30*/  STL [R1+0x1c7c], R81 ;  /* 0x001c7c5101007387 */ /* 0x000fe20000100800 */
[----:B--2---:R-:W-:-:S02]  /*18f40*/  @P0 IMAD.MOV.U32 R67, RZ, RZ, R70 ;  /* 0x000000ffff430224 */ /* 0x004fc400078e0046 */
[----:B---3--:R-:W-:Y:S01]  /*18f50*/  @P0 IMAD.MOV.U32 R66, RZ, RZ, R88 ;  /* 0x000000ffff420224 */ /* 0x008fe200078e0058 */
[----:B------:R0:W-:Y:S01]  /*18f60*/  STS.U16 [R7+UR4+0x8f00], R87 ;  /* 0x008f005707007988 */ /* 0x0001e20008000404 */
[----:B------:R-:W-:-:S03]  /*18f70*/  @P0 IMAD.MOV.U32 R70, RZ, RZ, R84 ;  /* 0x000000ffff460224 */ /* 0x000fc600078e0054 */
[----:B------:R-:W2:Y:S04]  /*18f80*/  @P0 LDG.E.U16 R53, desc[UR20][R66.64] ;  /* 0x0000001442350981 */ /* 0x000ea8000c1e1500 */
[----:B------:R-:W3:Y:S04]  /*18f90*/  @P0 LDG.E.U16 R8, desc[UR20][R70.64] ;  /* 0x0000001446080981 */ /* 0x000ee8000c1e1500 */
[----:B0-----:R-:W3:Y:S04]  /*18fa0*/  LDL R7, [R1+0xc54] ;  /* 0x000c540001077983 */ /* 0x001ee80000100800 */
[----:B------:R-:W3:Y:S04]  /*18fb0*/  LDL R87, [R1+0xc58] ;  /* 0x000c580001577983 */ /* 0x000ee80000100800 */
[----:B------:R-:W3:Y:S04]  /*18fc0*/  LDL.LU R66, [R1+0x1f78] ;  /* 0x001f780001427983 */ /* 0x000ee80000300800 */
[----:B--2---:R0:W-:Y:S04]  /*18fd0*/  STL [R1+0xa54], R53 ;  /* 0x000a543501007387 */ /* 0x0041e80000100800 */
[----:B------:R-:W2:Y:S04]  /*18fe0*/  LDL R88, [R1+0xc98] ;  /* 0x000c980001587983 */ /* 0x000ea80000100800 */
[----:B------:R-:W2:Y:S04]  /*18ff0*/  LDL R70, [R1+0xcd4] ;  /* 0x000cd40001467983 */ /* 0x000ea80000100800 */
[----:B0-----:R-:W2:Y:S04]  /*19000*/  LDL R53, [R1+0xc94] ;  /* 0x000c940001357983 */ /* 0x001ea80000100800 */
[----:B------:R-:W2:Y:S01]  /*19010*/  LDL R71, [R1+0xcd8] ;  /* 0x000cd80001477983 */ /* 0x000ea20000100800 */
[----:B---3--:R-:W-:-:S03]  /*19020*/  PRMT R66, RZ, 0x7610, R66 ;  /* 0x00007610ff427816 */ /* 0x008fc60000000042 */
[----:B------:R0:W-:Y:S02]  /*19030*/  STL [R1+0xa50], R8 ;  /* 0x000a500801007387 */ /* 0x0001e40000100800 */
[----:B0-----:R-:W-:-:S05]  /*19040*/  @P0 IMAD.MOV.U32 R8, RZ, RZ, R89 ;  /* 0x000000ffff080224 */ /* 0x001fca00078e0059 */
[----:B----4-:R0:W3:Y:S04]  /*19050*/  @P0 LDG.E.U16 R66, desc[UR20][R8.64] ;  /* 0x0000001408420981 */ /* 0x0100e8000c1e1500 */
[----:B------:R-:W0:Y:S01]  /*19060*/  LDL.LU.64 R8, [R1+0x1f70] ;  /* 0x001f700001087983 */ /* 0x000e220000300a00 */
[-C--:B------:R-:W-:Y:S01]  /*19070*/  @P0 LOP3.LUT R5, R5, R4.reuse, RZ, 0x3c, !PT ;  /* 0x0000000405050212 */ /* 0x080fe200078e3cff */
[----:B------:R-:W-:Y:S01]  /*19080*/  @P0 IMAD.MOV.U32 R67, RZ, RZ, R68 ;  /* 0x000000ffff430224 */ /* 0x000fe200078e0044 */
[----:B------:R-:W-:Y:S01]  /*19090*/  PRMT R6, RZ, 0x7610, R6 ;  /* 0x00007610ff067816 */ /* 0x000fe20000000006 */
[----:B------:R-:W4:Y:S01]  /*190a0*/  LDL R84, [R1+0xd14] ;  /* 0x000d140001547983 */ /* 0x000f220000100800 */
[C---:B------:R-:W-:Y:S01]  /*190b0*/  @P0 LOP3.LUT R4, R5.reuse, R4, RZ, 0x3c, !PT ;  /* 0x0000000405040212 */ /* 0x040fe200078e3cff */
[----:B------:R-:W-:Y:S01]  /*190c0*/  @P0 IMAD.MOV.U32 R68, RZ, RZ, R86 ;  /* 0x000000ffff440224 */ /* 0x000fe200078e0056 */
[----:B------:R-:W-:Y:S01]  /*190d0*/  PRMT R65, RZ, 0x7610, R65 ;  /* 0x00007610ff417816 */ /* 0x000fe20000000041 */
[----:B------:R-:W2:Y:S01]  /*190e0*/  LDL R89, [R1+0xd18] ;  /* 0x000d180001597983 */ /* 0x000ea20000100800 */
[----:B------:R-:W-:-:S03]  /*190f0*/  @P0 LOP3.LUT R5, R5, R4, RZ, 0x3c, !PT ;  /* 0x0000000405050212 */ /* 0x000fc600078e3cff */
[----:B------:R-:W2:Y:S01]  /*19100*/  @P0 LDG.E.U16 R6, desc[UR20][R68.64] ;  /* 0x0000001444060981 */ /* 0x000ea2000c1e1500 */
[----:B0-----:R-:W-:-:S06]  /*19110*/  PRMT R9, RZ, 0x7610, R9 ;  /* 0x00007610ff097816 */ /* 0x001fcc0000000009 */
[----:B------:R-:W2:Y:S04]  /*19120*/  @P0 LDG.E.U16 R9, desc[UR20][R4.64] ;  /* 0x0000001404090981 */ /* 0x000ea8000c1e1500 */
[----:B---3--:R0:W-:Y:S02]  /*19130*/  STL [R1+0xa4c], R66 ;  /* 0x000a4c4201007387 */ /* 0x0081e40000100800 */
[----:B0-----:R-:W-:Y:S02]  /*19140*/  @P0 IMAD.MOV.U32 R66, RZ, RZ, R85 ;  /* 0x000000ffff420224 */ /* 0x001fe400078e0055 */
[----:B------:R-:W3:Y:S04]  /*19150*/  LDL R85, [R1+0xd58] ;  /* 0x000d580001557983 */ /* 0x000ee80000100800 */
[----:B------:R-:W3:Y:S01]  /*19160*/  @P0 LDG.E.U16 R65, desc[UR20][R66.64] ;  /* 0x0000001442410981 */ /* 0x000ee2000c1e1500 */
[----:B------:R-:W-:-:S03]  /*19170*/  PRMT R52, RZ, 0x7610, R52 ;  /* 0x00007610ff347816 */ /* 0x000fc60000000034 */
[----:B------:R-:W3:Y:S04]  /*19180*/  LDL R66, [R1+0xd54] ;  /* 0x000d540001427983 */ /* 0x000ee80000100800 */
[----:B------:R-:W3:Y:S04]  /*19190*/  LDL.LU.64 R4, [R1+0x1f68] ;  /* 0x001f680001047983 */ /* 0x000ee80000300a00 */
[----:B------:R-:W4:Y:S04]  /*191a0*/  LDL R67, [R1+0xd94] ;  /* 0x000d940001437983 */ /* 0x000f280000100800 */
[----:B--2---:R0:W-:Y:S04]  /*191b0*/  STL [R1+0xa44], R9 ;  /* 0x000a440901007387 */ /* 0x0041e80000100800 */
[----:B------:R-:W2:Y:S04]  /*191c0*/  LDL R68, [R1+0xdd4] ;  /* 0x000dd40001447983 */ /* 0x000ea80000100800 */
[----:B------:R-:W2:Y:S04]  /*191d0*/  LDL R86, [R1+0xdd8] ;  /* 0x000dd80001567983 */ /* 0x000ea80000100800 */
[----:B0-----:R-:W2:Y:S04]  /*191e0*/  LDL R9, [R1+0xd98] ;  /* 0x000d980001097983 */ /* 0x001ea80000100800 */
[----:B------:R0:W-:Y:S02]  /*191f0*/  STL [R1+0xa40], R6 ;  /* 0x000a400601007387 */ /* 0x0001e40000100800 */
[----:B0-----:R-:W-:-:S05]  /*19200*/  @P0 IMAD.MOV.U32 R6, RZ, RZ, R87 ;  /* 0x000000ffff060224 */ /* 0x001fca00078e0057 */
[----:B------:R-:W2:Y:S01]  /*19210*/  @P0 LDG.E.U16 R52, desc[UR20][R6.64] ;  /* 0x0000001406340981 */ /* 0x000ea2000c1e1500 */
[----:B---3--:R-:W-:-:S03]  /*19220*/  PRMT R5, RZ, 0x7610, R5 ;  /* 0x00007610ff057816 */ /* 0x008fc60000000005 */
[----:B------:R-:W3:Y:S04]  /*19230*/  LDL.LU.64 R6, [R1+0x1f60] ;  /* 0x001f600001067983 */ /* 0x000ee80000300a00 */
[----:B------:R-:W3:Y:S04]  /*19240*/  LDL R69, [R1+0xe14] ;  /* 0x000e140001457983 */ /* 0x000ee80000100800 */
[----:B------:R-:W3:Y:S01]  /*19250*/  LDL R87, [R1+0xe18] ;  /* 0x000e180001577983 */ /* 0x000ee20000100800 */
[----:B------:R-:W-:Y:S02]  /*19260*/  PRMT R21, RZ, 0x7610, R21 ;  /* 0x00007610ff157816 */ /* 0x000fe40000000015 */
[----:B------:R-:W-:Y:S01]  /*19270*/  PRMT R20, RZ, 0x7610, R20 ;  /* 0x00007610ff147816 */ /* 0x000fe20000000014 */
[----:B--2---:R0:W-:Y:S02]  /*19280*/  STL [R1+0xa3c], R52 ;  /* 0x000a3c3401007387 */ /* 0x0041e40000100800 */
[----:B0-----:R-:W-:-:S05]  /*19290*/  @P0 IMAD.MOV.U32 R52, RZ, RZ, R88 ;  /* 0x000000ffff340224 */ /* 0x001fca00078e0058 */
[----:B------:R0:W2:Y:S02]  /*192a0*/  @P0 LDG.E.U16 R5, desc[UR20][R52.64] ;  /* 0x0000001434050981 */ /* 0x0000a4000c1e1500 */
[----:B0-----:R-:W-:Y:S02]  /*192b0*/  @P0 IMAD.MOV.U32 R52, RZ, RZ, R71 ;  /* 0x000000ffff340224 */ /* 0x001fe400078e0047 */
[----:B------:R-:W-:-:S05]  /*192c0*/  @P0 IMAD.MOV.U32 R53, RZ, RZ, R70 ;  /* 0x000000ffff350224 */ /* 0x000fca00078e0046 */
[----:B------:R0:W2:Y:S02]  /*192d0*/  @P0 LDG.E.U16 R21, desc[UR20][R52.64] ;  /* 0x0000001434150981 */ /* 0x0000a4000c1e1500 */
[----:B0-----:R-:W-:Y:S02]  /*192e0*/  @P0 IMAD.MOV.U32 R52, RZ, RZ, R89 ;  /* 0x000000ffff340224 */ /* 0x001fe400078e0059 */
[----:B----4-:R-:W-:-:S05]  /*192f0*/  @P0 IMAD.MOV.U32 R53, RZ, RZ, R84 ;  /* 0x000000ffff350224 */ /* 0x010fca00078e0054 */
[----:B------:R-:W4:Y:S01]  /*19300*/  @P0 LDG.E.U16 R20, desc[UR20][R52.64] ;  /* 0x0000001434140981 */ /* 0x000f22000c1e1500 */
[----:B---3--:R-:W-:Y:S02]  /*19310*/  PRMT R6, RZ, 0x7610, R6 ;  /* 0x00007610ff067816 */ /* 0x008fe40000000006 */
[----:B------:R-:W-:Y:S02]  /*19320*/  PRMT R8, RZ, 0x7610, R8 ;  /* 0x00007610ff087816 */ /* 0x000fe40000000008 */
[----:B------:R-:W-:Y:S02]  /*19330*/  PRMT R7, RZ, 0x7610, R7 ;  /* 0x00007610ff077816 */ /* 0x000fe40000000007 */
[----:B------:R-:W-:Y:S01]  /*19340*/  PRMT R4, RZ, 0x7610, R4 ;  /* 0x00007610ff047816 */ /* 0x000fe20000000004 */
[----:B--2---:R0:W-:Y:S04]  /*19350*/  STL [R1+0xa38], R5 ;  /* 0x000a380501007387 */ /* 0x0041e80000100800 */
[----:B------:R-:W2:Y:S04]  /*19360*/  LDL R88, [R1+0xe58] ;  /* 0x000e580001587983 */ /* 0x000ea80000100800 */
[----:B0-----:R-:W3:Y:S04]  /*19370*/  LDL R5, [R1+0xe54] ;  /* 0x000e540001057983 */ /* 0x001ee80000100800 */
[----:B------:R-:W-:Y:S04]  /*19380*/  STL [R1+0xa48], R65 ;  /* 0x000a484101007387 */ /* 0x000fe80000100800 */
[----:B------:R-:W2:Y:S04]  /*19390*/  LDL R70, [R1+0xe94] ;  /* 0x000e940001467983 */ /* 0x000ea80000100800 */
[----:B------:R-:W2:Y:S04]  /*193a0*/  LDL R71, [R1+0xe98] ;  /* 0x000e980001477983 */ /* 0x000ea80000100800 */
[----:B------:R-:W2:Y:S04]  /*193b0*/  LDL.LU.64 R52, [R1+0x1f58] ;  /* 0x001f580001347983 */ /* 0x000ea80000300a00 */
[----:B------:R-:W3:Y:S04]  /*193c0*/  LDL R84, [R1+0xed4] ;  /* 0x000ed40001547983 */ /* 0x000ee80000100800 */
[----:B------:R-:W3:Y:S04]  /*193d0*/  LDL R89, [R1+0xed8] ;  /* 0x000ed80001597983 */ /* 0x000ee80000100800 */
[----:B----4-:R0:W-:Y:S04]  /*193e0*/  STL [R1+0xa30], R20 ;  /* 0x000a301401007387 */ /* 0x0101e80000100800 */
[----:B------:R4:W-:Y:S01]  /*193f0*/  STL [R1+0xa34], R21 ;  /* 0x000a341501007387 */ /* 0x0009e20000100800 */
[----:B0-----:R-:W-:-:S02]  /*19400*/  @P0 IMAD.MOV.U32 R20, RZ, RZ, R85 ;  /* 0x000000ffff140224 */ /* 0x001fc400078e0055 */
[----:B----4-:R-:W-:Y:S02]  /*19410*/  @P0 IMAD.MOV.U32 R21, RZ, RZ, R66 ;  /* 0x000000ffff150224 */ /* 0x010fe400078e0042 */
[----:B------:R-:W-:-:S03]  /*19420*/  @P0 IMAD.MOV.U32 R66, RZ, RZ, R9 ;  /* 0x000000ffff420224 */ /* 0x000fc600078e0009 */
[----:B------:R-:W4:Y:S04]  /*19430*/  @P0 LDG.E.U16 R6, desc[UR20][R20.64] ;  /* 0x0000001414060981 */ /* 0x000f28000c1e1500 */
[----:B------:R0:W3:Y:S04]  /*19440*/  @P0 LDG.E.U16 R8, desc[UR20][R66.64] ;  /* 0x0000001442080981 */ /* 0x0000e8000c1e1500 */
[----:B------:R-:W3:Y:S01]  /*19450*/  LDL.LU.64 R20, [R1+0x1f50] ;  /* 0x001f500001147983 */ /* 0x000ee20000300a00 */
[----:B0-----:R-:W-:-:S03]  /*19460*/  @P0 IMAD.MOV.U32 R66, RZ, RZ, R86 ;  /* 0x000000ffff420224 */ /* 0x001fc600078e0056 */
[----:B------:R-:W3:Y:S01]  /*19470*/  LDL R85, [R1+0xf14] ;  /* 0x000f140001557983 */ /* 0x000ee20000100800 */
[----:B------:R-:W-:Y:S02]  /*19480*/  @P0 IMAD.MOV.U32 R67, RZ, RZ, R68 ;  /* 0x000000ffff430224 */ /* 0x000fe400078e0044 */
[----:B------:R-:W-:-:S03]  /*19490*/  @P0 IMAD.MOV.U32 R68, RZ, RZ, R87 ;  /* 0x000000ffff440224 */ /* 0x000fc600078e0057 */
[----:B------:R-:W3:Y:S04]  /*194a0*/  @P0 LDG.E.U16 R7, desc[UR20][R66.64] ;  /* 0x0000001442070981 */ /* 0x000ee8000c1e1500 */
[----:B------:R-:W3:Y:S01]  /*194b0*/  @P0 LDG.E.U16 R4, desc[UR20][R68.64] ;  /* 0x0000001444040981 */ /* 0x000ee2000c1e1500 */
[----:B--2---:R-:W-:-:S03]  /*194c0*/  PRMT R53, RZ, 0x7610, R53 ;  /* 0x00007610ff357816 */ /* 0x004fc60000000035 */
[----:B----4-:R0:W-:Y:S04]  /*194d0*/  STL [R1+0xa2c], R6 ;  /* 0x000a2c0601007387 */ /* 0x0101e80000100800 */
[----:B0-----:R-:W2:Y:S04]  /*194e0*/  LDL R6, [R1+0xf18] ;  /* 0x000f180001067983 */ /* 0x001ea80000100800 */
[----:B---3--:R0:W-:Y:S04]  /*194f0*/  STL [R1+0xa28], R8 ;  /* 0x000a280801007387 */ /* 0x0081e80000100800 */
[----:B------:R-:W3:Y:S04]  /*19500*/  LDL R9, [R1+0xf58] ;  /* 0x000f580001097983 */ /* 0x000ee80000100800 */
[----:B0-----:R-:W3:Y:S04]  /*19510*/  LDL R8, [R1+0xf54] ;  /* 0x000f540001087983 */ /* 0x001ee80000100800 */
[----:B------:R-:W4:Y:S04]  /*19520*/  LDL.LU R66, [R1+0x1f48] ;  /* 0x001f480001427983 */ /* 0x000f280000300800 */
[----:B------:R0:W-:Y:S04]  /*19530*/  STL [R1+0xa24], R7 ;  /* 0x000a240701007387 */ /* 0x0001e80000100800 */
[----:B------:R-:W2:Y:S04]  /*19540*/  LDL R86, [R1+0xf98] ;  /* 0x000f980001567983 */ /* 0x000ea80000100800 */
[----:B0-----:R-:W2:Y:S04]  /*19550*/  LDL R7, [R1+0xf94] ;  /* 0x000f940001077983 */ /* 0x001ea80000100800 */
[----:B------:R-:W2:Y:S04]  /*19560*/  LDL.LU.64 R68, [R1+0x1f40] ;  /* 0x001f400001447983 */ /* 0x000ea80000300a00 */
[----:B------:R-:W2:Y:S04]  /*19570*/  LDL R65, [R1+0xfd4] ;  /* 0x000fd40001417983 */ /* 0x000ea80000100800 */
[----:B------:R-:W2:Y:S04]  /*19580*/  LDL R87, [R1+0xfd8] ;  /* 0x000fd80001577983 */ /* 0x000ea80000100800 */
[----:B------:R0:W-:Y:S02]  /*19590*/  STL [R1+0xa20], R4 ;  /* 0x000a200401007387 */ /* 0x0001e40000100800 */
[----:B0-----:R-:W-:-:S05]  /*195a0*/  @P0 IMAD.MOV.U32 R4, RZ, RZ, R88 ;  /* 0x000000ffff040224 */ /* 0x001fca00078e0058 */
[----:B------:R-:W2:Y:S04]  /*195b0*/  @P0 LDG.E.U16 R53, desc[UR20][R4.64] ;  /* 0x0000001404350981 */ /* 0x000ea8000c1e1500 */
[----:B------:R-:W2:Y:S01]  /*195c0*/  LDL.LU.64 R4, [R1+0x1f38] ;  /* 0x001f380001047983 */ /* 0x000ea20000300a00 */
[----:B------:R-:W-:-:S04]  /*195d0*/  @P0 LOP3.LUT R71, R71, R70, RZ, 0x3c, !PT ;  /* 0x0000004647470212 */ /* 0x000fc800078e3cff */
[----:B------:R-:W-:-:S04]  /*195e0*/  @P0 LOP3.LUT R70, R71, R70, RZ, 0x3c, !PT ;  /* 0x0000004647460212 */ /* 0x000fc800078e3cff */
[----:B------:R-:W-:Y:S02]  /*195f0*/  @P0 LOP3.LUT R71, R71, R70, RZ, 0x3c, !PT ;  /* 0x0000004647470212 */ /* 0x000fe400078e3cff */
[----:B----4-:R-:W-:Y:S02]  /*19600*/  PRMT R66, RZ, 0x7610, R66 ;  /* 0x00007610ff427816 */ /* 0x010fe40000000042 */
[----:B---3--:R-:W-:-:S04]  /*19610*/  @P0 LOP3.LUT R9, R9, R8, RZ, 0x3c, !PT ;  /* 0x0000000809090212 */ /* 0x008fc800078e3cff */
[----:B------:R0:W3:Y:S01]  /*19620*/  @P0 LDG.E.U16 R66, desc[UR20][R70.64] ;  /* 0x0000001446420981 */ /* 0x0000e2000c1e1500 */
[----:B------:R-:W-:Y:S01]  /*19630*/  @P0 LOP3.LUT R8, R9, R8, RZ, 0x3c, !PT ;  /* 0x0000000809080212 */ /* 0x000fe200078e3cff */
[----:B0-----:R-:W-:Y:S01]  /*19640*/  @P0 IMAD.MOV.U32 R70, RZ, RZ, R89 ;  /* 0x000000ffff460224 */ /* 0x001fe200078e0059 */
[----:B--2---:R-:W-:Y:S01]  /*19650*/  PRMT R69, RZ, 0x7610, R69 ;  /* 0x00007610ff457816 */ /* 0x004fe20000000045 */
[----:B------:R-:W-:-:S05]  /*19660*/  @P0 IMAD.MOV.U32 R71, RZ, RZ, R84 ;  /* 0x000000ffff470224 */ /* 0x000fca00078e0054 */
[----:B------:R-:W2:Y:S01]  /*19670*/  @P0 LDG.E.U16 R69, desc[UR20][R70.64] ;  /* 0x0000001446450981 */ /* 0x000ea2000c1e1500 */
[----:B------:R-:W-:Y:S01]  /*19680*/  @P0 LOP3.LUT R9, R9, R8, RZ, 0x3c, !PT ;  /* 0x0000000809090212 */ /* 0x000fe200078e3cff */
[----:B------:R-:W-:Y:S01]  /*19690*/  @P0 IMAD.MOV.U32 R84, RZ, RZ, R6 ;  /* 0x000000ffff540224 */ /* 0x000fe200078e0006 */
[----:B------:R-:W-:Y:S02]  /*196a0*/  PRMT R4, RZ, 0x7610, R4 ;  /* 0x00007610ff047816 */ /* 0x000fe40000000004 */
[----:B------:R-:W-:-:S04]  /*196b0*/  PRMT R5, RZ, 0x7610, R5 ;  /* 0x00007610ff057816 */ /* 0x000fc80000000005 */
[----:B------:R-:W4:Y:S04]  /*196c0*/  @P0 LDG.E.U16 R4, desc[UR20][R8.64] ;  /* 0x0000001408040981 */ /* 0x000f28000c1e1500 */
[----:B------:R-:W4:Y:S01]  /*196d0*/  @P0 LDG.E.U16 R5, desc[UR20][R84.64] ;  /* 0x0000001454050981 */ /* 0x000f22000c1e1500 */
[----:B------:R-:W-:Y:S01]  /*196e0*/  PRMT R64, RZ, 0x7610, R64 ;  /* 0x00007610ff407816 */ /* 0x000fe20000000040 */
[----:B------:R-:W-:Y:S02]  /*196f0*/  @P0 IMAD.MOV.U32 R6, RZ, RZ, R86 ;  /* 0x000000ffff060224 */ /* 0x000fe400078e0056 */
[----:B------:R0:W-:Y:S04]  /*19700*/  STL [R1+0xa1c], R53 ;  /* 0x000a1c3501007387 */ /* 0x0001e80000100800 */
[----:B------:R-:W4:Y:S04]  /*19710*/  LDL R88, [R1+0x1018] ;  /* 0x0010180001587983 */ /* 0x000f280000100800 */
[----:B------:R-:W4:Y:S04]  /*19720*/  @P0 LDG.E.U16 R64, desc[UR20][R6.64] ;  /* 0x0000001406400981 */ /* 0x000f28000c1e1500 */
[----:B0-----:R-:W4:Y:S04]  /*19730*/  LDL R53, [R1+0x1014] ;  /* 0x0010140001357983 */ /* 0x001f280000100800 */
[----:B---3--:R0:W-:Y:S04]  /*19740*/  STL [R1+0xa18], R66 ;  /* 0x000a184201007387 */ /* 0x0081e80000100800 */
[----:B------:R-:W3:Y:S04]  /*19750*/  LDL R67, [R1+0x1058] ;  /* 0x0010580001437983 */ /* 0x000ee80000100800 */
[----:B0-----:R-:W3:Y:S04]  /*19760*/  LDL R66, [R1+0x1054] ;  /* 0x0010540001427983 */ /* 0x001ee80000100800 */
[----:B------:R-:W3:Y:S04]  /*19770*/  LDL.LU R70, [R1+0x1f30] ;  /* 0x001f300001467983 */ /* 0x000ee80000300800 */
[----:B--2---:R0:W-:Y:S04]  /*19780*/  STL [R1+0xa14], R69 ;  /* 0x000a144501007387 */ /* 0x0041e80000100800 */
[----:B------:R-:W2:Y:S04]  /*19790*/  LDL R89, [R1+0x1098] ;  /* 0x0010980001597983 */ /* 0x000ea80000100800 */
[----:B------:R-:W2:Y:S04]  /*197a0*/  LDL R71, [R1+0x10d4] ;  /* 0x0010d40001477983 */ /* 0x000ea80000100800 */
[----:B0-----:R-:W2:Y:S04]  /*197b0*/  LDL R69, [R1+0x1094] ;  /* 0x0010940001457983 */ /* 0x001ea80000100800 */
[----:B------:R-:W2:Y:S04]  /*197c0*/  LDL R84, [R1+0x10d8] ;  /* 0x0010d80001547983 */ /* 0x000ea80000100800 */
[----:B------:R-:W2:Y:S04]  /*197d0*/  LDL.LU.64 R8, [R1+0x1f28] ;  /* 0x001f280001087983 */ /* 0x000ea80000300a00 */
[----:B----4-:R0:W-:Y:S04]  /*197e0*/  STL [R1+0xa0c], R4 ;  /* 0x000a0c0401007387 */ /* 0x0101e80000100800 */
[----:B0-----:R-:W4:Y:S04]  /*197f0*/  LDL R4, [R1+0x1114] ;  /* 0x0011140001047983 */ /* 0x001f280000100800 */
[----:B------:R0:W-:Y:S04]  /*19800*/  STL [R1+0xa10], R5 ;  /* 0x000a100501007387 */ /* 0x0001e80000100800 */
[----:B0-----:R-:W4:Y:S04]  /*19810*/  LDL R5, [R1+0x1118] ;  /* 0x0011180001057983 */ /* 0x001f280000100800 */
[----:B------:R-:W4:Y:S04]  /*19820*/  LDL.LU.64 R6, [R1+0x1f20] ;  /* 0x001f200001067983 */ /* 0x000f280000300a00 */
[----:B------:R-:W4:Y:S04]  /*19830*/  LDL R85, [R1+0x1154] ;  /* 0x0011540001557983 */ /* 0x000f280000100800 */
[----:B------:R-:W4:Y:S04]  /*19840*/  LDL R86, [R1+0x1158] ;  /* 0x0011580001567983 */ /* 0x000f280000100800 */
[----:B------:R0:W-:Y:S01]  /*19850*/  STL [R1+0xa08], R64 ;  /* 0x000a084001007387 */ /* 0x0001e20000100800 */
[----:B------:R-:W-:Y:S01]  /*19860*/  PRMT R21, RZ, 0x7610, R21 ;  /* 0x00007610ff157816 */ /* 0x000fe20000000015 */
[----:B0-----:R-:W-:Y:S01]  /*19870*/  @P0 IMAD.MOV.U32 R64, RZ, RZ, R87 ;  /* 0x000000ffff400224 */ /* 0x001fe200078e0057 */
[----:B------:R-:W-:-:S02]  /*19880*/  PRMT R52, RZ, 0x7610, R52 ;  /* 0x00007610ff347816 */ /* 0x000fc40000000034 */
[----:B--2---:R-:W-:-:S06]  /*19890*/  PRMT R9, RZ, 0x7610, R9 ;  /* 0x00007610ff097816 */ /* 0x004fcc0000000009 */
[----:B------:R0:W2:Y:S02]  /*198a0*/  @P0 LDG.E.U16 R9, desc[UR20][R64.64] ;  /* 0x0000001440090981 */ /* 0x0000a4000c1e1500 */
[----:B0-----:R-:W-:Y:S02]  /*198b0*/  @P0 IMAD.MOV.U32 R64, RZ, RZ, R88 ;  /* 0x000000ffff400224 */ /* 0x001fe400078e0058 */
[----:B------:R-:W-:-:S05]  /*198c0*/  @P0 IMAD.MOV.U32 R65, RZ, RZ, R53 ;  /* 0x000000ffff410224 */ /* 0x000fca00078e0035 */
[----:B------:R3:W2:Y:S02]  /*198d0*/  @P0 LDG.E.U16 R21, desc[UR20][R64.64] ;  /* 0x0000001440150981 */ /* 0x0006a4000c1e1500 */
[----:B---3--:R-:W-:Y:S02]  /*198e0*/  @P0 IMAD.MOV.U32 R64, RZ, RZ, R67 ;  /* 0x000000ffff400224 */ /* 0x008fe400078e0043 */
[----:B------:R-:W-:Y:S01]  /*198f0*/  @P0 IMAD.MOV.U32 R65, RZ, RZ, R66 ;  /* 0x000000ffff410224 */ /* 0x000fe200078e0042 */
[----:B----4-:R-:W-:-:S06]  /*19900*/  PRMT R7, RZ, 0x7610, R7 ;  /* 0x00007610ff077816 */ /* 0x010fcc0000000007 */
[----:B------:R0:W3:Y:S02]  /*19910*/  @P0 LDG.E.U16 R7, desc[UR20][R64.64] ;  /* 0x0000001440070981 */ /* 0x0000e4000c1e1500 */
[----:B0-----:R-:W-:Y:S02]  /*19920*/  @P0 IMAD.MOV.U32 R64, RZ, RZ, R89 ;  /* 0x000000ffff400224 */ /* 0x001fe400078e0059 */
[----:B------:R-:W-:-:S05]  /*19930*/  @P0 IMAD.MOV.U32 R65, RZ, RZ, R69 ;  /* 0x000000ffff410224 */ /* 0x000fca00078e0045 */
[----:B------:R-:W4:Y:S01]  /*19940*/  @P0 LDG.E.U16 R52, desc[UR20][R64.64] ;  /* 0x0000001440340981 */ /* 0x000f22000c1e1500 */
[-C--:B------:R-:W-:Y:S01]  /*19950*/  @P0 LOP3.LUT R5, R5, R4.reuse, RZ, 0x3c, !PT ;  /* 0x0000000405050212 */ /* 0x080fe200078e3cff */
[----:B------:R-:W-:Y:S01]  /*19960*/  @P0 IMAD.MOV.U32 R53, RZ, RZ, R71 ;  /* 0x000000ffff350224 */ /* 0x000fe200078e0047 */
[----:B------:R-:W-:Y:S02]  /*19970*/  PRMT R68, RZ, 0x7610, R68 ;  /* 0x00007610ff447816 */ /* 0x000fe40000000044 */
[C---:B------:R-:W-:Y:S02]  /*19980*/  @P0 LOP3.LUT R4, R5.reuse, R4, RZ, 0x3c, !PT ;  /* 0x0000000405040212 */ /* 0x040fe400078e3cff */
[----:B------:R-:W-:Y:S02]  /*19990*/  PRMT R70, RZ, 0x7610, R70 ;  /* 0x00007610ff467816 */ /* 0x000fe40000000046 */
[----:B------:R-:W-:Y:S02]  /*199a0*/  @P0 LOP3.LUT R5, R5, R4, RZ, 0x3c, !PT ;  /* 0x0000000405050212 */ /* 0x000fe400078e3cff */
[----:B------:R-:W-:-:S03]  /*199b0*/  PRMT R8, RZ, 0x7610, R8 ;  /* 0x00007610ff087816 */ /* 0x000fc60000000008 */
[----:B------:R-:W4:Y:S04]  /*199c0*/  @P0 LDG.E.U16 R70, desc[UR20][R4.64] ;  /* 0x0000001404460981 */ /* 0x000f28000c1e1500 */
[----:B--2---:R0:W-:Y:S04]  /*199d0*/  STL [R1+0xa04], R9 ;  /* 0x000a040901007387 */ /* 0x0041e80000100800 */
[----:B------:R-:W2:Y:S04]  /*199e0*/  LDL R87, [R1+0x1198] ;  /* 0x0011980001577983 */ /* 0x000ea80000100800 */
[----:B0-----:R-:W2:Y:S04]  /*199f0*/  LDL R9, [R1+0x1194] ;  /* 0x0011940001097983 */ /* 0x001ea80000100800 */
[----:B------:R0:W-:Y:S04]  /*19a00*/  STL [R1+0xa00], R21 ;  /* 0x000a001501007387 */ /* 0x0001e80000100800 */
[----:B------:R-:W2:Y:S04]  /*19a10*/  LDL R88, [R1+0x11d8] ;  /* 0x0011d80001587983 */ /* 0x000ea80000100800 */
[----:B------:R-:W2:Y:S04]  /*19a20*/  LDL R66, [R1+0x1214] ;  /* 0x0012140001427983 */ /* 0x000ea80000100800 */
[----:B0-----:R-:W2:Y:S04]  /*19a30*/  LDL R21, [R1+0x11d4] ;  /* 0x0011d40001157983 */ /* 0x001ea80000100800 */
[----:B---3--:R0:W-:Y:S04]  /*19a40*/  STL [R1+0x9fc], R7 ;  /* 0x0009fc0701007387 */ /* 0x0081e80000100800 */
[----:B0-----:R-:W3:Y:S04]  /*19a50*/  LDL R7, [R1+0x1218] ;  /* 0x0012180001077983 */ /* 0x001ee80000100800 */
[----:B------:R-:W2:Y:S04]  /*19a60*/  LDL.LU.64 R64, [R1+0x1f18] ;  /* 0x001f180001407983 */ /* 0x000ea80000300a00 */
[----:B------:R-:W2:Y:S04]  /*19a70*/  LDL R67, [R1+0x124c] ;  /* 0x00124c0001437983 */ /* 0x000ea80000100800 */
[----:B------:R-:W2:Y:S04]  /*19a80*/  LDL R89, [R1+0x1250] ;  /* 0x0012500001597983 */ /* 0x000ea80000100800 */
[----:B----4-:R0:W-:Y:S02]  /*19a90*/  STL [R1+0x9f8], R52 ;  /* 0x0009f83401007387 */ /* 0x0101e40000100800 */
[----:B0-----:R-:W-:Y:S01]  /*19aa0*/  @P0 IMAD.MOV.U32 R52, RZ, RZ, R84 ;  /* 0x000000ffff340224 */ /* 0x001fe200078e0054 */
[----:B------:R-:W-:-:S04]  /*19ab0*/  @P0 MOV R84, R86 ;  /* 0x0000005600540202 */ /* 0x000fc80000000f00 */
[----:B------:R-:W4:Y:S04]  /*19ac0*/  @P0 LDG.E.U16 R68, desc[UR20][R52.64] ;  /* 0x0000001434440981 */ /* 0x000f28000c1e1500 */
[----:B------:R-:W2:Y:S04]  /*19ad0*/  @P0 LDG.E.U16 R8, desc[UR20][R84.64] ;  /* 0x0000001454080981 */ /* 0x000ea8000c1e1500 */
[----:B------:R-:W2:Y:S01]  /*19ae0*/  LDL.LU.64 R52, [R1+0x1f10] ;  /* 0x001f100001347983 */ /* 0x000ea20000300a00 */
[----:B------:R-:W-:-:S03]  /*19af0*/  PRMT R20, RZ, 0x7610, R20 ;  /* 0x00007610ff147816 */ /* 0x000fc60000000014 */
[----:B----4-:R0:W-:Y:S04]  /*19b00*/  STL [R1+0x9f4], R68 ;  /* 0x0009f44401007387 */ /* 0x0101e80000100800 */
[----:B------:R-:W4:Y:S04]  /*19b10*/  LDL R69, [R1+0x1288] ;  /* 0x0012880001457983 */ /* 0x000f280000100800 */
[----:B0-----:R-:W4:Y:S04]  /*19b20*/  LDL R68, [R1+0x1284] ;  /* 0x0012840001447983 */ /* 0x001f280000100800 */
[----:B------:R-:W3:Y:S04]  /*19b30*/  LDL.LU.64 R4, [R1+0x1f08] ;  /* 0x001f080001047983 */ /* 0x000ee80000300a00 */
[----:B------:R-:W4:Y:S04]  /*19b40*/  LDL R71, [R1+0xadc] ;  /* 0x000adc0001477983 */ /* 0x000f280000100800 */
[----:B------:R0:W-:Y:S04]  /*19b50*/  STL [R1+0x9f0], R70 ;  /* 0x0009f04601007387 */ /* 0x0001e80000100800 */
[----:B------:R-:W4:Y:S04]  /*19b60*/  LDL R85, [R1+0xb1c] ;  /* 0x000b1c0001557983 */ /* 0x000f280000100800 */
[----:B------:R-:W4:Y:S04]  /*19b70*/  LDL R86, [R1+0xb20] ;  /* 0x000b200001567983 */ /* 0x000f280000100800 */
[----:B0-----:R-:W4:Y:S04]  /*19b80*/  LDL R70, [R1+0xae0] ;  /* 0x000ae00001467983 */ /* 0x001f280000100800 */
[----:B--2---:R0:W-:Y:S02]  /*19b90*/  STL [R1+0x9ec], R8 ;  /* 0x0009ec0801007387 */ /* 0x0041e40000100800 */
[----:B0-----:R-:W-:-:S05]  /*19ba0*/  @P0 IMAD.MOV.U32 R8, RZ, RZ, R87 ;  /* 0x000000ffff080224 */ /* 0x001fca00078e0057 */
[----:B------:R-:W2:Y:S04]  /*19bb0*/  @P0 LDG.E.U16 R20, desc[UR20][R8.64] ;  /* 0x0000001408140981 */ /* 0x000ea8000c1e1500 */
[----:B------:R-:W4:Y:S04]  /*19bc0*/  LDL.LU.64 R8, [R1+0x1f00] ;  /* 0x001f000001087983 */ /* 0x000f280000300a00 */
[----:B------:R-:W4:Y:S04]  /*19bd0*/  LDL R84, [R1+0xb5c] ;  /* 0x000b5c0001547983 */ /* 0x000f280000100800 */
[----:B------:R-:W4:Y:S01]  /*19be0*/  LDL R87, [R1+0xb60] ;  /* 0x000b600001577983 */ /* 0x000f220000100800 */
[----:B---3--:R-:W-:-:S03]  /*19bf0*/  PRMT R5, RZ, 0x7610, R5 ;  /* 0x00007610ff057816 */ /* 0x008fc60000000005 */
[----:B--2---:R0:W-:Y:S02]  /*19c00*/  STL [R1+0x9e8], R20 ;  /* 0x0009e81401007387 */ /* 0x0041e40000100800 */
[----:B0-----:R-:W-:-:S05]  /*19c10*/  @P0 IMAD.MOV.U32 R20, RZ, RZ, R88 ;  /* 0x000000ffff140224 */ /* 0x001fca00078e0058 */
[----:B------:R0:W2:Y:S01]  /*19c20*/  @P0 LDG.E.U16 R5, desc[UR20][R20.64] ;  /* 0x0000001414050981 */ /* 0x0000a2000c1e1500 */
[----:B------:R-:W-:Y:S01]  /*19c30*/  PRMT R6, RZ, 0x7610, R6 ;  /* 0x00007610ff067816 */ /* 0x000fe20000000006 */
[----:B0-----:R-:W-:Y:S02]  /*19c40*/  @P0 IMAD.MOV.U32 R20, RZ, RZ, R7 ;  /* 0x000000ffff140224 */ /* 0x001fe400078e0007 */
[----:B------:R-:W-:-:S05]  /*19c50*/  @P0 IMAD.MOV.U32 R21, RZ, RZ, R66 ;  /* 0x000000ffff150224 */ /* 0x000fca00078e0042 */
[----:B------:R-:W3:Y:S04]  /*19c60*/  @P0 LDG.E.U16 R6, desc[UR20][R20.64] ;  /* 0x0000001414060981 */ /* 0x000ee8000c1e1500 */
[----:B--2---:R0:W-:Y:S04]  /*19c70*/  STL [R1+0x9e4], R5 ;  /* 0x0009e40501007387 */ /* 0x0041e80000100800 */
[----:B------:R-:W2:Y:S04]  /*19c80*/  LDL R88, [R1+0xba0] ;  /* 0x000ba00001587983 */ /* 0x000ea80000100800 */
[----:B0-----:R-:W2:Y:S04]  /*19c90*/  LDL R5, [R1+0xb9c] ;  /* 0x000b9c0001057983 */ /* 0x001ea80000100800 */
[----:B------:R-:W2:Y:S01]  /*19ca0*/  LDL.LU.64 R20, [R1+0x1ef8] ;  /* 0x001ef80001147983 */ /* 0x000ea20000300a00 */
[----:B----4-:R-:W-:-:S04]  /*19cb0*/  @P0 LOP3.LUT R69, R69, R68, RZ, 0x3c, !PT ;  /* 0x0000004445450212 */ /* 0x010fc800078e3cff */
[C---:B------:R-:W-:Y:S02]  /*19cc0*/  @P0 LOP3.LUT R68, R69.reuse, R68, RZ, 0x3c, !PT ;  /* 0x0000004445440212 */ /* 0x040fe400078e3cff */
[----:B------:R-:W-:Y:S02]  /*19cd0*/  PRMT R65, RZ, 0x7610, R65 ;  /* 0x00007610ff417816 */ /* 0x000fe40000000041 */
[----:B------:R-:W-:Y:S01]  /*19ce0*/  @P0 LOP3.LUT R69, R69, R68, RZ, 0x3c, !PT ;  /* 0x0000004445450212 */ /* 0x000fe200078e3cff */
[----:B------:R-:W-:Y:S01]  /*19cf0*/  @P0 IMAD.MOV.U32 R66, RZ, RZ, R89 ;  /* 0x000000ffff420224 */ /* 0x000fe200078e0059 */
[----:B------:R-:W-:-:S03]  /*19d00*/  PRMT R9, RZ, 0x7610, R9 ;  /* 0x00007610ff097816 */ /* 0x000fc60000000009 */
[----:B------:R0:W4:Y:S01]  /*19d10*/  @P0 LDG.E.U16 R65, desc[UR20][R68.64] ;  /* 0x0000001444410981 */ /* 0x000122000c1e1500 */
[----:B------:R-:W-:-:S03]  /*19d20*/  PRMT R52, RZ, 0x7610, R52 ;  /* 0x00007610ff347816 */ /* 0x000fc60000000034 */
[----:B------:R-:W4:Y:S01]  /*19d30*/  @P0 LDG.E.U16 R9, desc[UR20][R66.64] ;  /* 0x0000001442090981 */ /* 0x000f22000c1e1500 */
[----:B0-----:R-:W-:Y:S02]  /*19d40*/  @P0 IMAD.MOV.U32 R68, RZ, RZ, R70 ;  /* 0x000000ffff440224 */ /* 0x001fe400078e0046 */
[----:B------:R-:W-:Y:S02]  /*19d50*/  @P0 IMAD.MOV.U32 R69, RZ, RZ, R71 ;  /* 0x000000ffff450224 */ /* 0x000fe400078e0047 */
[----:B------:R-:W-:Y:S02]  /*19d60*/  @P0 IMAD.MOV.U32 R70, RZ, RZ, R86 ;  /* 0x000000ffff460224 */ /* 0x000fe400078e0056 */
[----:B------:R-:W-:Y:S01]  /*19d70*/  @P0 IMAD.MOV.U32 R71, RZ, RZ, R85 ;  /* 0x000000ffff470224 */ /* 0x000fe200078e0055 */
[----:B------:R-:W-:Y:S01]  /*19d80*/  PRMT R4, RZ, 0x7610, R4 ;  /* 0x00007610ff047816 */ /* 0x000fe20000000004 */
[----:B------:R-:W4:Y:S04]  /*19d90*/  @P0 LDG.E.U16 R52, desc[UR20][R68.64] ;  /* 0x0000001444340981 */ /* 0x000f28000c1e1500 */
[----:B---3--:R0:W-:Y:S04]  /*19da0*/  STL [R1+0x9e0], R6 ;  /* 0x0009e00601007387 */ /* 0x0081e80000100800 */
[----:B------:R-:W3:Y:S04]  /*19db0*/  LDL R7, [R1+0xbe0] ;  /* 0x000be00001077983 */ /* 0x000ee80000100800 */
[----:B0-----:R-:W3:Y:S04]  /*19dc0*/  LDL R6, [R1+0xbdc] ;  /* 0x000bdc0001067983 */ /* 0x001ee80000100800 */
[----:B------:R-:W3:Y:S01]  /*19dd0*/  LDL.LU R66, [R1+0x1ef4] ;  /* 0x001ef40001427983 */ /* 0x000ee20000300800 */
[----:B--2---:R-:W-:-:S06]  /*19de0*/  PRMT R21, RZ, 0x7610, R21 ;  /* 0x00007610ff157816 */ /* 0x004fcc0000000015 */
[----:B------:R0:W2:Y:S02]  /*19df0*/  @P0 LDG.E.U16 R21, desc[UR20][R70.64] ;  /* 0x0000001446150981 */ /* 0x0000a4000c1e1500 */
[----:B0-----:R-:W-:Y:S02]  /*19e00*/  @P0 IMAD.MOV.U32 R70, RZ, RZ, R87 ;  /* 0x000000ffff460224 */ /* 0x001fe400078e0057 */
[----:B------:R-:W-:-:S05]  /*19e10*/  @P0 IMAD.MOV.U32 R71, RZ, RZ, R84 ;  /* 0x000000ffff470224 */ /* 0x000fca00078e0054 */
[----:B------:R-:W2:Y:S04]  /*19e20*/  @P0 LDG.E.U16 R4, desc[UR20][R70.64] ;  /* 0x0000001446040981 */ /* 0x000ea8000c1e1500 */
[----:B----4-:R0:W-:Y:S04]  /*19e30*/  STL [R1+0x9dc], R9 ;  /* 0x0009dc0901007387 */ /* 0x0101e80000100800 */
[----:B------:R-:W4:Y:S04]  /*19e40*/  LDL R89, [R1+0xc20] ;  /* 0x000c200001597983 */ /* 0x000f280000100800 */
[----:B0-----:R-:W4:Y:S04]  /*19e50*/  LDL R9, [R1+0xc1c] ;  /* 0x000c1c0001097983 */ /* 0x001f280000100800 */
[----:B------:R0:W-:Y:S04]  /*19e60*/  STL [R1+0x9d8], R65 ;  /* 0x0009d84101007387 */ /* 0x0001e80000100800 */
[----:B------:R-:W4:Y:S01]  /*19e70*/  LDL R67, [R1+0xc60] ;  /* 0x000c600001437983 */ /* 0x000f220000100800 */
[----:B---3--:R-:W-:-:S03]  /*19e80*/  @P0 LOP3.LUT R7, R7, R6, RZ, 0x3c, !PT ;  /* 0x0000000607070212 */ /* 0x008fc600078e3cff */
[----:B0-----:R-:W3:Y:S04]  /*19e90*/  LDL R65, [R1+0xc5c] ;  /* 0x000c5c0001417983 */ /* 0x001ee80000100800 */
[----:B------:R0:W-:Y:S04]  /*19ea0*/  STL [R1+0x9d4], R52 ;  /* 0x0009d43401007387 */ /* 0x0001e80000100800 */
[----:B------:R-:W3:Y:S04]  /*19eb0*/  LDL R68, [R1+0xca0] ;  /* 0x000ca00001447983 */ /* 0x000ee80000100800 */
[----:B------:R-:W3:Y:S04]  /*19ec0*/  LDL R85, [R1+0xcdc] ;  /* 0x000cdc0001557983 */ /* 0x000ee80000100800 */
[----:B0-----:R-:W3:Y:S04]  /*19ed0*/  LDL R52, [R1+0xc9c] ;  /* 0x000c9c0001347983 */ /* 0x001ee80000100800 */
[----:B------:R-:W3:Y:S01]  /*19ee0*/  LDL R86, [R1+0xce0] ;  /* 0x000ce00001567983 */ /* 0x000ee20000100800 */
[----:B------:R-:W-:-:S03]  /*19ef0*/  PRMT R53, RZ, 0x7610, R53 ;  /* 0x00007610ff357816 */ /* 0x000fc60000000035 */
[----:B------:R-:W3:Y:S01]  /*19f00*/  LDL.LU R71, [R1+0x1ef0] ;  /* 0x001ef00001477983 */ /* 0x000ee20000300800 */
[C---:B------:R-:W-:Y:S02]  /*19f10*/  @P0 LOP3.LUT R6, R7.reuse, R6, RZ, 0x3c, !PT ;  /* 0x0000000607060212 */ /* 0x040fe400078e3cff */
[----:B------:R-:W-:Y:S02]  /*19f20*/  PRMT R8, RZ, 0x7610, R8 ;  /* 0x00007610ff087816 */ /* 0x000fe40000000008 */
[----:B------:R-:W-:-:S05]  /*19f30*/  @P0 LOP3.LUT R7, R7, R6, RZ, 0x3c, !PT ;  /* 0x0000000607070212 */ /* 0x000fca00078e3cff */
[----:B------:R-:W3:Y:S04]  /*19f40*/  @P0 LDG.E.U16 R8, desc[UR20][R6.64] ;  /* 0x0000001406080981 */ /* 0x000ee8000c1e1500 */
[----:B--2---:R0:W-:Y:S04]  /*19f50*/  STL [R1+0x9d0], R21 ;  /* 0x0009d01501007387 */ /* 0x0041e80000100800 */
[----:B------:R-:W2:Y:S04]  /*19f60*/  LDL R87, [R1+0xd20] ;  /* 0x000d200001577983 */ /* 0x000ea80000100800 */
[----:B0-----:R-:W2:Y:S04]  /*19f70*/  LDL R21, [R1+0xd1c] ;  /* 0x000d1c0001157983 */ /* 0x001ea80000100800 */
[----:B------:R0:W-:Y:S02]  /*19f80*/  STL [R1+0x9cc], R4 ;  /* 0x0009cc0401007387 */ /* 0x0001e40000100800 */
[----:B0-----:R-:W-:-:S05]  /*19f90*/  @P0 IMAD.MOV.U32 R4, RZ, RZ, R88 ;  /* 0x000000ffff040224 */ /* 0x001fca00078e0058 */
[----:B------:R-:W2:Y:S01]  /*19fa0*/  @P0 LDG.E.U16 R53, desc[UR20][R4.64] ;  /* 0x0000001404350981 */ /* 0x000ea2000c1e1500 */
[----:B------:R-:W-:-:S03]  /*19fb0*/  PRMT R64, RZ, 0x7610, R64 ;  /* 0x00007610ff407816 */ /* 0x000fc60000000040 */
[----:B------:R-:W3:Y:S04]  /*19fc0*/  LDL.LU.64 R4, [R1+0x1ee8] ;  /* 0x001ee80001047983 */ /* 0x000ee80000300a00 */
[----:B--2---:R0:W-:Y:S04]  /*19fd0*/  STL [R1+0x9c8], R53 ;  /* 0x0009c83501007387 */ /* 0x0041e80000100800 */
[----:B------:R-:W2:Y:S04]  /*19fe0*/  LDL R88, [R1+0xd60] ;  /* 0x000d600001587983 */ /* 0x000ea80000100800 */
[----:B0-----:R-:W2:Y:S04]  /*19ff0*/  LDL R53, [R1+0xd5c] ;  /* 0x000d5c0001357983 */ /* 0x001ea80000100800 */
[----:B------:R-:W2:Y:S04]  /*1a000*/  LDL.LU.64 R6, [R1+0x1ee0] ;  /* 0x001ee00001067983 */ /* 0x000ea80000300a00 */
[----:B------:R-:W2:Y:S04]  /*1a010*/  LDL R69, [R1+0xd9c] ;  /* 0x000d9c0001457983 */ /* 0x000ea80000100800 */
[----:B------:R-:W2:Y:S04]  /*1a020*/  LDL R70, [R1+0xda0] ;  /* 0x000da00001467983 */ /* 0x000ea80000100800 */
[----:B---3--:R4:W-:Y:S02]  /*1a030*/  STL [R1+0x9c4], R8 ;  /* 0x0009c40801007387 */ /* 0x0089e40000100800 */
[----:B----4-:R-:W-:-:S05]  /*1a040*/  @P0 IMAD.MOV.U32 R8, RZ, RZ, R89 ;  /* 0x000000ffff080224 */ /* 0x010fca00078e0059 */
[----:B------:R-:W3:Y:S01]  /*1a050*/  @P0 LDG.E.U16 R64, desc[UR20][R8.64] ;  /* 0x0000001408400981 */ /* 0x000ee2000c1e1500 */
[----:B------:R-:W-:-:S03]  /*1a060*/  PRMT R5, RZ, 0x7610, R5 ;  /* 0x00007610ff057816 */ /* 0x000fc60000000005 */
[----:B------:R-:W4:Y:S04]  /*1a070*/  LDL.LU.64 R8, [R1+0x1ed8] ;  /* 0x001ed80001087983 */ /* 0x000f280000300a00 */
[----:B------:R-:W4:Y:S04]  /*1a080*/  LDL R84, [R1+0xddc] ;  /* 0x000ddc0001547983 */ /* 0x000f280000100800 */
[----:B------:R-:W4:Y:S01]  /*1a090*/  LDL R89, [R1+0xde0] ;  /* 0x000de00001597983 */ /* 0x000f220000100800 */
[----:B------:R-:W-:Y:S02]  /*1a0a0*/  PRMT R20, RZ, 0x7610, R20 ;  /* 0x00007610ff147816 */ /* 0x000fe40000000014 */
[----:B--2---:R-:W-:Y:S01]  /*1a0b0*/  PRMT R7, RZ, 0x7610, R7 ;  /* 0x00007610ff077816 */ /* 0x004fe20000000007 */
[----:B---3--:R0:W-:Y:S02]  /*1a0c0*/  STL [R1+0x9c0], R64 ;  /* 0x0009c04001007387 */ /* 0x0081e40000100800 */
[----:B0-----:R-:W-:-:S02]  /*1a0d0*/  @P0 IMAD.MOV.U32 R64, RZ, RZ, R67 ;  /* 0x000000ffff400224 */ /* 0x001fc400078e0043 */
[----:B------:R-:W2:Y:S04]  /*1a0e0*/  LDL R67, [R1+0xe1c] ;  /* 0x000e1c0001437983 */ /* 0x000ea80000100800 */
[----:B------:R0:W3:Y:S02]  /*1a0f0*/  @P0 LDG.E.U16 R5, desc[UR20][R64.64] ;  /* 0x0000001440050981 */ /* 0x0000e4000c1e1500 */
[----:B0-----:R-:W-:Y:S02]  /*1a100*/  @P0 IMAD.MOV.U32 R64, RZ, RZ, R68 ;  /* 0x000000ffff400224 */ /* 0x001fe400078e0044 */
[----:B------:R-:W-:-:S05]  /*1a110*/  @P0 IMAD.MOV.U32 R65, RZ, RZ, R52 ;  /* 0x000000ffff410224 */ /* 0x000fca00078e0034 */
[----:B------:R0:W2:Y:S02]  /*1a120*/  @P0 LDG.E.U16 R7, desc[UR20][R64.64] ;  /* 0x0000001440070981 */ /* 0x0000a4000c1e1500 */
[----:B0-----:R-:W-:Y:S02]  /*1a130*/  @P0 IMAD.MOV.U32 R64, RZ, RZ, R86 ;  /* 0x000000ffff400224 */ /* 0x001fe400078e0056 */
[----:B------:R-:W-:-:S05]  /*1a140*/  @P0 IMAD.MOV.U32 R65, RZ, RZ, R85 ;  /* 0x000000ffff410224 */ /* 0x000fca00078e0055 */
[----:B------:R-:W2:Y:S01]  /*1a150*/  @P0 LDG.E.U16 R20, desc[UR20][R64.64] ;  /* 0x0000001440140981 */ /* 0x000ea2000c1e1500 */
[----:B----4-:R-:W-:-:S03]  /*1a160*/  PRMT R8, RZ, 0x7610, R8 ;  /* 0x00007610ff087816 */ /* 0x010fc60000000008 */
[----:B---3--:R0:W-:Y:S04]  /*1a170*/  STL [R1+0x9bc], R5 ;  /* 0x0009bc0501007387 */ /* 0x0081e80000100800 */
[----:B------:R-:W3:Y:S04]  /*1a180*/  LDL R68, [R1+0xe5c] ;  /* 0x000e5c0001447983 */ /* 0x000ee80000100800 */
[----:B0-----:R-:W4:Y:S04]  /*1a190*/  LDL R5, [R1+0xe20] ;  /* 0x000e200001057983 */ /* 0x001f280000100800 */
[----:B--2---:R0:W-:Y:S04]  /*1a1a0*/  STL [R1+0x9b8], R7 ;  /* 0x0009b80701007387 */ /* 0x0041e80000100800 */
        /* <DEDUP_REMOVED lines=8> */
[----:B------:R-:W-:Y:S01]  /*1a230*/  PRMT R9, RZ, 0x7610, R9 ;  /* 0x00007610ff097816 */ /* 0x000fe20000000009 */
[----:B------:R-:W-:-:S05]  /*1a240*/  @P0 IMAD.MOV.U32 R52, RZ, RZ, R88 ;  /* 0x000000ffff340224 */ /* 0x000fca00078e0058 */
[----:B------:R0:W3:Y:S02]  /*1a250*/  @P0 LDG.E.U16 R9, desc[UR20][R52.64] ;  /* 0x0000001434090981 */ /* 0x0000e4000c1e1500 */
[----:B0-----:R-:W-:Y:S02]  /*1a260*/  @P0 IMAD.MOV.U32 R52, RZ, RZ, R70 ;  /* 0x000000ffff340224 */ /* 0x001fe400078e0046 */
[----:B------:R-:W-:Y:S01]  /*1a270*/  @P0 IMAD.MOV.U32 R53, RZ, RZ, R69 ;  /* 0x000000ffff350224 */ /* 0x000fe200078e0045 */
[----:B--2---:R-:W-:Y:S02]  /*1a280*/  PRMT R21, RZ, 0x7610, R21 ;  /* 0x00007610ff157816 */ /* 0x004fe40000000015 */
[----:B------:R-:W-:-:S04]  /*1a290*/  PRMT R20, RZ, 0x7610, R20 ;  /* 0x00007610ff147816 */ /* 0x000fc80000000014 */
[----:B------:R0:W2:Y:S02]  /*1a2a0*/  @P0 LDG.E.U16 R21, desc[UR20][R52.64] ;  /* 0x0000001434150981 */ /* 0x0000a4000c1e1500 */
[----:B0-----:R-:W-:Y:S02]  /*1a2b0*/  @P0 IMAD.MOV.U32 R52, RZ, RZ, R89 ;  /* 0x000000ffff340224 */ /* 0x001fe400078e0059 */
[----:B------:R-:W-:-:S05]  /*1a2c0*/  @P0 IMAD.MOV.U32 R53, RZ, RZ, R84 ;  /* 0x000000ffff350224 */ /* 0x000fca00078e0054 */
[----:B------:R-:W2:Y:S04]  /*1a2d0*/  @P0 LDG.E.U16 R20, desc[UR20][R52.64] ;  /* 0x0000001434140981 */ /* 0x000ea8000c1e1500 */
[----:B------:R0:W-:Y:S04]  /*1a2e0*/  STL [R1+0x9b0], R8 ;  /* 0x0009b00801007387 */ /* 0x0001e80000100800 */
[----:B------:R-:W4:Y:S04]  /*1a2f0*/  LDL R87, [R1+0xee0] ;  /* 0x000ee00001577983 */ /* 0x000f280000100800 */
[----:B0-----:R-:W4:Y:S04]  /*1a300*/  LDL R8, [R1+0xedc] ;  /* 0x000edc0001087983 */ /* 0x001f280000100800 */
[----:B---3--:R0:W-:Y:S04]  /*1a310*/  STL [R1+0x9ac], R9 ;  /* 0x0009ac0901007387 */ /* 0x0081e80000100800 */
[----:B------:R-:W3:Y:S04]  /*1a320*/  LDL R88, [R1+0xf20] ;  /* 0x000f200001587983 */ /* 0x000ee80000100800 */
[----:B------:R-:W3:Y:S04]  /*1a330*/  LDL R69, [R1+0xf5c] ;  /* 0x000f5c0001457983 */ /* 0x000ee80000100800 */
[----:B0-----:R-:W3:Y:S04]  /*1a340*/  LDL R9, [R1+0xf1c] ;  /* 0x000f1c0001097983 */ /* 0x001ee80000100800 */
[----:B------:R-:W3:Y:S01]  /*1a350*/  LDL R70, [R1+0xf60] ;  /* 0x000f600001467983 */ /* 0x000ee20000100800 */
[----:B------:R-:W-:-:S03]  /*1a360*/  PRMT R4, RZ, 0x7610, R4 ;  /* 0x00007610ff047816 */ /* 0x000fc60000000004 */
[----:B------:R-:W3:Y:S04]  /*1a370*/  LDL.LU.64 R52, [R1+0x1ec0] ;  /* 0x001ec00001347983 */ /* 0x000ee80000300a00 */
[----:B------:R-:W3:Y:S04]  /*1a380*/  LDL R84, [R1+0xf9c] ;  /* 0x000f9c0001547983 */ /* 0x000ee80000100800 */
[----:B------:R-:W3:Y:S01]  /*1a390*/  LDL R89, [R1+0xfa0] ;  /* 0x000fa00001597983 */ /* 0x000ee20000100800 */
[----:B------:R-:W-:Y:S02]  /*1a3a0*/  PRMT R6, RZ, 0x7610, R6 ;  /* 0x00007610ff067816 */ /* 0x000fe40000000006 */
[----:B------:R-:W-:Y:S01]  /*1a3b0*/  PRMT R66, RZ, 0x7610, R66 ;  /* 0x00007610ff427816 */ /* 0x000fe20000000042 */
[----:B--2---:R4:W-:Y:S04]  /*1a3c0*/  STL [R1+0x9a4], R20 ;  /* 0x0009a41401007387 */ /* 0x0049e80000100800 */
[----:B------:R0:W-:Y:S01]  /*1a3d0*/  STL [R1+0x9a8], R21 ;  /* 0x0009a81501007387 */ /* 0x0001e20000100800 */
[----:B----4-:R-:W-:-:S02]  /*1a3e0*/  @P0 IMAD.MOV.U32 R20, RZ, RZ, R5 ;  /* 0x000000ffff140224 */ /* 0x010fc400078e0005 */
[----:B0-----:R-:W-:-:S05]  /*1a3f0*/  @P0 IMAD.MOV.U32 R21, RZ, RZ, R67 ;  /* 0x000000ffff150224 */ /* 0x001fca00078e0043 */
[----:B------:R0:W2:Y:S02]  /*1a400*/  @P0 LDG.E.U16 R4, desc[UR20][R20.64] ;  /* 0x0000001414040981 */ /* 0x0000a4000c1e1500 */
[----:B0-----:R-:W-:Y:S02]  /*1a410*/  @P0 IMAD.MOV.U32 R20, RZ, RZ, R7 ;  /* 0x000000ffff140224 */ /* 0x001fe400078e0007 */
[----:B------:R-:W-:-:S05]  /*1a420*/  @P0 IMAD.MOV.U32 R21, RZ, RZ, R68 ;  /* 0x000000ffff150224 */ /* 0x000fca00078e0044 */
[----:B------:R0:W4:Y:S02]  /*1a430*/  @P0 LDG.E.U16 R6, desc[UR20][R20.64] ;  /* 0x0000001414060981 */ /* 0x000124000c1e1500 */
[----:B0-----:R-:W-:Y:S02]  /*1a440*/  @P0 IMAD.MOV.U32 R20, RZ, RZ, R86 ;  /* 0x000000ffff140224 */ /* 0x001fe400078e0056 */
[----:B------:R-:W-:-:S05]  /*1a450*/  @P0 IMAD.MOV.U32 R21, RZ, RZ, R85 ;  /* 0x000000ffff150224 */ /* 0x000fca00078e0055 */
[----:B------:R-:W4:Y:S01]  /*1a460*/  @P0 LDG.E.U16 R66, desc[UR20][R20.64] ;  /* 0x0000001414420981 */ /* 0x000f22000c1e1500 */
[----:B---3--:R-:W-:Y:S01]  /*1a470*/  PRMT R53, RZ, 0x7610, R53 ;  /* 0x00007610ff357816 */ /* 0x008fe20000000035 */
[----:B------:R-:W-:Y:S01]  /*1a480*/  @P0 IMAD.MOV.U32 R67, RZ, RZ, R8 ;  /* 0x000000ffff430224 */ /* 0x000fe200078e0008 */
[----:B------:R-:W-:Y:S01]  /*1a490*/  PRMT R52, RZ, 0x7610, R52 ;  /* 0x00007610ff347816 */ /* 0x000fe20000000034 */
[----:B--2---:R0:W-:Y:S04]  /*1a4a0*/  STL [R1+0x9a0], R4 ;  /* 0x0009a00401007387 */ /* 0x0041e80000100800 */
[----:B------:R-:W2:Y:S04]  /*1a4b0*/  LDL R5, [R1+0xfe0] ;  /* 0x000fe00001057983 */ /* 0x000ea80000100800 */
[----:B0-----:R-:W3:Y:S04]  /*1a4c0*/  LDL R4, [R1+0xfdc] ;  /* 0x000fdc0001047983 */ /* 0x001ee80000100800 */
[----:B----4-:R0:W-:Y:S04]  /*1a4d0*/  STL [R1+0x99c], R6 ;  /* 0x00099c0601007387 */ /* 0x0101e80000100800 */
[----:B------:R-:W4:Y:S04]  /*1a4e0*/  LDL R7, [R1+0x1020] ;  /* 0x0010200001077983 */ /* 0x000f280000100800 */
[----:B------:R-:W2:Y:S04]  /*1a4f0*/  LDL R85, [R1+0x105c] ;  /* 0x00105c0001557983 */ /* 0x000ea80000100800 */
[----:B0-----:R-:W4:Y:S04]  /*1a500*/  LDL R6, [R1+0x101c] ;  /* 0x00101c0001067983 */ /* 0x001f280000100800 */
[----:B------:R-:W2:Y:S04]  /*1a510*/  LDL R86, [R1+0x1060] ;  /* 0x0010600001567983 */ /* 0x000ea80000100800 */
[----:B------:R-:W2:Y:S04]  /*1a520*/  LDL.LU.64 R20, [R1+0x1eb8] ;  /* 0x001eb80001147983 */ /* 0x000ea80000300a00 */
[----:B------:R0:W-:Y:S04]  /*1a530*/  STL [R1+0x998], R66 ;  /* 0x0009984201007387 */ /* 0x0001e80000100800 */
[----:B------:R-:W3:Y:S01]  /*1a540*/  LDL R8, [R1+0x109c] ;  /* 0x00109c0001087983 */ /* 0x000ee20000100800 */
[----:B0-----:R-:W-:-:S03]  /*1a550*/  @P0 IMAD.MOV.U32 R66, RZ, RZ, R87 ;  /* 0x000000ffff420224 */ /* 0x001fc600078e0057 */
[----:B------:R-:W3:Y:S04]  /*1a560*/  LDL R87, [R1+0x10a0] ;  /* 0x0010a00001577983 */ /* 0x000ee80000100800 */
[----:B------:R0:W3:Y:S02]  /*1a570*/  @P0 LDG.E.U16 R53, desc[UR20][R66.64] ;  /* 0x0000001442350981 */ /* 0x0000e4000c1e1500 */
[----:B0-----:R-:W-:Y:S02]  /*1a580*/  @P0 IMAD.MOV.U32 R66, RZ, RZ, R88 ;  /* 0x000000ffff420224 */ /* 0x001fe400078e0058 */
[----:B------:R-:W-:Y:S01]  /*1a590*/  @P0 IMAD.MOV.U32 R67, RZ, RZ, R9 ;  /* 0x000000ffff430224 */ /* 0x000fe200078e0009 */
[----:B------:R-:W3:Y:S04]  /*1a5a0*/  LDL R88, [R1+0x10e0] ;  /* 0x0010e00001587983 */ /* 0x000ee80000100800 */
[----:B------:R-:W3:Y:S04]  /*1a5b0*/  @P0 LDG.E.U16 R52, desc[UR20][R66.64] ;  /* 0x0000001442340981 */ /* 0x000ee8000c1e1500 */
[----:B------:R-:W4:Y:S04]  /*1a5c0*/  LDL R9, [R1+0x10dc] ;  /* 0x0010dc0001097983 */ /* 0x000f280000100800 */
[----:B------:R-:W4:Y:S01]  /*1a5d0*/  LDL.LU.64 R66, [R1+0x1eb0] ;  /* 0x001eb00001427983 */ /* 0x000f220000300a00 */
[----:B--2---:R-:W-:-:S02]  /*1a5e0*/  PRMT R21, RZ, 0x7610, R21 ;  /* 0x00007610ff157816 */ /* 0x004fc40000000015 */
[----:B------:R-:W-:Y:S01]  /*1a5f0*/  PRMT R20, RZ, 0x7610, R20 ;  /* 0x00007610ff147816 */ /* 0x000fe20000000014 */
[----:B---3--:R0:W-:Y:S04]  /*1a600*/  STL [R1+0x990], R52 ;  /* 0x0009903401007387 */ /* 0x0081e80000100800 */
[----:B------:R2:W-:Y:S01]  /*1a610*/  STL [R1+0x994], R53 ;  /* 0x0009943501007387 */ /* 0x0005e20000100800 */
[----:B----4-:R-:W-:-:S03]  /*1a620*/  @P0 LOP3.LUT R7, R7, R6, RZ, 0x3c, !PT ;  /* 0x0000000607070212 */ /* 0x010fc600078e3cff */
[----:B------:R-:W3:Y:S01]  /*1a630*/  LDL R68, [R1+0x111c] ;  /* 0x00111c0001447983 */ /* 0x000ee20000100800 */
[----:B0-----:R-:W-:Y:S02]  /*1a640*/  @P0 IMAD.MOV.U32 R52, RZ, RZ, R70 ;  /* 0x000000ffff340224 */ /* 0x001fe400078e0046 */
[----:B--2---:R-:W-:Y:S01]  /*1a650*/  @P0 IMAD.MOV.U32 R53, RZ, RZ, R69 ;  /* 0x000000ffff350224 */ /* 0x004fe200078e0045 */
[----:B------:R-:W-:Y:S01]  /*1a660*/  @P0 LOP3.LUT R6, R7, R6, RZ, 0x3c, !PT ;  /* 0x0000000607060212 */ /* 0x000fe200078e3cff */
[----:B------:R-:W2:Y:S04]  /*1a670*/  LDL R69, [R1+0x1120] ;  /* 0x0011200001457983 */ /* 0x000ea80000100800 */
[----:B------:R0:W4:Y:S01]  /*1a680*/  @P0 LDG.E.U16 R21, desc[UR20][R52.64] ;  /* 0x0000001434150981 */ /* 0x000122000c1e1500 */
[----:B------:R-:W-:-:S03]  /*1a690*/  PRMT R66, RZ, 0x7610, R66 ;  /* 0x00007610ff427816 */ /* 0x000fc60000000042 */
[----:B------:R-:W2:Y:S01]  /*1a6a0*/  LDL R70, [R1+0x115c] ;  /* 0x00115c0001467983 */ /* 0x000ea20000100800 */
[----:B0-----:R-:W-:Y:S02]  /*1a6b0*/  @P0 IMAD.MOV.U32 R52, RZ, RZ, R89 ;  /* 0x000000ffff340224 */ /* 0x001fe400078e0059 */
[----:B------:R-:W-:Y:S01]  /*1a6c0*/  @P0 IMAD.MOV.U32 R53, RZ, RZ, R84 ;  /* 0x000000ffff350224 */ /* 0x000fe200078e0054 */
[----:B------:R-:W2:Y:S04]  /*1a6d0*/  LDL R89, [R1+0x1160] ;  /* 0x0011600001597983 */ /* 0x000ea80000100800 */
[----:B------:R-:W2:Y:S01]  /*1a6e0*/  @P0 LDG.E.U16 R20, desc[UR20][R52.64] ;  /* 0x0000001434140981 */ /* 0x000ea2000c1e1500 */
[----:B------:R-:W-:Y:S02]  /*1a6f0*/  PRMT R67, RZ, 0x7610, R67 ;  /* 0x00007610ff437816 */ /* 0x000fe40000000043 */
[----:B------:R-:W-:-:S05]  /*1a700*/  @P0 LOP3.LUT R7, R7, R6, RZ, 0x3c, !PT ;  /* 0x0000000607070212 */ /* 0x000fca00078e3cff */
[----:B------:R-:W3:Y:S04]  /*1a710*/  @P0 LDG.E.U16 R66, desc[UR20][R6.64] ;  /* 0x0000001406420981 */ /* 0x000ee8000c1e1500 */
[----:B------:R-:W3:Y:S04]  /*1a720*/  LDL.LU.64 R52, [R1+0x1ea8] ;  /* 0x001ea80001347983 */ /* 0x000ee80000300a00 */
[----:B--2---:R0:W-:Y:S04]  /*1a730*/  STL [R1+0x988], R20 ;  /* 0x0009881401007387 */ /* 0x0041e80000100800 */
[----:B----4-:R2:W-:Y:S01]  /*1a740*/  STL [R1+0x98c], R21 ;  /* 0x00098c1501007387 */ /* 0x0105e20000100800 */
[----:B0-----:R-:W-:-:S03]  /*1a750*/  @P0 IMAD.MOV.U32 R20, RZ, RZ, R5 ;  /* 0x000000ffff140224 */ /* 0x001fc600078e0005 */
[----:B------:R-:W4:Y:S01]  /*1a760*/  LDL R5, [R1+0x11a0] ;  /* 0x0011a00001057983 */ /* 0x000f220000100800 */
[----:B--2---:R-:W-:-:S03]  /*1a770*/  @P0 IMAD.MOV.U32 R21, RZ, RZ, R4 ;  /* 0x000000ffff150224 */ /* 0x004fc600078e0004 */
[----:B------:R-:W2:Y:S04]  /*1a780*/  LDL R4, [R1+0x119c] ;  /* 0x00119c0001047983 */ /* 0x000ea80000100800 */
[----:B------:R-:W2:Y:S04]  /*1a790*/  @P0 LDG.E.U16 R67, desc[UR20][R20.64] ;  /* 0x0000001414430981 */ /* 0x000ea8000c1e1500 */
[----:B------:R-:W4:Y:S04]  /*1a7a0*/  LDL.LU.64 R20, [R1+0x1ea0] ;  /* 0x001ea00001147983 */ /* 0x000f280000300a00 */
[----:B------:R-:W4:Y:S01]  /*1a7b0*/  LDL.LU.64 R6, [R1+0x1e98] ;  /* 0x001e980001067983 */ /* 0x000f220000300a00 */
[----:B------:R-:W-:-:S03]  /*1a7c0*/  PRMT R65, RZ, 0x7610, R65 ;  /* 0x00007610ff417816 */ /* 0x000fc60000000041 */
[----:B---3--:R0:W-:Y:S01]  /*1a7d0*/  STL [R1+0x980], R66 ;  /* 0x0009804201007387 */ /* 0x0081e20000100800 */
[----:B------:R-:W-:Y:S01]  /*1a7e0*/  PRMT R64, RZ, 0x7610, R64 ;  /* 0x00007610ff407816 */ /* 0x000fe20000000040 */
[----:B0-----:R-:W-:Y:S02]  /*1a7f0*/  @P0 IMAD.MOV.U32 R66, RZ, RZ, R86 ;  /* 0x000000ffff420224 */ /* 0x001fe400078e0056 */
[----:B--2---:R0:W-:Y:S04]  /*1a800*/  STL [R1+0x984], R67 ;  /* 0x0009844301007387 */ /* 0x0041e80000100800 */
[----:B------:R-:W2:Y:S04]  /*1a810*/  LDL R84, [R1+0x11dc] ;  /* 0x0011dc0001547983 */ /* 0x000ea80000100800 */
[----:B------:R-:W3:Y:S01]  /*1a820*/  LDL R86, [R1+0x11e0] ;  /* 0x0011e00001567983 */ /* 0x000ee20000100800 */
[----:B0-----:R-:W-:-:S03]  /*1a830*/  @P0 IMAD.MOV.U32 R67, RZ, RZ, R85 ;  /* 0x000000ffff430224 */ /* 0x001fc600078e0055 */
[----:B------:R-:W2:Y:S01]  /*1a840*/  LDL R85, [R1+0x121c] ;  /* 0x00121c0001557983 */ /* 0x000ea20000100800 */
[----:B----4-:R-:W-:-:S03]  /*1a850*/  PRMT R7, RZ, 0x7610, R7 ;  /* 0x00007610ff077816 */ /* 0x010fc60000000007 */
[----:B------:R0:W4:Y:S02]  /*1a860*/  @P0 LDG.E.U16 R65, desc[UR20][R66.64] ;  /* 0x0000001442410981 */ /* 0x000124000c1e1500 */
[----:B0-----:R-:W-:Y:S02]  /*1a870*/  @P0 IMAD.MOV.U32 R66, RZ, RZ, R87 ;  /* 0x000000ffff420224 */ /* 0x001fe400078e0057 */
[----:B------:R-:W-:Y:S01]  /*1a880*/  @P0 IMAD.MOV.U32 R67, RZ, RZ, R8 ;  /* 0x000000ffff430224 */ /* 0x000fe200078e0008 */
[----:B------:R-:W2:Y:S01]  /*1a890*/  LDL R87, [R1+0x1220] ;  /* 0x0012200001577983 */ /* 0x000ea20000100800 */
[----:B------:R-:W-:-:S03]  /*1a8a0*/  @P0 IMAD.MOV.U32 R8, RZ, RZ, R88 ;  /* 0x000000ffff080224 */ /* 0x000fc600078e0058 */
[----:B------:R-:W2:Y:S04]  /*1a8b0*/  @P0 LDG.E.U16 R7, desc[UR20][R66.64] ;  /* 0x0000001442070981 */ /* 0x000ea8000c1e1500 */
[----:B------:R-:W3:Y:S01]  /*1a8c0*/  @P0 LDG.E.U16 R64, desc[UR20][R8.64] ;  /* 0x0000001408400981 */ /* 0x000ee2000c1e1500 */
[----:B------:R-:W-:-:S03]  /*1a8d0*/  PRMT R21, RZ, 0x7610, R21 ;  /* 0x00007610ff157816 */ /* 0x000fc60000000015 */
[----:B------:R-:W3:Y:S01]  /*1a8e0*/  LDL.LU R66, [R1+0x1e90] ;  /* 0x001e900001427983 */ /* 0x000ee20000300800 */
[----:B------:R-:W-:-:S03]  /*1a8f0*/  PRMT R20, RZ, 0x7610, R20 ;  /* 0x00007610ff147816 */ /* 0x000fc60000000014 */
[----:B--2---:R0:W-:Y:S04]  /*1a900*/  STL [R1+0x978], R7 ;  /* 0x0009780701007387 */ /* 0x0041e80000100800 */
[----:B------:R-:W2:Y:S04]  /*1a910*/  LDL R88, [R1+0x1258] ;  /* 0x0012580001587983 */ /* 0x000ea80000100800 */
[----:B0-----:R-:W2:Y:S04]  /*1a920*/  LDL R7, [R1+0x1254] ;  /* 0x0012540001077983 */ /* 0x001ea80000100800 */
[----:B------:R-:W2:Y:S04]  /*1a930*/  LDL.LU.64 R8, [R1+0x1e88] ;  /* 0x001e880001087983 */ /* 0x000ea80000300a00 */
[----:B---3--:R0:W-:Y:S04]  /*1a940*/  STL [R1+0x974], R64 ;  /* 0x0009744001007387 */ /* 0x0081e80000100800 */
[----:B----4-:R3:W-:Y:S01]  /*1a950*/  STL [R1+0x97c], R65 ;  /* 0x00097c4101007387 */ /* 0x0107e20000100800 */
[----:B0-----:R-:W-:-:S03]  /*1a960*/  @P0 IMAD.MOV.U32 R64, RZ, RZ, R69 ;  /* 0x000000ffff400224 */ /* 0x001fc600078e0045 */
[----:B------:R-:W4:Y:S01]  /*1a970*/  LDL R69, [R1+0x1290] ;  /* 0x0012900001457983 */ /* 0x000f220000100800 */
[----:B---3--:R-:W-:-:S03]  /*1a980*/  @P0 MOV R65, R68 ;  /* 0x0000004400410202 */ /* 0x008fc60000000f00 */
[----:B------:R-:W4:Y:S04]  /*1a990*/  LDL R68, [R1+0x128c] ;  /* 0x00128c0001447983 */ /* 0x000f280000100800 */
[----:B------:R0:W3:Y:S02]  /*1a9a0*/  @P0 LDG.E.U16 R21, desc[UR20][R64.64] ;  /* 0x0000001440150981 */ /* 0x0000e4000c1e1500 */
[----:B0-----:R-:W-:Y:S02]  /*1a9b0*/  @P0 IMAD.MOV.U32 R64, RZ, RZ, R89 ;  /* 0x000000ffff400224 */ /* 0x001fe400078e0059 */
[----:B------:R-:W-:Y:S01]  /*1a9c0*/  @P0 IMAD.MOV.U32 R65, RZ, RZ, R70 ;  /* 0x000000ffff410224 */ /* 0x000fe200078e0046 */
[----:B------:R-:W3:Y:S04]  /*1a9d0*/  LDL R89, [R1+0xae8] ;  /* 0x000ae80001597983 */ /* 0x000ee80000100800 */
[----:B------:R-:W3:Y:S04]  /*1a9e0*/  @P0 LDG.E.U16 R20, desc[UR20][R64.64] ;  /* 0x0000001440140981 */ /* 0x000ee8000c1e1500 */
[----:B------:R-:W4:Y:S01]  /*1a9f0*/  LDL R70, [R1+0xae4] ;  /* 0x000ae40001467983 */ /* 0x000f220000100800 */
[----:B------:R-:W-:-:S02]  /*1aa00*/  PRMT R66, RZ, 0x7610, R66 ;  /* 0x00007610ff427816 */ /* 0x000fc40000000042 */
[----:B--2---:R-:W-:Y:S01]  /*1aa10*/  PRMT R9, RZ, 0x7610, R9 ;  /* 0x00007610ff097816 */ /* 0x004fe20000000009 */
[----:B---3--:R0:W-:Y:S04]  /*1aa20*/  STL [R1+0x96c], R20 ;  /* 0x00096c1401007387 */ /* 0x0081e80000100800 */
[----:B------:R2:W-:Y:S04]  /*1aa30*/  STL [R1+0x970], R21 ;  /* 0x0009701501007387 */ /* 0x0005e80000100800 */
[----:B------:R-:W3:Y:S01]  /*1aa40*/  LDL R64, [R1+0xb64] ;  /* 0x000b640001407983 */ /* 0x000ee20000100800 */
[----:B0-----:R-:W-:-:S03]  /*1aa50*/  @P0 IMAD.MOV.U32 R20, RZ, RZ, R5 ;  /* 0x000000ffff140224 */ /* 0x001fc600078e0005 */
[----:B------:R-:W3:Y:S01]  /*1aa60*/  LDL R5, [R1+0xb28] ;  /* 0x000b280001057983 */ /* 0x000ee20000100800 */
[----:B--2---:R-:W-:-:S03]  /*1aa70*/  @P0 IMAD.MOV.U32 R21, RZ, RZ, R4 ;  /* 0x000000ffff150224 */ /* 0x004fc600078e0004 */
[----:B------:R-:W2:Y:S04]  /*1aa80*/  LDL R4, [R1+0xb24] ;  /* 0x000b240001047983 */ /* 0x000ea80000100800 */
[----:B------:R0:W2:Y:S04]  /*1aa90*/  @P0 LDG.E.U16 R9, desc[UR20][R20.64] ;  /* 0x0000001414090981 */ /* 0x0000a8000c1e1500 */
[----:B------:R-:W3:Y:S01]  /*1aaa0*/  LDL R65, [R1+0xb68] ;  /* 0x000b680001417983 */ /* 0x000ee20000100800 */
[----:B0-----:R-:W-:Y:S02]  /*1aab0*/  @P0 IMAD.MOV.U32 R20, RZ, RZ, R86 ;  /* 0x000000ffff140224 */ /* 0x001fe400078e0056 */
[----:B------:R-:W-:-:S05]  /*1aac0*/  @P0 IMAD.MOV.U32 R21, RZ, RZ, R84 ;  /* 0x000000ffff150224 */ /* 0x000fca00078e0054 */
[----:B------:R-:W3:Y:S01]  /*1aad0*/  @P0 LDG.E.U16 R66, desc[UR20][R20.64] ;  /* 0x0000001414420981 */ /* 0x000ee2000c1e1500 */
[----:B------:R-:W-:Y:S01]  /*1aae0*/  PRMT R6, RZ, 0x7610, R6 ;  /* 0x00007610ff067816 */ /* 0x000fe20000000006 */
[----:B------:R-:W-:Y:S02]  /*1aaf0*/  @P0 IMAD.MOV.U32 R67, RZ, RZ, R85 ;  /* 0x000000ffff430224 */ /* 0x000fe400078e0055 */
[----:B--2---:R-:W-:Y:S04]  /*1ab00*/  STL [R1+0x1cd8], R9 ;  /* 0x001cd80901007387 */ /* 0x004fe80000100800 */
[----:B------:R-:W2:Y:S04]  /*1ab10*/  LDL R84, [R1+0xba4] ;  /* 0x000ba40001547983 */ /* 0x000ea80000100800 */
[----:B------:R-:W2:Y:S04]  /*1ab20*/  LDL R86, [R1+0xba8] ;  /* 0x000ba80001567983 */ /* 0x000ea80000100800 */
[----:B------:R-:W2:Y:S04]  /*1ab30*/  LDL.LU.64 R20, [R1+0x1e80] ;  /* 0x001e800001147983 */ /* 0x000ea80000300a00 */
[----:B---3--:R0:W-:Y:S02]  /*1ab40*/  STL [R1+0x964], R66 ;  /* 0x0009644201007387 */ /* 0x0081e40000100800 */
[----:B0-----:R-:W-:-:S05]  /*1ab50*/  @P0 IMAD.MOV.U32 R66, RZ, RZ, R87 ;  /* 0x000000ffff420224 */ /* 0x001fca00078e0057 */
[----:B------:R-:W3:Y:S01]  /*1ab60*/  @P0 LDG.E.U16 R6, desc[UR20][R66.64] ;  /* 0x0000001442060981 */ /* 0x000ee2000c1e1500 */
[----:B----4-:R-:W-:-:S04]  /*1ab70*/  @P0 LOP3.LUT R69, R69, R68, RZ, 0x3c, !PT ;  /* 0x0000004445450212 */ /* 0x010fc800078e3cff */
[C---:B------:R-:W-:Y:S01]  /*1ab80*/  @P0 LOP3.LUT R68, R69.reuse, R68, RZ, 0x3c, !PT ;  /* 0x0000004445440212 */ /* 0x040fe200078e3cff */
[----:B------:R-:W4:Y:S03]  /*1ab90*/  LDL.LU R66, [R1+0x1e78] ;  /* 0x001e780001427983 */ /* 0x000f260000300800 */
[----:B------:R-:W-:Y:S01]  /*1aba0*/  @P0 LOP3.LUT R69, R69, R68, RZ, 0x3c, !PT ;  /* 0x0000004445450212 */ /* 0x000fe200078e3cff */
[----:B------:R-:W4:Y:S04]  /*1abb0*/  LDL R85, [R1+0xbe4] ;  /* 0x000be40001557983 */ /* 0x000f280000100800 */
[----:B------:R-:W4:Y:S01]  /*1abc0*/  LDL R87, [R1+0xbe8] ;  /* 0x000be80001577983 */ /* 0x000f220000100800 */
[----:B--2---:R-:W-:-:S02]  /*1abd0*/  PRMT R20, RZ, 0x7610, R20 ;  /* 0x00007610ff147816 */ /* 0x004fc40000000014 */
[----:B------:R-:W-:-:S04]  /*1abe0*/  PRMT R21, RZ, 0x7610, R21 ;  /* 0x00007610ff157816 */ /* 0x000fc80000000015 */
[----:B------:R-:W2:Y:S04]  /*1abf0*/  @P0 LDG.E.U16 R20, desc[UR20][R68.64] ;  /* 0x0000001444140981 */ /* 0x000ea8000c1e1500 */
[----:B---3--:R0:W-:Y:S02]  /*1ac00*/  STL [R1+0x960], R6 ;  /* 0x0009600601007387 */ /* 0x0081e40000100800 */
[----:B0-----:R-:W-:-:S05]  /*1ac10*/  @P0 IMAD.MOV.U32 R6, RZ, RZ, R88 ;  /* 0x000000ffff060224 */ /* 0x001fca00078e0058 */
[----:B------:R-:W3:Y:S01]  /*1ac20*/  @P0 LDG.E.U16 R21, desc[UR20][R6.64] ;  /* 0x0000001406150981 */ /* 0x000ee2000c1e1500 */
[----:B------:R-:W-:-:S03]  /*1ac30*/  PRMT R71, RZ, 0x7610, R71 ;  /* 0x00007610ff477816 */ /* 0x000fc60000000047 */
[----:B------:R-:W4:Y:S04]  /*1ac40*/  LDL.LU.64 R6, [R1+0x1e70] ;  /* 0x001e700001067983 */ /* 0x000f280000300a00 */
[----:B------:R-:W4:Y:S04]  /*1ac50*/  LDL R67, [R1+0xc24] ;  /* 0x000c240001437983 */ /* 0x000f280000100800 */
[----:B------:R-:W4:Y:S04]  /*1ac60*/  LDL R88, [R1+0xc28] ;  /* 0x000c280001587983 */ /* 0x000f280000100800 */
[----:B------:R-:W4:Y:S04]  /*1ac70*/  LDL R68, [R1+0xc64] ;  /* 0x000c640001447983 */ /* 0x000f280000100800 */
[----:B------:R-:W4:Y:S04]  /*1ac80*/  LDL R69, [R1+0xc68] ;  /* 0x000c680001457983 */ /* 0x000f280000100800 */
[----:B--2---:R0:W-:Y:S02]  /*1ac90*/  STL [R1+0x958], R20 ;  /* 0x0009581401007387 */ /* 0x0041e40000100800 */
[----:B0-----:R-:W-:-:S02]  /*1aca0*/  @P0 IMAD.MOV.U32 R20, RZ, RZ, R89 ;  /* 0x000000ffff140224 */ /* 0x001fc400078e0059 */
[----:B---3--:R0:W-:Y:S04]  /*1acb0*/  STL [R1+0x95c], R21 ;  /* 0x00095c1501007387 */ /* 0x0081e80000100800 */
[----:B------:R-:W2:Y:S01]  /*1acc0*/  LDL R89, [R1+0xca8] ;  /* 0x000ca80001597983 */ /* 0x000ea20000100800 */
[----:B0-----:R-:W-:-:S03]  /*1acd0*/  @P0 IMAD.MOV.U32 R21, RZ, RZ, R70 ;  /* 0x000000ffff150224 */ /* 0x001fc600078e0046 */
[----:B------:R-:W3:Y:S04]  /*1ace0*/  LDL R70, [R1+0xca4] ;  /* 0x000ca40001467983 */ /* 0x000ee80000100800 */
[----:B------:R0:W2:Y:S04]  /*1acf0*/  @P0 LDG.E.U16 R71, desc[UR20][R20.64] ;  /* 0x0000001414470981 */ /* 0x0000a8000c1e1500 */
[----:B------:R-:W0:Y:S01]  /*1ad00*/  LDL.LU.64 R20, [R1+0x1e68] ;  /* 0x001e680001147983 */ /* 0x000e220000300a00 */
[----:B------:R-:W-:Y:S02]  /*1ad10*/  @P0 LOP3.LUT R65, R65, R64, RZ, 0x3c, !PT ;  /* 0x0000004041410212 */ /* 0x000fe400078e3cff */
[----:B------:R-:W-:-:S02]  /*1ad20*/  @P0 LOP3.LUT R5, R5, R4, RZ, 0x3c, !PT ;  /* 0x0000000405050212 */ /* 0x000fc400078e3cff */
[----:B------:R-:W-:Y:S02]  /*1ad30*/  @P0 LOP3.LUT R64, R65, R64, RZ, 0x3c, !PT ;  /* 0x0000004041400212 */ /* 0x000fe400078e3cff */
[----:B------:R-:W-:Y:S02]  /*1ad40*/  @P0 LOP3.LUT R4, R5, R4, RZ, 0x3c, !PT ;  /* 0x0000000405040212 */ /* 0x000fe400078e3cff */
[----:B------:R-:W-:Y:S02]  /*1ad50*/  @P0 LOP3.LUT R65, R65, R64, RZ, 0x3c, !PT ;  /* 0x0000004041410212 */ /* 0x000fe400078e3cff */
[----:B----4-:R-:W-:Y:S02]  /*1ad60*/  PRMT R7, RZ, 0x7610, R7 ;  /* 0x00007610ff077816 */ /* 0x010fe40000000007 */
[----:B------:R-:W-:-:S05]  /*1ad70*/  @P0 LOP3.LUT R5, R5, R4, RZ, 0x3c, !PT ;  /* 0x0000000405050212 */ /* 0x000fca00078e3cff */
[----:B------:R-:W4:Y:S01]  /*1ad80*/  @P0 LDG.E.U16 R7, desc[UR20][R4.64] ;  /* 0x0000001404070981 */ /* 0x000f22000c1e1500 */
[----:B------:R-:W-:-:S03]  /*1ad90*/  PRMT R66, RZ, 0x7610, R66 ;  /* 0x00007610ff427816 */ /* 0x000fc60000000042 */
[----:B------:R-:W3:Y:S01]  /*1ada0*/  LDL.LU.64 R4, [R1+0x1e60] ;  /* 0x001e600001047983 */ /* 0x000ee20000300a00 */
[----:B0-----:R-:W-:Y:S02]  /*1adb0*/  PRMT R21, RZ, 0x7610, R21 ;  /* 0x00007610ff157816 */ /* 0x001fe40000000015 */
[----:B------:R-:W-:-:S04]  /*1adc0*/  PRMT R20, RZ, 0x7610, R20 ;  /* 0x00007610ff147816 */ /* 0x000fc80000000014 */
[----:B------:R0:W3:Y:S02]  /*1add0*/  @P0 LDG.E.U16 R21, desc[UR20][R64.64] ;  /* 0x0000001440150981 */ /* 0x0000e4000c1e1500 */
[----:B0-----:R-:W-:Y:S02]  /*1ade0*/  @P0 IMAD.MOV.U32 R64, RZ, RZ, R86 ;  /* 0x000000ffff400224 */ /* 0x001fe400078e0056 */
[----:B------:R-:W-:-:S05]  /*1adf0*/  @P0 IMAD.MOV.U32 R65, RZ, RZ, R84 ;  /* 0x000000ffff410224 */ /* 0x000fca00078e0054 */
[----:B------:R-:W3:Y:S04]  /*1ae00*/  @P0 LDG.E.U16 R20, desc[UR20][R64.64] ;  /* 0x0000001440140981 */ /* 0x000ee8000c1e1500 */
[----:B--2---:R0:W-:Y:S04]  /*1ae10*/  STL [R1+0x954], R71 ;  /* 0x0009544701007387 */ /* 0x0041e80000100800 */
[----:B0-----:R-:W2:Y:S04]  /*1ae20*/  LDL R71, [R1+0xce4] ;  /* 0x000ce40001477983 */ /* 0x001ea80000100800 */
[----:B----4-:R0:W-:Y:S04]  /*1ae30*/  STL [R1+0x950], R7 ;  /* 0x0009500701007387 */ /* 0x0101e80000100800 */
[----:B------:R-:W4:Y:S04]  /*1ae40*/  LDL R64, [R1+0xd24] ;  /* 0x000d240001407983 */ /* 0x000f280000100800 */
[----:B------:R-:W4:Y:S04]  /*1ae50*/  LDL R65, [R1+0xd28] ;  /* 0x000d280001417983 */ /* 0x000f280000100800 */
[----:B0-----:R-:W2:Y:S04]  /*1ae60*/  LDL R7, [R1+0xce8] ;  /* 0x000ce80001077983 */ /* 0x001ea80000100800 */
[----:B------:R-:W2:Y:S04]  /*1ae70*/  LDL R84, [R1+0xd64] ;  /* 0x000d640001547983 */ /* 0x000ea80000100800 */
[----:B------:R-:W2:Y:S04]  /*1ae80*/  LDL R86, [R1+0xd68] ;  /* 0x000d680001567983 */ /* 0x000ea80000100800 */
[----:B---3--:R0:W-:Y:S04]  /*1ae90*/  STL [R1+0x948], R20 ;  /* 0x0009481401007387 */ /* 0x0081e80000100800 */
[----:B------:R3:W-:Y:S01]  /*1aea0*/  STL [R1+0x94c], R21 ;  /* 0x00094c1501007387 */ /* 0x0007e20000100800 */
[----:B0-----:R-:W-:-:S02]  /*1aeb0*/  @P0 IMAD.MOV.U32 R20, RZ, RZ, R87 ;  /* 0x000000ffff140224 */ /* 0x001fc400078e0057 */
[----:B---3--:R-:W-:-:S05]  /*1aec0*/  @P0 IMAD.MOV.U32 R21, RZ, RZ, R85 ;  /* 0x000000ffff150224 */ /* 0x008fca00078e0055 */
[----:B------:R-:W3:Y:S04]  /*1aed0*/  @P0 LDG.E.U16 R66, desc[UR20][R20.64] ;  /* 0x0000001414420981 */ /* 0x000ee8000c1e1500 */
[----:B------:R-:W2:Y:S01]  /*1aee0*/  LDL.LU.64 R20, [R1+0x1e58] ;  /* 0x001e580001147983 */ /* 0x000ea20000300a00 */
[-C--:B------:R-:W-:Y:S02]  /*1aef0*/  @P0 LOP3.LUT R69, R69, R68.reuse, RZ, 0x3c, !PT ;  /* 0x0000004445450212 */ /* 0x080fe400078e3cff */
[----:B------:R-:W-:Y:S01]  /*1af00*/  PRMT R5, RZ, 0x7610, R5 ;  /* 0x00007610ff057816 */ /* 0x000fe20000000005 */
[----:B------:R-:W4:Y:S01]  /*1af10*/  LDL R85, [R1+0xda4] ;  /* 0x000da40001557983 */ /* 0x000f220000100800 */
[----:B------:R-:W-:-:S03]  /*1af20*/  @P0 LOP3.LUT R68, R69, R68, RZ, 0x3c, !PT ;  /* 0x0000004445440212 */ /* 0x000fc600078e3cff */
[----:B------:R-:W4:Y:S01]  /*1af30*/  LDL R87, [R1+0xda8] ;  /* 0x000da80001577983 */ /* 0x000f220000100800 */
[----:B------:R-:W-:-:S03]  /*1af40*/  @P0 LOP3.LUT R69, R69, R68, RZ, 0x3c, !PT ;  /* 0x0000004445450212 */ /* 0x000fc600078e3cff */
[----:B---3--:R0:W-:Y:S01]  /*1af50*/  STL [R1+0x944], R66 ;  /* 0x0009444201007387 */ /* 0x0081e20000100800 */
[----:B--2---:R-:W-:Y:S01]  /*1af60*/  PRMT R21, RZ, 0x7610, R21 ;  /* 0x00007610ff157816 */ /* 0x004fe20000000015 */
[----:B0-----:R-:W-:Y:S01]  /*1af70*/  @P0 IMAD.MOV.U32 R66, RZ, RZ, R88 ;  /* 0x000000ffff420224 */ /* 0x001fe200078e0058 */
[----:B------:R-:W-:-:S04]  /*1af80*/  PRMT R20, RZ, 0x7610, R20 ;  /* 0x00007610ff147816 */ /* 0x000fc80000000014 */
[----:B------:R0:W2:Y:S04]  /*1af90*/  @P0 LDG.E.U16 R21, desc[UR20][R68.64] ;  /* 0x0000001444150981 */ /* 0x0000a8000c1e1500 */
[----:B------:R-:W3:Y:S01]  /*1afa0*/  @P0 LDG.E.U16 R5, desc[UR20][R66.64] ;  /* 0x0000001442050981 */ /* 0x000ee2000c1e1500 */
[----:B0-----:R-:W-:Y:S02]  /*1afb0*/  @P0 IMAD.MOV.U32 R68, RZ, RZ, R89 ;  /* 0x000000ffff440224 */ /* 0x001fe400078e0059 */
[----:B------:R-:W-:Y:S01]  /*1afc0*/  @P0 IMAD.MOV.U32 R69, RZ, RZ, R70 ;  /* 0x000000ffff450224 */ /* 0x000fe200078e0046 */
[-C--:B----4-:R-:W-:Y:S01]  /*1afd0*/  @P0 LOP3.LUT R65, R65, R64.reuse, RZ, 0x3c, !PT ;  /* 0x0000004041410212 */ /* 0x090fe200078e3cff */
[----:B------:R-:W4:Y:S04]  /*1afe0*/  LDL.LU R66, [R1+0x1e50] ;  /* 0x001e500001427983 */ /* 0x000f280000300800 */
[----:B------:R-:W2:Y:S01]  /*1aff0*/  @P0 LDG.E.U16 R20, desc[UR20][R68.64] ;  /* 0x0000001444140981 */ /* 0x000ea2000c1e1500 */
[----:B------:R-:W-:-:S02]  /*1b000*/  @P0 LOP3.LUT R64, R65, R64, RZ, 0x3c, !PT ;  /* 0x0000004041400212 */ /* 0x000fc400078e3cff */
[----:B------:R-:W-:Y:S02]  /*1b010*/  PRMT R53, RZ, 0x7610, R53 ;  /* 0x00007610ff357816 */ /* 0x000fe40000000035 */
[----:B------:R-:W-:Y:S01]  /*1b020*/  @P0 LOP3.LUT R65, R65, R64, RZ, 0x3c, !PT ;  /* 0x0000004041410212 */ /* 0x000fe200078e3cff */
[----:B------:R-:W-:Y:S01]  /*1b030*/  @P0 IMAD.MOV.U32 R70, RZ, RZ, R7 ;  /* 0x000000ffff460224 */ /* 0x000fe200078e0007 */
[----:B------:R-:W-:Y:S02]  /*1b040*/  PRMT R6, RZ, 0x7610, R6 ;  /* 0x00007610ff067816 */ /* 0x000fe40000000006 */
[----:B------:R-:W-:Y:S01]  /*1b050*/  PRMT R52, RZ, 0x7610, R52 ;  /* 0x00007610ff347816 */ /* 0x000fe20000000034 */
[----:B------:R0:W4:Y:S04]  /*1b060*/  @P0 LDG.E.U16 R53, desc[UR20][R64.64] ;  /* 0x0000001440350981 */ /* 0x000128000c1e1500 */
[----:B------:R-:W4:Y:S01]  /*1b070*/  @P0 LDG.E.U16 R6, desc[UR20][R70.64] ;  /* 0x0000001446060981 */ /* 0x000f22000c1e1500 */
[----:B0-----:R-:W-:-:S02]  /*1b080*/  @P0 IMAD.MOV.U32 R64, RZ, RZ, R86 ;  /* 0x000000ffff400224 */ /* 0x001fc400078e0056 */
[----:B------:R-:W-:-:S05]  /*1b090*/  @P0 IMAD.MOV.U32 R65, RZ, RZ, R84 ;  /* 0x000000ffff410224 */ /* 0x000fca00078e0054 */
[----:B------:R-:W4:Y:S04]  /*1b0a0*/  @P0 LDG.E.U16 R52, desc[UR20][R64.64] ;  /* 0x0000001440340981 */ /* 0x000f28000c1e1500 */
[----:B---3--:R0:W-:Y:S04]  /*1b0b0*/  STL [R1+0x940], R5 ;  /* 0x0009400501007387 */ /* 0x0081e80000100800 */
[----:B------:R-:W3:Y:S04]  /*1b0c0*/  LDL R88, [R1+0xde8] ;  /* 0x000de80001587983 */ /* 0x000ee80000100800 */
[----:B0-----:R-:W3:Y:S04]  /*1b0d0*/  LDL R5, [R1+0xde4] ;  /* 0x000de40001057983 */ /* 0x001ee80000100800 */
[----:B------:R-:W3:Y:S04]  /*1b0e0*/  LDL.LU R68, [R1+0x1e4c] ;  /* 0x001e4c0001447983 */ /* 0x000ee80000300800 */
[----:B--2---:R0:W-:Y:S04]  /*1b0f0*/  STL [R1+0x938], R20 ;  /* 0x0009381401007387 */ /* 0x0041e80000100800 */
[----:B0-----:R-:W2:Y:S04]  /*1b100*/  LDL R20, [R1+0xe24] ;  /* 0x000e240001147983 */ /* 0x001ea80000100800 */
[----:B------:R0:W-:Y:S04]  /*1b110*/  STL [R1+0x93c], R21 ;  /* 0x00093c1501007387 */ /* 0x0001e80000100800 */
[----:B------:R-:W2:Y:S04]  /*1b120*/  LDL R67, [R1+0xe64] ;  /* 0x000e640001437983 */ /* 0x000ea80000100800 */
[----:B------:R-:W2:Y:S04]  /*1b130*/  LDL R89, [R1+0xe68] ;  /* 0x000e680001597983 */ /* 0x000ea80000100800 */
[----:B0-----:R-:W2:Y:S04]  /*1b140*/  LDL R21, [R1+0xe28] ;  /* 0x000e280001157983 */ /* 0x001ea80000100800 */
[----:B------:R-:W2:Y:S04]  /*1b150*/  LDL.LU R70, [R1+0x1e48] ;  /* 0x001e480001467983 */ /* 0x000ea80000300800 */
[----:B------:R-:W2:Y:S04]  /*1b160*/  LDL R69, [R1+0xea4] ;  /* 0x000ea40001457983 */ /* 0x000ea80000100800 */
[----:B------:R-:W2:Y:S04]  /*1b170*/  LDL R71, [R1+0xea8] ;  /* 0x000ea80001477983 */ /* 0x000ea80000100800 */
[----:B----4-:R0:W-:Y:S01]  /*1b180*/  STL [R1+0x934], R6 ;  /* 0x0009340601007387 */ /* 0x0101e20000100800 */
[----:B------:R-:W-:-:S03]  /*1b190*/  PRMT R4, RZ, 0x7610, R4 ;  /* 0x00007610ff047816 */ /* 0x000fc60000000004 */
[----:B------:R-:W4:Y:S04]  /*1b1a0*/  LDL R7, [R1+0xee8] ;  /* 0x000ee80001077983 */ /* 0x000f280000100800 */
[----:B------:R-:W4:Y:S04]  /*1b1b0*/  LDL R84, [R1+0xf24] ;  /* 0x000f240001547983 */ /* 0x000f280000100800 */
[----:B0-----:R-:W4:Y:S04]  /*1b1c0*/  LDL R6, [R1+0xee4] ;  /* 0x000ee40001067983 */ /* 0x001f280000100800 */
[----:B------:R-:W4:Y:S04]  /*1b1d0*/  LDL R86, [R1+0xf28] ;  /* 0x000f280001567983 */ /* 0x000f280000100800 */
[----:B------:R-:W4:Y:S04]  /*1b1e0*/  LDL.LU.64 R64, [R1+0x1e40] ;  /* 0x001e400001407983 */ /* 0x000f280000300a00 */
[----:B------:R0:W-:Y:S04]  /*1b1f0*/  STL [R1+0x92c], R52 ;  /* 0x00092c3401007387 */ /* 0x0001e80000100800 */
[----:B------:R1:W-:Y:S01]  /*1b200*/  STL [R1+0x930], R53 ;  /* 0x0009303501007387 */ /* 0x0003e20000100800 */
[----:B------:R-:W-:Y:S01]  /*1b210*/  PRMT R9, RZ, 0x7610, R9 ;  /* 0x00007610ff097816 */ /* 0x000fe20000000009 */
[----:B0-----:R-:W-:Y:S01]  /*1b220*/  @P0 IMAD.MOV.U32 R52, RZ, RZ, R87 ;  /* 0x000000ffff340224 */ /* 0x001fe200078e0057 */
[----:B------:R-:W-:Y:S01]  /*1b230*/  PRMT R66, RZ, 0x7610, R66 ;  /* 0x00007610ff427816 */ /* 0x000fe20000000042 */
[----:B------:R-:W4:Y:S01]  /*1b240*/  LDL R87, [R1+0xf68] ;  /* 0x000f680001577983 */ /* 0x000f220000100800 */
[----:B-1----:R-:W-:-:S03]  /*1b250*/  @P0 IMAD.MOV.U32 R53, RZ, RZ, R85 ;  /* 0x000000ffff350224 */ /* 0x002fc600078e0055 */
[----:B------:R-:W4:Y:S04]  /*1b260*/  LDL R85, [R1+0xf64] ;  /* 0x000f640001557983 */ /* 0x000f280000100800 */
[----:B------:R3:W4:Y:S02]  /*1b270*/  @P0 LDG.E.U16 R4, desc[UR20][R52.64] ;  /* 0x0000001434040981 */ /* 0x000724000c1e1500 */
[----:B---3--:R-:W-:Y:S02]  /*1b280*/  @P0 IMAD.MOV.U32 R52, RZ, RZ, R88 ;  /* 0x000000ffff340224 */ /* 0x008fe400078e0058 */
[----:B------:R-:W-:-:S05]  /*1b290*/  @P0 IMAD.MOV.U32 R53, RZ, RZ, R5 ;  /* 0x000000ffff350224 */ /* 0x000fca00078e0005 */
[----:B------:R-:W3:Y:S01]  /*1b2a0*/  @P0 LDG.E.U16 R9, desc[UR20][R52.64] ;  /* 0x0000001434090981 */ /* 0x000ee2000c1e1500 */
[----:B--2---:R-:W-:-:S04]  /*1b2b0*/  @P0 LOP3.LUT R21, R21, R20, RZ, 0x3c, !PT ;  /* 0x0000001415150212 */ /* 0x004fc800078e3cff */
[----:B------:R-:W-:-:S04]  /*1b2c0*/  @P0 LOP3.LUT R20, R21, R20, RZ, 0x3c, !PT ;  /* 0x0000001415140212 */ /* 0x000fc800078e3cff */
[----:B------:R-:W-:-:S05]  /*1b2d0*/  @P0 LOP3.LUT R21, R21, R20, RZ, 0x3c, !PT ;  /* 0x0000001415150212 */ /* 0x000fca00078e3cff */
[----:B------:R-:W2:Y:S01]  /*1b2e0*/  @P0 LDG.E.U16 R66, desc[UR20][R20.64] ;  /* 0x0000001414420981 */ /* 0x000ea2000c1e1500 */
[----:B------:R-:W-:-:S03]  /*1b2f0*/  PRMT R68, RZ, 0x7610, R68 ;  /* 0x00007610ff447816 */ /* 0x000fc60000000044 */
[----:B----4-:R0:W-:Y:S04]  /*1b300*/  STL [R1+0x928], R4 ;  /* 0x0009280401007387 */ /* 0x0101e80000100800 */
[----:B------:R-:W4:Y:S04]  /*1b310*/  LDL R5, [R1+0xfa8] ;  /* 0x000fa80001057983 */ /* 0x000f280000100800 */
[----:B0-----:R-:W4:Y:S04]  /*1b320*/  LDL R4, [R1+0xfa4] ;  /* 0x000fa40001047983 */ /* 0x001f280000100800 */
[----:B------:R-:W4:Y:S04]  /*1b330*/  LDL.LU.64 R52, [R1+0x1e38] ;  /* 0x001e380001347983 */ /* 0x000f280000300a00 */
[----:B---3--:R0:W-:Y:S04]  /*1b340*/  STL [R1+0x924], R9 ;  /* 0x0009240901007387 */ /* 0x0081e80000100800 */
[----:B------:R-:W3:Y:S04]  /*1b350*/  LDL R88, [R1+0xfe8] ;  /* 0x000fe80001587983 */ /* 0x000ee80000100800 */
[----:B0-----:R-:W3:Y:S04]  /*1b360*/  LDL R9, [R1+0xfe4] ;  /* 0x000fe40001097983 */ /* 0x001ee80000100800 */
[----:B------:R-:W3:Y:S04]  /*1b370*/  LDL.LU.64 R20, [R1+0x1e30] ;  /* 0x001e300001147983 */ /* 0x000ee80000300a00 */
[----:B--2---:R0:W-:Y:S02]  /*1b380*/  STL [R1+0x920], R66 ;  /* 0x0009204201007387 */ /* 0x0041e40000100800 */
[----:B0-----:R-:W-:-:S05]  /*1b390*/  @P0 IMAD.MOV.U32 R66, RZ, RZ, R89 ;  /* 0x000000ffff420224 */ /* 0x001fca00078e0059 */
[----:B------:R-:W2:Y:S01]  /*1b3a0*/  @P0 LDG.E.U16 R68, desc[UR20][R66.64] ;  /* 0x0000001442440981 */ /* 0x000ea2000c1e1500 */
[----:B------:R-:W-:-:S04]  /*1b3b0*/  @P0 LOP3.LUT R7, R7, R6, RZ, 0x3c, !PT ;  /* 0x0000000607070212 */ /* 0x000fc800078e3cff */
[C---:B------:R-:W-:Y:S02]  /*1b3c0*/  @P0 LOP3.LUT R6, R7.reuse, R6, RZ, 0x3c, !PT ;  /* 0x0000000607060212 */ /* 0x040fe400078e3cff */
[----:B------:R-:W-:Y:S01]  /*1b3d0*/  PRMT R49, RZ, 0x7610, R49 ;  /* 0x00007610ff317816 */ /* 0x000fe20000000031 */
[----:B------:R-:W3:Y:S01]  /*1b3e0*/  LDL.LU.64 R66, [R1+0x1e28] ;  /* 0x001e280001427983 */ /* 0x000ee20000300a00 */
[----:B------:R-:W-:Y:S02]  /*1b3f0*/  PRMT R70, RZ, 0x7610, R70 ;  /* 0x00007610ff467816 */ /* 0x000fe40000000046 */
[----:B------:R-:W-:Y:S01]  /*1b400*/  @P0 LOP3.LUT R7, R7, R6, RZ, 0x3c, !PT ;  /* 0x0000000607070212 */ /* 0x000fe200078e3cff */
[----:B------:R-:W3:Y:S04]  /*1b410*/  LDL R89, [R1+0x1024] ;  /* 0x0010240001597983 */ /* 0x000ee80000100800 */
[----:B------:R-:W3:Y:S04]  /*1b420*/  @P0 LDG.E.U16 R49, desc[UR20][R6.64] ;  /* 0x0000001406310981 */ /* 0x000ee8000c1e1500 */
[----:B--2---:R0:W-:Y:S02]  /*1b430*/  STL [R1+0x91c], R68 ;  /* 0x00091c4401007387 */ /* 0x0041e40000100800 */
[----:B0-----:R-:W-:-:S05]  /*1b440*/  @P0 IMAD.MOV.U32 R68, RZ, RZ, R71 ;  /* 0x000000ffff440224 */ /* 0x001fca00078e0047 */
[----:B------:R-:W2:Y:S01]  /*1b450*/  @P0 LDG.E.U16 R70, desc[UR20][R68.64] ;  /* 0x0000001444460981 */ /* 0x000ea2000c1e1500 */
[-C--:B----4-:R-:W-:Y:S01]  /*1b460*/  @P0 LOP3.LUT R5, R5, R4.reuse, RZ, 0x3c, !PT ;  /* 0x0000000405050212 */ /* 0x090fe200078e3cff */
[----:B------:R-:W-:Y:S01]  /*1b470*/  @P0 IMAD.MOV.U32 R71, RZ, RZ, R84 ;  /* 0x000000ffff470224 */ /* 0x000fe200078e0054 */
[----:B------:R-:W-:Y:S02]  /*1b480*/  PRMT R81, RZ, 0x7610, R81 ;  /* 0x00007610ff517816 */ /* 0x000fe40000000051 */
[----:B------:R-:W-:Y:S01]  /*1b490*/  @P0 LOP3.LUT R4, R5, R4, RZ, 0x3c, !PT ;  /* 0x0000000405040212 */ /* 0x000fe200078e3cff */
[----:B------:R-:W4:Y:S04]  /*1b4a0*/  LDL.LU.64 R68, [R1+0x1e20] ;  /* 0x001e200001447983 */ /* 0x000f280000300a00 */
[----:B------:R-:W4:Y:S04]  /*1b4b0*/  LDL R6, [R1+0x10a4] ;  /* 0x0010a40001067983 */ /* 0x000f280000100800 */
[----:B------:R-:W4:Y:S04]  /*1b4c0*/  LDL R7, [R1+0x10a8] ;  /* 0x0010a80001077983 */ /* 0x000f280000100800 */
[----:B---3--:R-:W-:Y:S01]  /*1b4d0*/  STL [R1+0x1c84], R49 ;  /* 0x001c843101007387 */ /* 0x008fe20000100800 */
[----:B------:R-:W-:Y:S01]  /*1b4e0*/  PRMT R19, RZ, 0x7610, R19 ;  /* 0x00007610ff137816 */ /* 0x000fe20000000013 */
[----:B------:R-:W-:Y:S01]  /*1b4f0*/  @P0 IMAD.MOV.U32 R84, RZ, RZ, R87 ;  /* 0x000000ffff540224 */ /* 0x000fe200078e0057 */
[----:B------:R-:W-:-:S02]  /*1b500*/  PRMT R48, RZ, 0x7610, R48 ;  /* 0x00007610ff307816 */ /* 0x000fc40000000030 */
[----:B------:R-:W-:Y:S02]  /*1b510*/  @P0 LOP3.LUT R5, R5, R4, RZ, 0x3c, !PT ;  /* 0x0000000405050212 */ /* 0x000fe400078e3cff */
[----:B------:R-:W3:Y:S04]  /*1b520*/  @P0 LDG.E.U16 R19, desc[UR20][R84.64] ;  /* 0x0000001454130981 */ /* 0x000ee8000c1e1500 */
[----:B------:R-:W3:Y:S04]  /*1b530*/  @P0 LDG.E.U16 R48, desc[UR20][R4.64] ;  /* 0x0000001404300981 */ /* 0x000ee8000c1e1500 */
[----:B--2---:R0:W-:Y:S02]  /*1b540*/  STL [R1+0x918], R70 ;  /* 0x0009184601007387 */ /* 0x0041e40000100800 */
[----:B0-----:R-:W-:-:S05]  /*1b550*/  @P0 IMAD.MOV.U32 R70, RZ, RZ, R86 ;  /* 0x000000ffff460224 */ /* 0x001fca00078e0056 */
[----:B------:R-:W2:Y:S01]  /*1b560*/  @P0 LDG.E.U16 R81, desc[UR20][R70.64] ;  /* 0x0000001446510981 */ /* 0x000ea2000c1e1500 */
[----:B------:R-:W-:Y:S01]  /*1b570*/  PRMT R18, RZ, 0x7610, R18 ;  /* 0x00007610ff127816 */ /* 0x000fe20000000012 */
[----:B------:R-:W-:Y:S02]  /*1b580*/  @P0 IMAD.MOV.U32 R49, RZ, RZ, R9 ;  /* 0x000000ffff310224 */ /* 0x000fe400078e0009 */
[----:B------:R-:W3:Y:S04]  /*1b590*/  LDL.LU.64 R70, [R1+0x1e18] ;  /* 0x001e180001467983 */ /* 0x000ee80000300a00 */
[----:B------:R-:W4:Y:S04]  /*1b5a0*/  LDL R86, [R1+0x10e4] ;  /* 0x0010e40001567983 */ /* 0x000f280000100800 */
[----:B--2---:R-:W-:Y:S04]  /*1b5b0*/  STL [R1+0x1c88], R81 ;  /* 0x001c885101007387 */ /* 0x004fe80000100800 */
[----:B------:R-:W2:Y:S04]  /*1b5c0*/  LDL.LU.64 R84, [R1+0x1e10] ;  /* 0x001e100001547983 */ /* 0x000ea80000300a00 */
[----:B------:R-:W2:Y:S04]  /*1b5d0*/  LDL R87, [R1+0x1124] ;  /* 0x0011240001577983 */ /* 0x000ea80000100800 */
[----:B---3--:R0:W-:Y:S04]  /*1b5e0*/  STL [R1+0x1c8c], R19 ;  /* 0x001c8c1301007387 */ /* 0x0081e80000100800 */
[----:B------:R-:W3:Y:S04]  /*1b5f0*/  LDL.LU.64 R4, [R1+0x1e08] ;  /* 0x001e080001047983 */ /* 0x000ee80000300a00 */
[----:B------:R1:W-:Y:S01]  /*1b600*/  STL [R1+0x1c90], R48 ;  /* 0x001c903001007387 */ /* 0x0003e20000100800 */
[----:B------:R-:W-:-:S03]  /*1b610*/  PRMT R51, RZ, 0x7610, R51 ;  /* 0x00007610ff337816 */ /* 0x000fc60000000033 */
[----:B0-----:R-:W2:Y:S01]  /*1b620*/  LDL R19, [R1+0x11a8] ;  /* 0x0011a80001137983 */ /* 0x001ea20000100800 */
[----:B-1----:R-:W-:-:S05]  /*1b630*/  @P0 IMAD.MOV.U32 R48, RZ, RZ, R88 ;  /* 0x000000ffff300224 */ /* 0x002fca00078e0058 */
[----:B------:R-:W2:Y:S01]  /*1b640*/  @P0 LDG.E.U16 R18, desc[UR20][R48.64] ;  /* 0x0000001430120981 */ /* 0x000ea2000c1e1500 */
[----:B------:R-:W-:-:S05]  /*1b650*/  @P0 IMAD.MOV.U32 R88, RZ, RZ, R32 ;  /* 0x000000ffff580224 */ /* 0x000fca00078e0020 */
[----:B------:R-:W3:Y:S04]  /*1b660*/  @P0 LDG.E.U16 R51, desc[UR20][R88.64] ;  /* 0x0000001458330981 */ /* 0x000ee8000c1e1500 */
[----:B------:R-:W3:Y:S04]  /*1b670*/  LDL R48, [R1+0x11a4] ;  /* 0x0011a40001307983 */ /* 0x000ee80000100800 */
[----:B--2---:R-:W-:Y:S04]  /*1b680*/  STL [R1+0x1c94], R18 ;  /* 0x001c941201007387 */ /* 0x004fe80000100800 */
[----:B------:R-:W2:Y:S04]  /*1b690*/  LDL.LU R32, [R1+0x1e00] ;  /* 0x001e000001207983 */ /* 0x000ea80000300800 */
[----:B------:R-:W2:Y:S01]  /*1b6a0*/  LDL.LU.64 R88, [R1+0x1df8] ;  /* 0x001df80001587983 */ /* 0x000ea20000300a00 */
[----:B------:R-:W-:-:S03]  /*1b6b0*/  PRMT R92, RZ, 0x7610, R92 ;  /* 0x00007610ff5c7816 */ /* 0x000fc6000000005c */
[----:B------:R-:W2:Y:S04]  /*1b6c0*/  LDL R81, [R1+0x11e4] ;  /* 0x0011e40001517983 */ /* 0x000ea80000100800 */
[----:B---3--:R-:W-:Y:S01]  /*1b6d0*/  STL [R1+0x1c98], R51 ;  /* 0x001c983301007387 */ /* 0x008fe20000100800 */
[----:B----4-:R-:W-:-:S03]  /*1b6e0*/  @P0 LOP3.LUT R7, R7, R6, RZ, 0x3c, !PT ;  /* 0x0000000607070212 */ /* 0x010fc600078e3cff */
[----:B--2---:R-:W2:Y:S04]  /*1b6f0*/  @P0 LDG.E.U16 R92, desc[UR20][R88.64] ;  /* 0x00000014585c0981 */ /* 0x004ea8000c1e1500 */
[----:B------:R-:W3:Y:S01]  /*1b700*/  LDL.LU.64 R88, [R1+0x1df0] ;  /* 0x001df00001587983 */ /* 0x000ee20000300a00 */
[C---:B------:R-:W-:Y:S02]  /*1b710*/  @P0 LOP3.LUT R6, R7.reuse, R6, RZ, 0x3c, !PT ;  /* 0x0000000607060212 */ /* 0x040fe400078e3cff */
[----:B------:R-:W-:Y:S02]  /*1b720*/  PRMT R91, RZ, 0x7610, R91 ;  /* 0x00007610ff5b7816 */ /* 0x000fe4000000005b */
[----:B------:R-:W-:-:S05]  /*1b730*/  @P0 LOP3.LUT R7, R7, R6, RZ, 0x3c, !PT ;  /* 0x0000000607070212 */ /* 0x000fca00078e3cff */
[----:B------:R0:W4:Y:S02]  /*1b740*/  @P0 LDG.E.U16 R91, desc[UR20][R6.64] ;  /* 0x00000014065b0981 */ /* 0x000124000c1e1500 */
[----:B0-----:R-:W-:Y:S02]  /*1b750*/  @P0 IMAD.MOV.U32 R6, RZ, RZ, R54 ;  /* 0x000000ffff060224 */ /* 0x001fe400078e0036 */
[----:B------:R-:W-:Y:S01]  /*1b760*/  @P0 IMAD.MOV.U32 R7, RZ, RZ, R86 ;  /* 0x000000ffff070224 */ /* 0x000fe200078e0056 */
[----:B---3--:R-:W-:-:S06]  /*1b770*/  PRMT R89, RZ, 0x7610, R89 ;  /* 0x00007610ff597816 */ /* 0x008fcc0000000059 */
[----:B------:R-:W3:Y:S01]  /*1b780*/  @P0 LDG.E.U16 R89, desc[UR20][R6.64] ;  /* 0x0000001406590981 */ /* 0x000ee2000c1e1500 */
[----:B------:R-:W-:Y:S01]  /*1b790*/  PRMT R32, RZ, 0x7610, R32 ;  /* 0x00007610ff207816 */ /* 0x000fe20000000020 */
[----:B------:R-:W-:Y:S02]  /*1b7a0*/  @P0 IMAD.MOV.U32 R86, RZ, RZ, R5 ;  /* 0x000000ffff560224 */ /* 0x000fe400078e0005 */
[----:B--2---:R0:W-:Y:S04]  /*1b7b0*/  STL [R1+0x1c9c], R92 ;  /* 0x001c9c5c01007387 */ /* 0x0041e80000100800 */
[----:B----4-:R-:W-:Y:S04]  /*1b7c0*/  STL [R1+0x1ca0], R91 ;  /* 0x001ca05b01007387 */ /* 0x010fe80000100800 */
[----:B------:R-:W2:Y:S04]  /*1b7d0*/  LDL.LU R54, [R1+0x1de8] ;  /* 0x001de80001367983 */ /* 0x000ea80000300800 */
[----:B------:R-:W4:Y:S04]  /*1b7e0*/  LDL R49, [R1+0x125c] ;  /* 0x00125c0001317983 */ /* 0x000f280000100800 */
[----:B------:R-:W2:Y:S04]  /*1b7f0*/  LDL.LU.64 R6, [R1+0x1de0] ;  /* 0x001de00001067983 */ /* 0x000ea80000300a00 */
[----:B------:R-:W2:Y:S04]  /*1b800*/  @P0 LDG.E.U16 R32, desc[UR20][R86.64] ;  /* 0x0000001456200981 */ /* 0x000ea8000c1e1500 */
[----:B---3--:R1:W-:Y:S04]  /*1b810*/  STL [R1+0x1ca4], R89 ;  /* 0x001ca45901007387 */ /* 0x0083e80000100800 */
[----:B------:R-:W3:Y:S04]  /*1b820*/  LDL.LU R5, [R1+0x1dd8] ;  /* 0x001dd80001057983 */ /* 0x000ee80000300800 */
[----:B0-----:R-:W3:Y:S04]  /*1b830*/  LDL R92, [R1+0x1294] ;  /* 0x00129400015c7983 */ /* 0x001ee80000100800 */
[----:B------:R-:W3:Y:S01]  /*1b840*/  LDL.LU.64 R86, [R1+0x1dd0] ;  /* 0x001dd00001567983 */ /* 0x000ee20000300a00 */
[----:B------:R-:W-:-:S03]  /*1b850*/  PRMT R88, RZ, 0x7610, R88 ;  /* 0x00007610ff587816 */ /* 0x000fc60000000058 */
[----:B------:R-:W4:Y:S04]  /*1b860*/  LDL R51, [R1+0xaec] ;  /* 0x000aec0001337983 */ /* 0x000f280000100800 */
[----:B------:R-:W4:Y:S04]  /*1b870*/  LDL R18, [R1+0xaf0] ;  /* 0x000af00001127983 */ /* 0x000f280000100800 */
[----:B--2---:R-:W-:Y:S04]  /*1b880*/  STL [R1+0x1ca8], R32 ;  /* 0x001ca82001007387 */ /* 0x004fe80000100800 */
[----:B---3--:R-:W2:Y:S04]  /*1b890*/  @P0 LDG.E.U16 R88, desc[UR20][R86.64] ;  /* 0x0000001456580981 */ /* 0x008ea8000c1e1500 */
[----:B------:R-:W3:Y:S01]  /*1b8a0*/  LDL.LU.64 R86, [R1+0x1dc8] ;  /* 0x001dc80001567983 */ /* 0x000ee20000300a00 */
[----:B------:R-:W-:Y:S01]  /*1b8b0*/  PRMT R54, RZ, 0x7610, R54 ;  /* 0x00007610ff367816 */ /* 0x000fe20000000036 */
[----:B-1----:R-:W-:-:S02]  /*1b8c0*/  @P0 IMAD.MOV.U32 R89, RZ, RZ, R48 ;  /* 0x000000ffff590224 */ /* 0x002fc400078e0030 */
[----:B------:R-:W4:Y:S04]  /*1b8d0*/  LDL R9, [R1+0xb2c] ;  /* 0x000b2c0001097983 */ /* 0x000f280000100800 */
[----:B--2---:R0:W-:Y:S02]  /*1b8e0*/  STL [R1+0x1cac], R88 ;  /* 0x001cac5801007387 */ /* 0x0041e40000100800 */
[----:B0-----:R-:W-:Y:S01]  /*1b8f0*/  @P0 IMAD.MOV.U32 R88, RZ, RZ, R19 ;  /* 0x000000ffff580224 */ /* 0x001fe200078e0013 */
[----:B---3--:R-:W-:-:S04]  /*1b900*/  PRMT R87, RZ, 0x7610, R87 ;  /* 0x00007610ff577816 */ /* 0x008fc80000000057 */
[----:B------:R0:W2:Y:S02]  /*1b910*/  @P0 LDG.E.U16 R54, desc[UR20][R88.64] ;  /* 0x0000001458360981 */ /* 0x0000a4000c1e1500 */
[----:B0-----:R-:W-:Y:S02]  /*1b920*/  @P0 IMAD.MOV.U32 R88, RZ, RZ, R8 ;  /* 0x000000ffff580224 */ /* 0x001fe400078e0008 */
[----:B------:R-:W-:-:S05]  /*1b930*/  @P0 IMAD.MOV.U32 R89, RZ, RZ, R81 ;  /* 0x000000ffff590224 */ /* 0x000fca00078e0051 */
[----:B------:R0:W3:Y:S01]  /*1b940*/  @P0 LDG.E.U16 R87, desc[UR20][R88.64] ;  /* 0x0000001458570981 */ /* 0x0000e2000c1e1500 */
[----:B------:R-:W-:Y:S01]  /*1b950*/  PRMT R86, RZ, 0x7610, R86 ;  /* 0x00007610ff567816 */ /* 0x000fe20000000056 */
[----:B0-----:R-:W-:Y:S02]  /*1b960*/  @P0 IMAD.MOV.U32 R88, RZ, RZ, R6 ;  /* 0x000000ffff580224 */ /* 0x001fe400078e0006 */
[----:B------:R-:W-:-:S05]  /*1b970*/  @P0 IMAD.MOV.U32 R89, RZ, RZ, R7 ;  /* 0x000000ffff590224 */ /* 0x000fca00078e0007 */
[----:B------:R-:W4:Y:S04]  /*1b980*/  @P0 LDG.E.U16 R86, desc[UR20][R88.64] ;  /* 0x0000001458560981 */ /* 0x000f28000c1e1500 */
[----:B--2---:R-:W-:Y:S04]  /*1b990*/  STL [R1+0x1cb0], R54 ;  /* 0x001cb03601007387 */ /* 0x004fe80000100800 */
[----:B------:R-:W2:Y:S04]  /*1b9a0*/  LDL.LU R8, [R1+0x1dc4] ;  /* 0x001dc40001087983 */ /* 0x000ea80000300800 */
[----:B---3--:R0:W-:Y:S04]  /*1b9b0*/  STL [R1+0x1cb4], R87 ;  /* 0x001cb45701007387 */ /* 0x0081e80000100800 */
[----:B------:R-:W3:Y:S04]  /*1b9c0*/  LDL.LU R7, [R1+0x1dc0] ;  /* 0x001dc00001077983 */ /* 0x000ee80000300800 */
[----:B------:R-:W3:Y:S01]  /*1b9d0*/  LDL.LU R6, [R1+0x1dbc] ;  /* 0x001dbc0001067983 */ /* 0x000ee20000300800 */
[----:B0-----:R-:W-:-:S03]  /*1b9e0*/  @P0 IMAD.MOV.U32 R87, RZ, RZ, R92 ;  /* 0x000000ffff570224 */ /* 0x001fc600078e005c */
[----:B------:R-:W3:Y:S04]  /*1b9f0*/  LDL R48, [R1+0xbac] ;  /* 0x000bac0001307983 */ /* 0x000ee80000100800 */
[----:B------:R-:W3:Y:S04]  /*1ba00*/  LDL R19, [R1+0xbec] ;  /* 0x000bec0001137983 */ /* 0x000ee80000100800 */
[----:B------:R-:W3:Y:S01]  /*1ba10*/  LDL R81, [R1+0xbf0] ;  /* 0x000bf00001517983 */ /* 0x000ee20000100800 */
[----:B------:R-:W-:-:S03]  /*1ba20*/  PRMT R5, RZ, 0x7610, R5 ;  /* 0x00007610ff057816 */ /* 0x000fc60000000005 */
[----:B----4-:R0:W-:Y:S01]  /*1ba30*/  STL [R1+0x1cb8], R86 ;  /* 0x001cb85601007387 */ /* 0x0101e20000100800 */
[----:B------:R-:W-:Y:S02]  /*1ba40*/  @P0 IMAD.MOV.U32 R88, RZ, RZ, R4 ;  /* 0x000000ffff580224 */ /* 0x000fe400078e0004 */
[----:B------:R-:W-:Y:S01]  /*1ba50*/  @P0 IMAD.MOV.U32 R89, RZ, RZ, R49 ;  /* 0x000000ffff590224 */ /* 0x000fe200078e0031 */
[----:B------:R-:W4:Y:S04]  /*1ba60*/  LDL.LU R4, [R1+0x1db8] ;  /* 0x001db80001047983 */ /* 0x000f280000300800 */
[----:B------:R-:W4:Y:S01]  /*1ba70*/  @P0 LDG.E.U16 R5, desc[UR20][R88.64] ;  /* 0x0000001458050981 */ /* 0x000f22000c1e1500 */
[----:B0-----:R-:W-:-:S03]  /*1ba80*/  @P0 IMAD.MOV.U32 R86, RZ, RZ, R85 ;  /* 0x000000ffff560224 */ /* 0x001fc600078e0055 */
[----:B------:R-:W4:Y:S01]  /*1ba90*/  LDL R49, [R1+0xc2c] ;  /* 0x000c2c0001317983 */ /* 0x000f220000100800 */
[----:B--2---:R-:W-:-:S06]  /*1baa0*/  PRMT R8, RZ, 0x7610, R8 ;  /* 0x00007610ff087816 */ /* 0x004fcc0000000008 */
[----:B------:R0:W2:Y:S02]  /*1bab0*/  @P0 LDG.E.U16 R8, desc[UR20][R86.64] ;  /* 0x0000001456080981 */ /* 0x0000a4000c1e1500 */
[----:B0-----:R-:W-:Y:S01]  /*1bac0*/  @P0 MOV R86, R18 ;  /* 0x0000001200560202 */ /* 0x001fe20000000f00 */
[----:B------:R-:W-:Y:S01]  /*1bad0*/  @P0 IMAD.MOV.U32 R87, RZ, RZ, R51 ;  /* 0x000000ffff570224 */ /* 0x000fe200078e0033 */
[----:B---3--:R-:W-:Y:S02]  /*1bae0*/  PRMT R7, RZ, 0x7610, R7 ;  /* 0x00007610ff077816 */ /* 0x008fe40000000007 */
[----:B------:R-:W-:-:S04]  /*1baf0*/  PRMT R6, RZ, 0x7610, R6 ;  /* 0x00007610ff067816 */ /* 0x000fc80000000006 */
[----:B------:R0:W3:Y:S02]  /*1bb00*/  @P0 LDG.E.U16 R7, desc[UR20][R86.64] ;  /* 0x0000001456070981 */ /* 0x0000e4000c1e1500 */
[----:B0-----:R-:W-:Y:S02]  /*1bb10*/  @P0 IMAD.MOV.U32 R86, RZ, RZ, R84 ;  /* 0x000000ffff560224 */ /* 0x001fe400078e0054 */
[----:B------:R-:W-:-:S05]  /*1bb20*/  @P0 IMAD.MOV.U32 R87, RZ, RZ, R9 ;  /* 0x000000ffff570224 */ /* 0x000fca00078e0009 */
[----:B------:R0:W3:Y:S01]  /*1bb30*/  @P0 LDG.E.U16 R6, desc[UR20][R86.64] ;  /* 0x0000001456060981 */ /* 0x0000e2000c1e1500 */
[----:B----4-:R-:W-:-:S03]  /*1bb40*/  PRMT R4, RZ, 0x7610, R4 ;  /* 0x00007610ff047816 */ /* 0x010fc60000000004 */
[----:B------:R-:W-:Y:S04]  /*1bb50*/  STL [R1+0x1cbc], R5 ;  /* 0x001cbc0501007387 */ /* 0x000fe80000100800 */
[----:B------:R-:W4:Y:S01]  /*1bb60*/  LDL.LU R85, [R1+0x1db4] ;  /* 0x001db40001557983 */ /* 0x000f220000300800 */
[----:B0-----:R-:W-:Y:S02]  /*1bb70*/  @P0 IMAD.MOV.U32 R86, RZ, RZ, R70 ;  /* 0x000000ffff560224 */ /* 0x001fe400078e0046 */
[----:B------:R-:W-:-:S05]  /*1bb80*/  @P0 IMAD.MOV.U32 R87, RZ, RZ, R71 ;  /* 0x000000ffff570224 */ /* 0x000fca00078e0047 */
[----:B------:R-:W4:Y:S04]  /*1bb90*/  @P0 LDG.E.U16 R4, desc[UR20][R86.64] ;  /* 0x0000001456040981 */ /* 0x000f28000c1e1500 */
[----:B--2---:R-:W-:Y:S04]  /*1bba0*/  STL [R1+0x1cc0], R8 ;  /* 0x001cc00801007387 */ /* 0x004fe80000100800 */
[----:B---3--:R0:W-:Y:S04]  /*1bbb0*/  STL [R1+0x1cc4], R7 ;  /* 0x001cc40701007387 */ /* 0x0081e80000100800 */
[----:B------:R-:W2:Y:S04]  /*1bbc0*/  LDL.LU R84, [R1+0x1db0] ;  /* 0x001db00001547983 */ /* 0x000ea80000300800 */
[----:B------:R-:W3:Y:S04]  /*1bbd0*/  LDL R9, [R1+0xcac] ;  /* 0x000cac0001097983 */ /* 0x000ee80000100800 */
[----:B------:R1:W-:Y:S04]  /*1bbe0*/  STL [R1+0x1cc8], R6 ;  /* 0x001cc80601007387 */ /* 0x0003e80000100800 */
[----:B------:R-:W3:Y:S01]  /*1bbf0*/  LDL.LU R71, [R1+0x1dac] ;  /* 0x001dac0001477983 */ /* 0x000ee20000300800 */
[----:B0-----:R-:W-:-:S03]  /*1bc00*/  @P0 IMAD.MOV.U32 R7, RZ, RZ, R48 ;  /* 0x000000ffff070224 */ /* 0x001fc600078e0030 */
[----:B------:R-:W3:Y:S01]  /*1bc10*/  LDL.LU R70, [R1+0x1da8] ;  /* 0x001da80001467983 */ /* 0x000ee20000300800 */
[----:B----4-:R-:W-:Y:S01]  /*1bc20*/  PRMT R85, RZ, 0x7610, R85 ;  /* 0x00007610ff557816 */ /* 0x010fe20000000055 */
[----:B-1----:R-:W-:Y:S02]  /*1bc30*/  @P0 IMAD.MOV.U32 R6, RZ, RZ, R69 ;  /* 0x000000ffff060224 */ /* 0x002fe400078e0045 */
[----:B------:R-:W4:Y:S01]  /*1bc40*/  LDL R92, [R1+0xcec] ;  /* 0x000cec00015c7983 */ /* 0x000f220000100800 */
[----:B------:R-:W-:-:S03]  /*1bc50*/  @P0 IMAD.MOV.U32 R5, RZ, RZ, R19 ;  /* 0x000000ffff050224 */ /* 0x000fc600078e0013 */
[----:B------:R-:W4:Y:S04]  /*1bc60*/  LDL R51, [R1+0xd2c] ;  /* 0x000d2c0001337983 */ /* 0x000f280000100800 */
[----:B------:R-:W4:Y:S04]  /*1bc70*/  LDL R18, [R1+0xd30] ;  /* 0x000d300001127983 */ /* 0x000f280000100800 */
[----:B------:R0:W-:Y:S04]  /*1bc80*/  STL [R1+0x1ccc], R4 ;  /* 0x001ccc0401007387 */ /* 0x0001e80000100800 */
[----:B------:R-:W4:Y:S04]  /*1bc90*/  @P0 LDG.E.U16 R85, desc[UR20][R6.64] ;  /* 0x0000001406550981 */ /* 0x000f28000c1e1500 */
[----:B------:R-:W4:Y:S01]  /*1bca0*/  LDL.LU R69, [R1+0x1da4] ;  /* 0x001da40001457983 */ /* 0x000f220000300800 */
[----:B0-----:R-:W-:-:S03]  /*1bcb0*/  @P0 IMAD.MOV.U32 R4, RZ, RZ, R81 ;  /* 0x000000ffff040224 */ /* 0x001fc600078e0051 */
[----:B------:R-:W4:Y:S01]  /*1bcc0*/  LDL R48, [R1+0xd6c] ;  /* 0x000d6c0001307983 */ /* 0x000f220000100800 */
[----:B--2---:R-:W-:-:S06]  /*1bcd0*/  PRMT R84, RZ, 0x7610, R84 ;  /* 0x00007610ff547816 */ /* 0x004fcc0000000054 */
[----:B------:R0:W2:Y:S02]  /*1bce0*/  @P0 LDG.E.U16 R84, desc[UR20][R4.64] ;  /* 0x0000001404540981 */ /* 0x0000a4000c1e1500 */
[----:B0-----:R-:W-:Y:S01]  /*1bcf0*/  @P0 IMAD.MOV.U32 R4, RZ, RZ, R68 ;  /* 0x000000ffff040224 */ /* 0x001fe200078e0044 */
[----:B---3--:R-:W-:Y:S01]  /*1bd00*/  PRMT R71, RZ, 0x7610, R71 ;  /* 0x00007610ff477816 */ /* 0x008fe20000000047 */
[----:B------:R-:W-:-:S05]  /*1bd10*/  @P0 IMAD.MOV.U32 R5, RZ, RZ, R49 ;  /* 0x000000ffff050224 */ /* 0x000fca00078e0031 */
[----:B------:R0:W3:Y:S01]  /*1bd20*/  @P0 LDG.E.U16 R71, desc[UR20][R4.64] ;  /* 0x0000001404470981 */ /* 0x0000e2000c1e1500 */
[----:B------:R-:W-:Y:S01]  /*1bd30*/  PRMT R70, RZ, 0x7610, R70 ;  /* 0x00007610ff467816 */ /* 0x000fe20000000046 */
[----:B0-----:R-:W-:Y:S02]  /*1bd40*/  @P0 IMAD.MOV.U32 R4, RZ, RZ, R66 ;  /* 0x000000ffff040224 */ /* 0x001fe400078e0042 */
[----:B------:R-:W-:-:S05]  /*1bd50*/  @P0 IMAD.MOV.U32 R5, RZ, RZ, R67 ;  /* 0x000000ffff050224 */ /* 0x000fca00078e0043 */
[----:B------:R0:W3:Y:S04]  /*1bd60*/  @P0 LDG.E.U16 R70, desc[UR20][R4.64] ;  /* 0x0000001404460981 */ /* 0x0000e8000c1e1500 */
[----:B----4-:R-:W-:Y:S04]  /*1bd70*/  STL [R1+0x1cd0], R85 ;  /* 0x001cd05501007387 */ /* 0x010fe80000100800 */
[----:B--2---:R-:W-:Y:S04]  /*1bd80*/  STL [R1+0x1cd4], R84 ;  /* 0x001cd45401007387 */ /* 0x004fe80000100800 */
[----:B------:R-:W2:Y:S04]  /*1bd90*/  LDL.LU R68, [R1+0x1da0] ;  /* 0x001da00001447983 */ /* 0x000ea80000300800 */
[----:B---3--:R-:W-:Y:S04]  /*1bda0*/  STL [R1+0x1cdc], R71 ;  /* 0x001cdc4701007387 */ /* 0x008fe80000100800 */
[----:B------:R-:W3:Y:S04]  /*1bdb0*/  LDL.LU R67, [R1+0x1d9c] ;  /* 0x001d9c0001437983 */ /* 0x000ee80000300800 */
[----:B------:R-:W4:Y:S01]  /*1bdc0*/  LDL.LU R66, [R1+0x1d98] ;  /* 0x001d980001427983 */ /* 0x000f220000300800 */
[----:B------:R-:W-:Y:S01]  /*1bdd0*/  PRMT R69, RZ, 0x7610, R69 ;  /* 0x00007610ff457816 */ /* 0x000fe20000000045 */
[----:B0-----:R-:W-:-:S02]  /*1bde0*/  @P0 IMAD.MOV.U32 R4, RZ, RZ, R21 ;  /* 0x000000ffff040224 */ /* 0x001fc400078e0015 */
[----:B------:R-:W-:Y:S01]  /*1bdf0*/  @P0 IMAD.MOV.U32 R5, RZ, RZ, R9 ;  /* 0x000000ffff050224 */ /* 0x000fe200078e0009 */
[----:B------:R-:W4:Y:S04]  /*1be00*/  LDL R19, [R1+0xdec] ;  /* 0x000dec0001137983 */ /* 0x000f280000100800 */
[----:B------:R0:W4:Y:S04]  /*1be10*/  @P0 LDG.E.U16 R69, desc[UR20][R4.64] ;  /* 0x0000001404450981 */ /* 0x000128000c1e1500 */
[----:B------:R-:W4:Y:S04]  /*1be20*/  LDL R81, [R1+0xe2c] ;  /* 0x000e2c0001517983 */ /* 0x000f280000100800 */
[----:B------:R-:W4:Y:S01]  /*1be30*/  LDL R49, [R1+0xe30] ;  /* 0x000e300001317983 */ /* 0x000f220000100800 */
[----:B0-----:R-:W-:-:S02]  /*1be40*/  @P0 IMAD.MOV.U32 R4, RZ, RZ, R50 ;  /* 0x000000ffff040224 */ /* 0x001fc400078e0032 */
[----:B------:R-:W-:Y:S01]  /*1be50*/  @P0 IMAD.MOV.U32 R5, RZ, RZ, R92 ;  /* 0x000000ffff050224 */ /* 0x000fe200078e005c */
[----:B------:R-:W-:Y:S04]  /*1be60*/  STL [R1+0x1ce0], R70 ;  /* 0x001ce04601007387 */ /* 0x000fe80000100800 */
[----:B------:R-:W4:Y:S04]  /*1be70*/  LDL.LU R21, [R1+0x1d94] ;  /* 0x001d940001157983 */ /* 0x000f280000300800 */
[----:B------:R-:W4:Y:S01]  /*1be80*/  LDL R9, [R1+0xe6c] ;  /* 0x000e6c0001097983 */ /* 0x000f220000100800 */
[----:B--2---:R-:W-:-:S06]  /*1be90*/  PRMT R68, RZ, 0x7610, R68 ;  /* 0x00007610ff447816 */ /* 0x004fcc0000000044 */
[----:B------:R0:W2:Y:S02]  /*1bea0*/  @P0 LDG.E.U16 R68, desc[UR20][R4.64] ;  /* 0x0000001404440981 */ /* 0x0000a4000c1e1500 */
[----:B0-----:R-:W-:Y:S01]  /*1beb0*/  @P0 IMAD.MOV.U32 R4, RZ, RZ, R18 ;  /* 0x000000ffff040224 */ /* 0x001fe200078e0012 */
[----:B---3--:R-:W-:Y:S01]  /*1bec0*/  PRMT R67, RZ, 0x7610, R67 ;  /* 0x00007610ff437816 */ /* 0x008fe20000000043 */
[----:B------:R-:W-:Y:S01]  /*1bed0*/  @P0 IMAD.MOV.U32 R5, RZ, RZ, R51 ;  /* 0x000000ffff050224 */ /* 0x000fe200078e0033 */
[----:B----4-:R-:W-:-:S04]  /*1bee0*/  PRMT R66, RZ, 0x7610, R66 ;  /* 0x00007610ff427816 */ /* 0x010fc80000000042 */
[----:B------:R0:W3:Y:S02]  /*1bef0*/  @P0 LDG.E.U16 R67, desc[UR20][R4.64] ;  /* 0x0000001404430981 */ /* 0x0000e4000c1e1500 */
[----:B0-----:R-:W-:Y:S02]  /*1bf00*/  @P0 IMAD.MOV.U32 R4, RZ, RZ, R20 ;  /* 0x000000ffff040224 */ /* 0x001fe400078e0014 */
[----:B------:R-:W-:-:S05]  /*1bf10*/  @P0 IMAD.MOV.U32 R5, RZ, RZ, R48 ;  /* 0x000000ffff050224 */ /* 0x000fca00078e0030 */
[----:B------:R0:W4:Y:S04]  /*1bf20*/  @P0 LDG.E.U16 R66, desc[UR20][R4.64] ;  /* 0x0000001404420981 */ /* 0x000128000c1e1500 */
[----:B------:R-:W-:Y:S01]  /*1bf30*/  STL [R1+0x1ce4], R69 ;  /* 0x001ce44501007387 */ /* 0x000fe20000100800 */
[----:B------:R-:W-:-:S03]  /*1bf40*/  PRMT R21, RZ, 0x7610, R21 ;  /* 0x00007610ff157816 */ /* 0x000fc60000000015 */
[----:B------:R-:W4:Y:S01]  /*1bf50*/  LDL.LU R50, [R1+0x1d90] ;  /* 0x001d900001327983 */ /* 0x000f220000300800 */
[----:B0-----:R-:W-:Y:S02]  /*1bf60*/  @P0 IMAD.MOV.U32 R4, RZ, RZ, R52 ;  /* 0x000000ffff040224 */ /* 0x001fe400078e0034 */
[----:B------:R-:W-:-:S05]  /*1bf70*/  @P0 IMAD.MOV.U32 R5, RZ, RZ, R53 ;  /* 0x000000ffff050224 */ /* 0x000fca00078e0035 */
[----:B------:R0:W4:Y:S04]  /*1bf80*/  @P0 LDG.E.U16 R21, desc[UR20][R4.64] ;  /* 0x0000001404150981 */ /* 0x000128000c1e1500 */
[----:B--2---:R-:W-:Y:S04]  /*1bf90*/  STL [R1+0x1ce8], R68 ;  /* 0x001ce84401007387 */ /* 0x004fe80000100800 */
[----:B---3--:R-:W-:Y:S04]  /*1bfa0*/  STL [R1+0x1cec], R67 ;  /* 0x001cec4301007387 */ /* 0x008fe80000100800 */
[----:B------:R-:W2:Y:S04]  /*1bfb0*/  LDL.LU R20, [R1+0x1d8c] ;  /* 0x001d8c0001147983 */ /* 0x000ea80000300800 */
[----:B------:R-:W3:Y:S04]  /*1bfc0*/  LDL R88, [R1+0xf2c] ;  /* 0x000f2c0001587983 */ /* 0x000ee80000100800 */
[----:B----4-:R-:W-:Y:S04]  /*1bfd0*/  STL [R1+0x1cf0], R66 ;  /* 0x001cf04201007387 */ /* 0x010fe80000100800 */
[----:B------:R-:W4:Y:S04]  /*1bfe0*/  LDL.LU R53, [R1+0x1d88] ;  /* 0x001d880001357983 */ /* 0x000f280000300800 */
[----:B------:R-:W3:Y:S01]  /*1bff0*/  LDL.LU R52, [R1+0x1d84] ;  /* 0x001d840001347983 */ /* 0x000ee20000300800 */
[----:B------:R-:W-:Y:S01]  /*1c000*/  PRMT R50, RZ, 0x7610, R50 ;  /* 0x00007610ff327816 */ /* 0x000fe20000000032 */
[----:B0-----:R-:W-:-:S02]  /*1c010*/  @P0 IMAD.MOV.U32 R4, RZ, RZ, R23 ;  /* 0x000000ffff040224 */ /* 0x001fc400078e0017 */
[----:B------:R-:W-:Y:S01]  /*1c020*/  @P0 IMAD.MOV.U32 R5, RZ, RZ, R19 ;  /* 0x000000ffff050224 */ /* 0x000fe200078e0013 */
[----:B------:R-:W3:Y:S04]  /*1c030*/  LDL R32, [R1+0xf6c] ;  /* 0x000f6c0001207983 */ /* 0x000ee80000100800 */
[----:B------:R-:W3:Y:S04]  /*1c040*/  LDL R89, [R1+0xfac] ;  /* 0x000fac0001597983 */ /* 0x000ee80000100800 */
[----:B------:R-:W3:Y:S04]  /*1c050*/  LDL R91, [R1+0xfb0] ;  /* 0x000fb000015b7983 */ /* 0x000ee80000100800 */
[----:B------:R0:W3:Y:S04]  /*1c060*/  @P0 LDG.E.U16 R50, desc[UR20][R4.64] ;  /* 0x0000001404320981 */ /* 0x0000e8000c1e1500 */
[----:B------:R-:W-:Y:S04]  /*1c070*/  STL [R1+0x1cf4], R21 ;  /* 0x001cf41501007387 */ /* 0x000fe80000100800 */
[----:B------:R-:W3:Y:S01]  /*1c080*/  LDL.LU R23, [R1+0x1d80] ;  /* 0x001d800001177983 */ /* 0x000ee20000300800 */
[----:B0-----:R-:W-:-:S02]  /*1c090*/  @P0 IMAD.MOV.U32 R4, RZ, RZ, R49 ;  /* 0x000000ffff040224 */ /* 0x001fc400078e0031 */
[----:B------:R-:W-:Y:S01]  /*1c0a0*/  @P0 IMAD.MOV.U32 R5, RZ, RZ, R81 ;  /* 0x000000ffff050224 */ /* 0x000fe200078e0051 */
[----:B------:R-:W3:Y:S04]  /*1c0b0*/  LDL R92, [R1+0xfec] ;  /* 0x000fec00015c7983 */ /* 0x000ee80000100800 */
[----:B------:R-:W3:Y:S01]  /*1c0c0*/  LDL R51, [R1+0x102c] ;  /* 0x00102c0001337983 */ /* 0x000ee20000100800 */
[----:B--2---:R-:W-:-:S06]  /*1c0d0*/  PRMT R20, RZ, 0x7610, R20 ;  /* 0x00007610ff147816 */ /* 0x004fcc0000000014 */
[----:B------:R0:W2:Y:S02]  /*1c0e0*/  @P0 LDG.E.U16 R20, desc[UR20][R4.64] ;  /* 0x0000001404140981 */ /* 0x0000a4000c1e1500 */
[----:B0-----:R-:W-:Y:S01]  /*1c0f0*/  @P0 IMAD.MOV.U32 R4, RZ, RZ, R24 ;  /* 0x000000ffff040224 */ /* 0x001fe200078e0018 */
[----:B----4-:R-:W-:Y:S01]  /*1c100*/  PRMT R53, RZ, 0x7610, R53 ;  /* 0x00007610ff357816 */ /* 0x010fe20000000035 */
[----:B------:R-:W-:Y:S01]  /*1c110*/  @P0 IMAD.MOV.U32 R5, RZ, RZ, R9 ;  /* 0x000000ffff050224 */ /* 0x000fe200078e0009 */
[----:B------:R-:W4:Y:S04]  /*1c120*/  LDL.LU R24, [R1+0x1d7c] ;  /* 0x001d7c0001187983 */ /* 0x000f280000300800 */
[----:B------:R0:W2:Y:S04]  /*1c130*/  @P0 LDG.E.U16 R53, desc[UR20][R4.64] ;  /* 0x0000001404350981 */ /* 0x0000a8000c1e1500 */
[----:B------:R-:W2:Y:S01]  /*1c140*/  LDL R18, [R1+0x10ac] ;  /* 0x0010ac0001127983 */ /* 0x000ea20000100800 */
[----:B---3--:R-:W-:Y:S01]  /*1c150*/  PRMT R52, RZ, 0x7610, R52 ;  /* 0x00007610ff347816 */ /* 0x008fe20000000034 */
[----:B0-----:R-:W-:-:S02]  /*1c160*/  @P0 IMAD.MOV.U32 R5, RZ, RZ, R65 ;  /* 0x000000ffff050224 */ /* 0x001fc400078e0041 */
[----:B------:R-:W3:Y:S01]  /*1c170*/  LDL.LU R65, [R1+0x1d78] ;  /* 0x001d780001417983 */ /* 0x000ee20000300800 */
[----:B------:R-:W-:-:S03]  /*1c180*/  @P0 IMAD.MOV.U32 R4, RZ, RZ, R29 ;  /* 0x000000ffff040224 */ /* 0x000fc600078e001d */
[----:B------:R-:W2:Y:S04]  /*1c190*/  LDL.LU R29, [R1+0x1d74] ;  /* 0x001d7400011d7983 */ /* 0x000ea80000300800 */
[----:B------:R0:W2:Y:S04]  /*1c1a0*/  @P0 LDG.E.U16 R52, desc[UR20][R4.64] ;  /* 0x0000001404340981 */ /* 0x0000a8000c1e1500 */
[----:B------:R-:W2:Y:S04]  /*1c1b0*/  LDL R48, [R1+0x10ec] ;  /* 0x0010ec0001307983 */ /* 0x000ea80000100800 */
[----:B------:R-:W2:Y:S01]  /*1c1c0*/  LDL R19, [R1+0x112c] ;  /* 0x00112c0001137983 */ /* 0x000ea20000100800 */
[----:B0-----:R-:W-:-:S03]  /*1c1d0*/  @P0 IMAD.MOV.U32 R5, RZ, RZ, R64 ;  /* 0x000000ffff050224 */ /* 0x001fc600078e0040 */
[----:B------:R-:W2:Y:S04]  /*1c1e0*/  LDL R81, [R1+0x1130] ;  /* 0x0011300001517983 */ /* 0x000ea80000100800 */
[----:B------:R-:W2:Y:S01]  /*1c1f0*/  LDL.LU R64, [R1+0x1d70] ;  /* 0x001d700001407983 */ /* 0x000ea20000300800 */
[----:B------:R-:W-:Y:S01]  /*1c200*/  PRMT R23, RZ, 0x7610, R23 ;  /* 0x00007610ff177816 */ /* 0x000fe20000000017 */
[----:B------:R-:W-:Y:S02]  /*1c210*/  @P0 IMAD.MOV.U32 R4, RZ, RZ, R63 ;  /* 0x000000ffff040224 */ /* 0x000fe400078e003f */
[----:B------:R-:W2:Y:S04]  /*1c220*/  LDL.LU R63, [R1+0x1d6c] ;  /* 0x001d6c00013f7983 */ /* 0x000ea80000300800 */
[----:B------:R0:W2:Y:S04]  /*1c230*/  @P0 LDG.E.U16 R23, desc[UR20][R4.64] ;  /* 0x0000001404170981 */ /* 0x0000a8000c1e1500 */
[----:B------:R-:W2:Y:S04]  /*1c240*/  LDL R49, [R1+0x116c] ;  /* 0x00116c0001317983 */ /* 0x000ea80000100800 */
[----:B------:R-:W2:Y:S01]  /*1c250*/  LDL R9, [R1+0x11ac] ;  /* 0x0011ac0001097983 */ /* 0x000ea20000100800 */
[----:B0-----:R-:W-:-:S02]  /*1c260*/  @P0 IMAD.MOV.U32 R4, RZ, RZ, R62 ;  /* 0x000000ffff040224 */ /* 0x001fc400078e003e */
[----:B------:R-:W-:Y:S01]  /*1c270*/  @P0 IMAD.MOV.U32 R5, RZ, RZ, R88 ;  /* 0x000000ffff050224 */ /* 0x000fe200078e0058 */
[----:B------:R-:W2:Y:S01]  /*1c280*/  LDL.LU R62, [R1+0x1d68] ;  /* 0x001d6800013e7983 */ /* 0x000ea20000300800 */
[----:B----4-:R-:W-:-:S06]  /*1c290*/  PRMT R24, RZ, 0x7610, R24 ;  /* 0x00007610ff187816 */ /* 0x010fcc0000000018 */
[----:B------:R0:W4:Y:S01]  /*1c2a0*/  @P0 LDG.E.U16 R24, desc[UR20][R4.64] ;  /* 0x0000001404180981 */ /* 0x000122000c1e1500 */
[----:B---3--:R-:W-:Y:S01]  /*1c2b0*/  PRMT R65, RZ, 0x7610, R65 ;  /* 0x00007610ff417816 */ /* 0x008fe20000000041 */
[----:B0-----:R-:W-:Y:S02]  /*1c2c0*/  @P0 IMAD.MOV.U32 R4, RZ, RZ, R30 ;  /* 0x000000ffff040224 */ /* 0x001fe400078e001e */
[----:B------:R-:W-:Y:S01]  /*1c2d0*/  @P0 IMAD.MOV.U32 R5, RZ, RZ, R32 ;  /* 0x000000ffff050224 */ /* 0x000fe200078e0020 */
[----:B--2---:R-:W-:Y:S01]  /*1c2e0*/  PRMT R29, RZ, 0x7610, R29 ;  /* 0x00007610ff1d7816 */ /* 0x004fe2000000001d */
[----:B------:R-:W2:Y:S04]  /*1c2f0*/  LDL.LU R30, [R1+0x1d64] ;  /* 0x001d6400011e7983 */ /* 0x000ea80000300800 */
[----:B------:R0:W3:Y:S02]  /*1c300*/  @P0 LDG.E.U16 R65, desc[UR20][R4.64] ;  /* 0x0000001404410981 */ /* 0x0000e4000c1e1500 */
[----:B0-----:R-:W-:-:S02]  /*1c310*/  @P0 IMAD.MOV.U32 R4, RZ, RZ, R91 ;  /* 0x000000ffff040224 */ /* 0x001fc400078e005b */
[----:B------:R-:W-:Y:S01]  /*1c320*/  @P0 IMAD.MOV.U32 R5, RZ, RZ, R89 ;  /* 0x000000ffff050224 */ /* 0x000fe200078e0059 */
[----:B------:R-:W-:-:S04]  /*1c330*/  PRMT R64, RZ, 0x7610, R64 ;  /* 0x00007610ff407816 */ /* 0x000fc80000000040 */
[----:B------:R0:W3:Y:S02]  /*1c340*/  @P0 LDG.E.U16 R29, desc[UR20][R4.64] ;  /* 0x00000014041d0981 */ /* 0x0000e4000c1e1500 */
[----:B0-----:R-:W-:Y:S02]  /*1c350*/  @P0 IMAD.MOV.U32 R4, RZ, RZ, R61 ;  /* 0x000000ffff040224 */ /* 0x001fe400078e003d */
[----:B------:R-:W-:Y:S01]  /*1c360*/  @P0 IMAD.MOV.U32 R5, RZ, RZ, R92 ;  /* 0x000000ffff050224 */ /* 0x000fe200078e005c */
[----:B------:R-:W3:Y:S04]  /*1c370*/  LDL.LU R61, [R1+0x1d60] ;  /* 0x001d6000013d7983 */ /* 0x000ee80000300800 */
[----:B------:R0:W4:Y:S02]  /*1c380*/  @P0 LDG.E.U16 R64, desc[UR20][R4.64] ;  /* 0x0000001404400981 */ /* 0x000124000c1e1500 */
[----:B0-----:R-:W-:-:S02]  /*1c390*/  @P0 IMAD.MOV.U32 R4, RZ, RZ, R60 ;  /* 0x000000ffff040224 */ /* 0x001fc400078e003c */
[----:B------:R-:W4:Y:S01]  /*1c3a0*/  LDL.LU R60, [R1+0x1d5c] ;  /* 0x001d5c00013c7983 */ /* 0x000f220000300800 */
[----:B------:R-:W-:Y:S01]  /*1c3b0*/  PRMT R63, RZ, 0x7610, R63 ;  /* 0x00007610ff3f7816 */ /* 0x000fe2000000003f */
[----:B------:R-:W-:-:S05]  /*1c3c0*/  @P0 IMAD.MOV.U32 R5, RZ, RZ, R51 ;  /* 0x000000ffff050224 */ /* 0x000fca00078e0033 */
[----:B------:R0:W4:Y:S01]  /*1c3d0*/  @P0 LDG.E.U16 R63, desc[UR20][R4.64] ;  /* 0x00000014043f0981 */ /* 0x000122000c1e1500 */
[----:B------:R-:W-:Y:S01]  /*1c3e0*/  PRMT R62, RZ, 0x7610, R62 ;  /* 0x00007610ff3e7816 */ /* 0x000fe2000000003e */
[----:B0-----:R-:W-:Y:S02]  /*1c3f0*/  @P0 IMAD.MOV.U32 R5, RZ, RZ, R59 ;  /* 0x000000ffff050224 */ /* 0x001fe400078e003b */
[----:B------:R-:W4:Y:S01]  /*1c400*/  LDL.LU R59, [R1+0x1d58] ;  /* 0x001d5800013b7983 */ /* 0x000f220000300800 */
[----:B------:R-:W-:-:S03]  /*1c410*/  @P0 IMAD.MOV.U32 R4, RZ, RZ, R58 ;  /* 0x000000ffff040224 */ /* 0x000fc600078e003a */
[----:B------:R-:W4:Y:S04]  /*1c420*/  LDL.LU R58, [R1+0x1d54] ;  /* 0x001d5400013a7983 */ /* 0x000f280000300800 */
[----:B------:R0:W4:Y:S02]  /*1c430*/  @P0 LDG.E.U16 R62, desc[UR20][R4.64] ;  /* 0x00000014043e0981 */ /* 0x000124000c1e1500 */
[----:B0-----:R-:W-:Y:S01]  /*1c440*/  @P0 IMAD.MOV.U32 R4, RZ, RZ, R22 ;  /* 0x000000ffff040224 */ /* 0x001fe200078e0016 */
[----:B------:R-:W-:Y:S01]  /*1c450*/  @P0 MOV R5, R18 ;  /* 0x0000001200050202 */ /* 0x000fe20000000f00 */
[----:B------:R-:W4:Y:S01]  /*1c460*/  LDL.LU R22, [R1+0x1d50] ;  /* 0x001d500001167983 */ /* 0x000f220000300800 */
[----:B--2---:R-:W-:-:S06]  /*1c470*/  PRMT R30, RZ, 0x7610, R30 ;  /* 0x00007610ff1e7816 */ /* 0x004fcc000000001e */
[----:B------:R0:W2:Y:S02]  /*1c480*/  @P0 LDG.E.U16 R30, desc[UR20][R4.64] ;  /* 0x00000014041e0981 */ /* 0x0000a4000c1e1500 */
[----:B0-----:R-:W-:Y:S02]  /*1c490*/  @P0 IMAD.MOV.U32 R4, RZ, RZ, R57 ;  /* 0x000000ffff040224 */ /* 0x001fe400078e0039 */
[----:B------:R-:W-:Y:S01]  /*1c4a0*/  @P0 IMAD.MOV.U32 R5, RZ, RZ, R48 ;  /* 0x000000ffff050224 */ /* 0x000fe200078e0030 */
[----:B------:R-:W2:Y:S01]  /*1c4b0*/  LDL.LU R57, [R1+0x1d4c] ;  /* 0x001d4c0001397983 */ /* 0x000ea20000300800 */
[----:B---3--:R-:W-:-:S06]  /*1c4c0*/  PRMT R61, RZ, 0x7610, R61 ;  /* 0x00007610ff3d7816 */ /* 0x008fcc000000003d */
[----:B------:R0:W3:Y:S01]  /*1c4d0*/  @P0 LDG.E.U16 R61, desc[UR20][R4.64] ;  /* 0x00000014043d0981 */ /* 0x0000e2000c1e1500 */
[----:B----4-:R-:W-:Y:S01]  /*1c4e0*/  PRMT R60, RZ, 0x7610, R60 ;  /* 0x00007610ff3c7816 */ /* 0x010fe2000000003c */
[----:B0-----:R-:W-:Y:S02]  /*1c4f0*/  @P0 IMAD.MOV.U32 R4, RZ, RZ, R81 ;  /* 0x000000ffff040224 */ /* 0x001fe400078e0051 */
[----:B------:R-:W-:-:S05]  /*1c500*/  @P0 IMAD.MOV.U32 R5, RZ, RZ, R19 ;  /* 0x000000ffff050224 */ /* 0x000fca00078e0013 */
[----:B------:R0:W4:Y:S02]  /*1c510*/  @P0 LDG.E.U16 R60, desc[UR20][R4.64] ;  /* 0x00000014043c0981 */ /* 0x000124000c1e1500 */
[----:B0-----:R-:W-:Y:S02]  /*1c520*/  @P0 IMAD.MOV.U32 R4, RZ, RZ, R56 ;  /* 0x000000ffff040224 */ /* 0x001fe400078e0038 */
[----:B------:R-:W3:Y:S01]  /*1c530*/  LDL.LU R56, [R1+0x1d48] ;  /* 0x001d480001387983 */ /* 0x000ee20000300800 */
[----:B------:R-:W-:Y:S01]  /*1c540*/  PRMT R59, RZ, 0x7610, R59 ;  /* 0x00007610ff3b7816 */ /* 0x000fe2000000003b */
[----:B------:R-:W-:Y:S01]  /*1c550*/  @P0 IMAD.MOV.U32 R5, RZ, RZ, R49 ;  /* 0x000000ffff050224 */ /* 0x000fe200078e0031 */
[----:B------:R-:W-:-:S04]  /*1c560*/  PRMT R58, RZ, 0x7610, R58 ;  /* 0x00007610ff3a7816 */ /* 0x000fc8000000003a */
[----:B------:R0:W4:Y:S02]  /*1c570*/  @P0 LDG.E.U16 R59, desc[UR20][R4.64] ;  /* 0x00000014043b0981 */ /* 0x000124000c1e1500 */
[----:B0-----:R-:W-:Y:S02]  /*1c580*/  @P0 IMAD.MOV.U32 R4, RZ, RZ, R31 ;  /* 0x000000ffff040224 */ /* 0x001fe400078e001f */
[----:B------:R-:W-:Y:S01]  /*1c590*/  @P0 IMAD.MOV.U32 R5, RZ, RZ, R9 ;  /* 0x000000ffff050224 */ /* 0x000fe200078e0009 */
[----:B------:R-:W4:Y:S04]  /*1c5a0*/  LDL.LU R31, [R1+0x1d44] ;  /* 0x001d4400011f7983 */ /* 0x000f280000300800 */
[----:B------:R0:W4:Y:S01]  /*1c5b0*/  @P0 LDG.E.U16 R58, desc[UR20][R4.64] ;  /* 0x00000014043a0981 */ /* 0x000122000c1e1500 */
[----:B------:R-:W-:Y:S01]  /*1c5c0*/  PRMT R22, RZ, 0x7610, R22 ;  /* 0x00007610ff167816 */ /* 0x000fe20000000016 */
[----:B0-----:R-:W-:-:S02]  /*1c5d0*/  @P0 IMAD.MOV.U32 R5, RZ, RZ, R82 ;  /* 0x000000ffff050224 */ /* 0x001fc400078e0052 */
[----:B------:R-:W-:Y:S01]  /*1c5e0*/  @P0 IMAD.MOV.U32 R4, RZ, RZ, R41 ;  /* 0x000000ffff040224 */ /* 0x000fe200078e0029 */
[----:B------:R-:W4:Y:S04]  /*1c5f0*/  LDL.LU R82, [R1+0x1d40] ;  /* 0x001d400001527983 */ /* 0x000f280000300800 */
[----:B------:R-:W4:Y:S04]  /*1c600*/  LDL.LU R41, [R1+0x1d3c] ;  /* 0x001d3c0001297983 */ /* 0x000f280000300800 */
[----:B------:R0:W4:Y:S02]  /*1c610*/  @P0 LDG.E.U16 R22, desc[UR20][R4.64] ;  /* 0x0000001404160981 */ /* 0x000124000c1e1500 */
[----:B0-----:R-:W-:-:S02]  /*1c620*/  @P0 IMAD.MOV.U32 R4, RZ, RZ, R39 ;  /* 0x000000ffff040224 */ /* 0x001fc400078e0027 */
[----:B------:R-:W-:Y:S02]  /*1c630*/  @P0 IMAD.MOV.U32 R5, RZ, RZ, R83 ;  /* 0x000000ffff050224 */ /* 0x000fe400078e0053 */
[----:B------:R-:W4:Y:S04]  /*1c640*/  LDL.LU R83, [R1+0x1d38] ;  /* 0x001d380001537983 */ /* 0x000f280000300800 */
[----:B------:R-:W4:Y:S01]  /*1c650*/  LDL.LU R39, [R1+0x1d34] ;  /* 0x001d340001277983 */ /* 0x000f220000300800 */
[----:B--2---:R-:W-:-:S06]  /*1c660*/  PRMT R57, RZ, 0x7610, R57 ;  /* 0x00007610ff397816 */ /* 0x004fcc0000000039 */
[----:B------:R0:W2:Y:S02]  /*1c670*/  @P0 LDG.E.U16 R57, desc[UR20][R4.64] ;  /* 0x0000001404390981 */ /* 0x0000a4000c1e1500 */
[----:B0-----:R-:W-:Y:S02]  /*1c680*/  @P0 IMAD.MOV.U32 R4, RZ, RZ, R55 ;  /* 0x000000ffff040224 */ /* 0x001fe400078e0037 */
[----:B------:R-:W-:Y:S02]  /*1c690*/  @P0 IMAD.MOV.U32 R5, RZ, RZ, R2 ;  /* 0x000000ffff050224 */ /* 0x000fe400078e0002 */
[----:B------:R-:W2:Y:S04]  /*1c6a0*/  LDL.LU R2, [R1+0x1d30] ;  /* 0x001d300001027983 */ /* 0x000ea80000300800 */
[----:B------:R-:W2:Y:S01]  /*1c6b0*/  LDL.LU R55, [R1+0x1d2c] ;  /* 0x001d2c0001377983 */ /* 0x000ea20000300800 */
[----:B---3--:R-:W-:-:S06]  /*1c6c0*/  PRMT R56, RZ, 0x7610, R56 ;  /* 0x00007610ff387816 */ /* 0x008fcc0000000038 */
[----:B------:R0:W3:Y:S02]  /*1c6d0*/  @P0 LDG.E.U16 R56, desc[UR20][R4.64] ;  /* 0x0000001404380981 */ /* 0x0000e4000c1e1500 */
[----:B0-----:R-:W-:Y:S02]  /*1c6e0*/  @P0 IMAD.MOV.U32 R5, RZ, RZ, R3 ;  /* 0x000000ffff050224 */ /* 0x001fe400078e0003 */
[----:B------:R-:W-:Y:S01]  /*1c6f0*/  @P0 IMAD.MOV.U32 R4, RZ, RZ, R38 ;  /* 0x000000ffff040224 */ /* 0x000fe200078e0026 */
[----:B------:R-:W3:Y:S04]  /*1c700*/  LDL.LU R3, [R1+0x1d28] ;  /* 0x001d280001037983 */ /* 0x000ee80000300800 */
[----:B------:R-:W3:Y:S01]  /*1c710*/  LDL.LU R38, [R1+0x1d24] ;  /* 0x001d240001267983 */ /* 0x000ee20000300800 */
[----:B----4-:R-:W-:-:S06]  /*1c720*/  PRMT R31, RZ, 0x7610, R31 ;  /* 0x00007610ff1f7816 */ /* 0x010fcc000000001f */
[----:B------:R0:W4:Y:S02]  /*1c730*/  @P0 LDG.E.U16 R31, desc[UR20][R4.64] ;  /* 0x00000014041f0981 */ /* 0x000124000c1e1500 */
[----:B0-----:R-:W-:Y:S01]  /*1c740*/  @P0 IMAD.MOV.U32 R4, RZ, RZ, R36 ;  /* 0x000000ffff040224 */ /* 0x001fe200078e0024 */
[----:B------:R-:W-:Y:S01]  /*1c750*/  PRMT R41, RZ, 0x7610, R41 ;  /* 0x00007610ff297816 */ /* 0x000fe20000000029 */
[----:B------:R-:W-:Y:S02]  /*1c760*/  @P0 IMAD.MOV.U32 R5, RZ, RZ, R37 ;  /* 0x000000ffff050224 */ /* 0x000fe400078e0025 */
[----:B------:R-:W4:Y:S04]  /*1c770*/  LDL.LU R37, [R1+0x1d20] ;  /* 0x001d200001257983 */ /* 0x000f280000300800 */
[----:B------:R0:W4:Y:S04]  /*1c780*/  @P0 LDG.E.U16 R41, desc[UR20][R4.64] ;  /* 0x0000001404290981 */ /* 0x000128000c1e1500 */
[----:B------:R-:W4:Y:S01]  /*1c790*/  LDL.LU R36, [R1+0x1d1c] ;  /* 0x001d1c0001247983 */ /* 0x000f220000300800 */
[----:B0-----:R-:W-:-:S02]  /*1c7a0*/  @P0 IMAD.MOV.U32 R5, RZ, RZ, R35 ;  /* 0x000000ffff050224 */ /* 0x001fc400078e0023 */
[----:B------:R-:W-:Y:S01]  /*1c7b0*/  @P0 IMAD.MOV.U32 R4, RZ, RZ, R25 ;  /* 0x000000ffff040224 */ /* 0x000fe200078e0019 */
[----:B------:R-:W4:Y:S04]  /*1c7c0*/  LDL.LU R35, [R1+0x1d18] ;  /* 0x001d180001237983 */ /* 0x000f280000300800 */
[----:B------:R-:W4:Y:S01]  /*1c7d0*/  LDL.LU R25, [R1+0x1d14] ;  /* 0x001d140001197983 */ /* 0x000f220000300800 */
[----:B------:R-:W-:-:S06]  /*1c7e0*/  PRMT R39, RZ, 0x7610, R39 ;  /* 0x00007610ff277816 */ /* 0x000fcc0000000027 */
[----:B------:R0:W4:Y:S02]  /*1c7f0*/  @P0 LDG.E.U16 R39, desc[UR20][R4.64] ;  /* 0x0000001404270981 */ /* 0x000124000c1e1500 */
[----:B0-----:R-:W-:Y:S02]  /*1c800*/  @P0 IMAD.MOV.U32 R4, RZ, RZ, R33 ;  /* 0x000000ffff040224 */ /* 0x001fe400078e0021 */
        /* <DEDUP_REMOVED lines=12> */
[----:B------:R-:W3:Y:S01]  /*1c8d0*/  LDL.LU R26, [R1+0x1d00] ;  /* 0x001d0000011a7983 */ /* 0x000ee20000300800 */
[----:B------:R-:W-:Y:S01]  /*1c8e0*/  @P0 IMAD.MOV.U32 R4, RZ, RZ, R79 ;  /* 0x000000ffff040224 */ /* 0x000fe200078e004f */
[----:B----4-:R-:W-:-:S06]  /*1c8f0*/  PRMT R37, RZ, 0x7610, R37 ;  /* 0x00007610ff257816 */ /* 0x010fcc0000000025 */
[----:B------:R0:W4:Y:S01]  /*1c900*/  @P0 LDG.E.U16 R37, desc[UR20][R4.64] ;  /* 0x0000001404250981 */ /* 0x000122000c1e1500 */
[----:B------:R-:W-:Y:S01]  /*1c910*/  PRMT R36, RZ, 0x7610, R36 ;  /* 0x00007610ff247816 */ /* 0x000fe20000000024 */
[----:B0-----:R-:W-:Y:S02]  /*1c920*/  @P0 IMAD.MOV.U32 R4, RZ, RZ, R77 ;  /* 0x000000ffff040224 */ /* 0x001fe400078e004d */
[----:B------:R-:W-:Y:S01]  /*1c930*/  @P0 IMAD.MOV.U32 R5, RZ, RZ, R78 ;  /* 0x000000ffff050224 */ /* 0x000fe200078e004e */
[----:B------:R-:W-:-:S06]  /*1c940*/  PRMT R25, RZ, 0x7610, R25 ;  /* 0x00007610ff197816 */ /* 0x000fcc0000000019 */
[----:B------:R0:W4:Y:S01]  /*1c950*/  @P0 LDG.E.U16 R25, desc[UR20][R4.64] ;  /* 0x0000001404190981 */ /* 0x000122000c1e1500 */
[----:B------:R-:W-:Y:S01]  /*1c960*/  PRMT R35, RZ, 0x7610, R35 ;  /* 0x00007610ff237816 */ /* 0x000fe20000000023 */
[----:B0-----:R-:W-:Y:S02]  /*1c970*/  @P0 IMAD.MOV.U32 R4, RZ, RZ, R75 ;  /* 0x000000ffff040224 */ /* 0x001fe400078e004b */
[----:B------:R-:W-:-:S05]  /*1c980*/  @P0 IMAD.MOV.U32 R5, RZ, RZ, R76 ;  /* 0x000000ffff050224 */ /* 0x000fca00078e004c */
[----:B------:R0:W4:Y:S01]  /*1c990*/  @P0 LDG.E.U16 R36, desc[UR20][R4.64] ;  /* 0x0000001404240981 */ /* 0x000122000c1e1500 */
[----:B------:R-:W-:Y:S01]  /*1c9a0*/  PRMT R34, RZ, 0x7610, R34 ;  /* 0x00007610ff227816 */ /* 0x000fe20000000022 */
[----:B0-----:R-:W-:Y:S02]  /*1c9b0*/  @P0 IMAD.MOV.U32 R4, RZ, RZ, R73 ;  /* 0x000000ffff040224 */ /* 0x001fe400078e0049 */
[----:B------:R-:W-:-:S05]  /*1c9c0*/  @P0 IMAD.MOV.U32 R5, RZ, RZ, R74 ;  /* 0x000000ffff050224 */ /* 0x000fca00078e004a */
[----:B------:R0:W4:Y:S02]  /*1c9d0*/  @P0 LDG.E.U16 R35, desc[UR20][R4.64] ;  /* 0x0000001404230981 */ /* 0x000124000c1e1500 */
[----:B0-----:R-:W-:Y:S02]  /*1c9e0*/  @P0 IMAD.MOV.U32 R4, RZ, RZ, R47 ;  /* 0x000000ffff040224 */ /* 0x001fe400078e002f */
[----:B------:R-:W-:-:S05]  /*1c9f0*/  @P0 IMAD.MOV.U32 R5, RZ, RZ, R72 ;  /* 0x000000ffff050224 */ /* 0x000fca00078e0048 */
[----:B------:R0:W4:Y:S02]  /*1ca00*/  @P0 LDG.E.U16 R34, desc[UR20][R4.64] ;  /* 0x0000001404220981 */ /* 0x000124000c1e1500 */
[----:B0-----:R-:W-:Y:S02]  /*1ca10*/  @P0 IMAD.MOV.U32 R4, RZ, RZ, R45 ;  /* 0x000000ffff040224 */ /* 0x001fe400078e002d */
[----:B------:R-:W-:Y:S01]  /*1ca20*/  @P0 IMAD.MOV.U32 R5, RZ, RZ, R46 ;  /* 0x000000ffff050224 */ /* 0x000fe200078e002e */
[----:B------:R-:W-:Y:S02]  /*1ca30*/  PRMT R80, RZ, 0x7610, R80 ;  /* 0x00007610ff507816 */ /* 0x000fe40000000050 */
[----:B------:R-:W-:Y:S02]  /*1ca40*/  PRMT R33, RZ, 0x7610, R33 ;  /* 0x00007610ff217816 */ /* 0x000fe40000000021 */
[----:B------:R-:W-:Y:S01]  /*1ca50*/  PRMT R82, RZ, 0x7610, R82 ;  /* 0x00007610ff527816 */ /* 0x000fe20000000052 */
[----:B------:R-:W-:-:S02]  /*1ca60*/  VIADD R79, R93, 0xc5 ;  /* 0x000000c55d4f7836 */ /* 0x000fc40000000000 */
[C---:B------:R-:W-:Y:S02]  /*1ca70*/  VIADD R77, R93.reuse, 0xc6 ;  /* 0x000000c65d4d7836 */ /* 0x040fe40000000000 */
[C---:B------:R-:W-:Y:S02]  /*1ca80*/  VIADD R75, R93.reuse, 0xcc ;  /* 0x000000cc5d4b7836 */ /* 0x040fe40000000000 */
[C---:B------:R-:W-:Y:S02]  /*1ca90*/  VIADD R73, R93.reuse, 0xcd ;  /* 0x000000cd5d497836 */ /* 0x040fe40000000000 */
[C---:B------:R-:W-:Y:S02]  /*1caa0*/  VIADD R76, R93.reuse, 0xc7 ;  /* 0x000000c75d4c7836 */ /* 0x040fe40000000000 */
[----:B------:R-:W-:Y:S01]  /*1cab0*/  VIADD R47, R93, 0xce ;  /* 0x000000ce5d2f7836 */ /* 0x000fe20000000000 */
[----:B------:R-:W-:Y:S02]  /*1cac0*/  PRMT R83, RZ, 0x7610, R83 ;  /* 0x00007610ff537816 */ /* 0x000fe40000000053 */
[----:B--2---:R-:W-:-:S02]  /*1cad0*/  PRMT R27, RZ, 0x7610, R27 ;  /* 0x00007610ff1b7816 */ /* 0x004fc4000000001b */
[----:B------:R-:W-:Y:S02]  /*1cae0*/  PRMT R28, RZ, 0x7610, R28 ;  /* 0x00007610ff1c7816 */ /* 0x000fe4000000001c */
[----:B---3--:R-:W-:-:S06]  /*1caf0*/  PRMT R26, RZ, 0x7610, R26 ;  /* 0x00007610ff1a7816 */ /* 0x008fcc000000001a */
[----:B------:R0:W2:Y:S02]  /*1cb00*/  @P0 LDG.E.U16 R26, desc[UR20][R4.64] ;  /* 0x00000014041a0981 */ /* 0x0000a4000c1e1500 */
[----:B0-----:R-:W-:Y:S02]  /*1cb10*/  @P0 IMAD.MOV.U32 R4, RZ, RZ, R43 ;  /* 0x000000ffff040224 */ /* 0x001fe400078e002b */
[----:B------:R-:W-:-:S05]  /*1cb20*/  @P0 IMAD.MOV.U32 R5, RZ, RZ, R44 ;  /* 0x000000ffff050224 */ /* 0x000fca00078e002c */
[----:B------:R0:W3:Y:S02]  /*1cb30*/  @P0 LDG.E.U16 R27, desc[UR20][R4.64] ;  /* 0x00000014041b0981 */ /* 0x0000e4000c1e1500 */
[----:B0-----:R-:W-:Y:S02]  /*1cb40*/  @P0 IMAD.MOV.U32 R4, RZ, RZ, R40 ;  /* 0x000000ffff040224 */ /* 0x001fe400078e0028 */
[----:B------:R-:W-:-:S05]  /*1cb50*/  @P0 IMAD.MOV.U32 R5, RZ, RZ, R42 ;  /* 0x000000ffff050224 */ /* 0x000fca00078e002a */
[----:B------:R0:W2:Y:S02]  /*1cb60*/  @P0 LDG.E.U16 R80, desc[UR20][R4.64] ;  /* 0x0000001404500981 */ /* 0x0000a4000c1e1500 */
        /* <DEDUP_REMOVED lines=9> */
[C---:B0-----:R-:W-:Y:S01]  /*1cc00*/  IADD3 R5, PT, PT, R93.reuse, 0xbf, RZ ;  /* 0x000000bf5d057810 */ /* 0x041fe20007ffe0ff */
[----:B------:R-:W-:-:S03]  /*1cc10*/  VIADD R4, R93, 0xc4 ;  /* 0x000000c45d047836 */ /* 0x000fc60000000000 */
[----:B------:R-:W-:Y:S01]  /*1cc20*/  IABS R7, R5 ;  /* 0x0000000500077213 */ /* 0x000fe20000000000 */
[----:B------:R0:W-:Y:S01]  /*1cc30*/  STL [R1+0x15c0], R5 ;  /* 0x0015c00501007387 */ /* 0x0001e20000100800 */
[----:B------:R-:W-:-:S03]  /*1cc40*/  IABS R6, R4 ;  /* 0x0000000400067213 */ /* 0x000fc60000000000 */
[----:B------:R1:W-:Y:S01]  /*1cc50*/  STL [R1+0x15c4], R4 ;  /* 0x0015c40401007387 */ /* 0x0003e20000100800 */
[----:B------:R-:W-:Y:S01]  /*1cc60*/  IMAD.MOV.U32 R11, RZ, RZ, R7 ;  /* 0x000000ffff0b7224 */ /* 0x000fe200078e0007 */
[----:B0-----:R-:W-:Y:S02]  /*1cc70*/  IABS R5, R79 ;  /* 0x0000004f00057213 */ /* 0x001fe40000000000 */
[----:B-1----:R-:W-:-:S03]  /*1cc80*/  IABS R4, R77 ;  /* 0x0000004d00047213 */ /* 0x002fc60000000000 */
[----:B------:R-:W-:Y:S02]  /*1cc90*/  IMAD.MOV.U32 R7, RZ, RZ, R5 ;  /* 0x000000ffff077224 */ /* 0x000fe400078e0005 */
[----:B------:R-:W-:-:S04]  /*1cca0*/  IMAD.MOV.U32 R5, RZ, RZ, R4 ;  /* 0x000000ffff057224 */ /* 0x000fc800078e0004 */
[----:B------:R-:W-:-:S04]  /*1ccb0*/  IMAD.HI.U32 R4, R0, R5, RZ ;  /* 0x0000000500047227 */ /* 0x000fc800078e00ff */
[----:B------:R-:W-:Y:S02]  /*1ccc0*/  IMAD.MOV.U32 R9, RZ, RZ, R6 ;  /* 0x000000ffff097224 */ /* 0x000fe400078e0006 */
[----:B------:R-:W-:Y:S02]  /*1ccd0*/  IMAD.MOV R4, RZ, RZ, -R4 ;  /* 0x000000ffff047224 */ /* 0x000fe400078e0a04 */
[----:B------:R-:W-:-:S04]  /*1cce0*/  IMAD.HI.U32 R6, R0, R7, RZ ;  /* 0x0000000700067227 */ /* 0x000fc800078e00ff */
[----:B------:R-:W-:Y:S01]  /*1ccf0*/  IMAD R46, R90, R4, R5 ;  /* 0x000000045a2e7224 */ /* 0x000fe200078e0205 */
[----:B------:R-:W-:Y:S01]  /*1cd00*/  IABS R5, R75 ;  /* 0x0000004b00057213 */ /* 0x000fe20000000000 */
[----:B------:R-:W-:Y:S01]  /*1cd10*/  IMAD.MOV R6, RZ, RZ, -R6 ;  /* 0x000000ffff067224 */ /* 0x000fe200078e0a06 */
[----:B------:R-:W-:Y:S01]  /*1cd20*/  IABS R4, R73 ;  /* 0x0000004900047213 */ /* 0x000fe20000000000 */
[----:B------:R-:W-:-:S04]  /*1cd30*/  IMAD.HI.U32 R8, R0, R9, RZ ;  /* 0x0000000900087227 */ /* 0x000fc800078e00ff */
[----:B------:R-:W-:Y:S02]  /*1cd40*/  IMAD R78, R90, R6, R7 ;  /* 0x000000065a4e7224 */ /* 0x000fe400078e0207 */
[----:B------:R-:W-:Y:S02]  /*1cd50*/  IMAD.MOV.U32 R7, RZ, RZ, R5 ;  /* 0x000000ffff077224 */ /* 0x000fe400078e0005 */
[----:B------:R-:W-:Y:S01]  /*1cd60*/  IMAD.MOV.U32 R5, RZ, RZ, R4 ;  /* 0x000000ffff057224 */ /* 0x000fe200078e0004 */
[----:B------:R-:W-:Y:S01]  /*1cd70*/  IABS R6, R76 ;  /* 0x0000004c00067213 */ /* 0x000fe20000000000 */
[----:B------:R-:W-:Y:S02]  /*1cd80*/  IMAD.MOV R8, RZ, RZ, -R8 ;  /* 0x000000ffff087224 */ /* 0x000fe400078e0a08 */
[----:B------:R-:W-:-:S04]  /*1cd90*/  IMAD.HI.U32 R4, R0, R5, RZ ;  /* 0x0000000500047227 */ /* 0x000fc800078e00ff */
[----:B------:R-:W-:Y:S02]  /*1cda0*/  IMAD R8, R90, R8, R9 ;  /* 0x000000085a087224 */ /* 0x000fe400078e0209 */
[----:B------:R-:W-:Y:S02]  /*1cdb0*/  IMAD.MOV.U32 R9, RZ, RZ, R6 ;  /* 0x000000ffff097224 */ /* 0x000fe400078e0006 */
[----:B------:R-:W-:Y:S02]  /*1cdc0*/  IMAD.MOV R4, RZ, RZ, -R4 ;  /* 0x000000ffff047224 */ /* 0x000fe400078e0a04 */
[----:B------:R-:W-:Y:S02]  /*1cdd0*/  VIADD R44, R93, 0xcf ;  /* 0x000000cf5d2c7836 */ /* 0x000fe40000000000 */
[----:B------:R-:W-:-:S04]  /*1cde0*/  IMAD.HI.U32 R6, R0, R7, RZ ;  /* 0x0000000700067227 */ /* 0x000fc800078e00ff */
[----:B------:R-:W-:Y:S02]  /*1cdf0*/  VIADD R43, R93, 0xd4 ;  /* 0x000000d45d2b7836 */ /* 0x000fe40000000000 */
[C---:B------:R-:W-:Y:S01]  /*1ce00*/  IMAD R72, R90.reuse, R4, R5 ;  /* 0x000000045a487224 */ /* 0x040fe200078e0205 */
[----:B------:R-:W-:Y:S01]  /*1ce10*/  IABS R5, R44 ;  /* 0x0000002c00057213 */ /* 0x000fe20000000000 */
[----:B------:R-:W-:Y:S01]  /*1ce20*/  IMAD.MOV R6, RZ, RZ, -R6 ;  /* 0x000000ffff067224 */ /* 0x000fe200078e0a06 */
[----:B------:R-:W-:Y:S01]  /*1ce30*/  IABS R4, R43 ;  /* 0x0000002b00047213 */ /* 0x000fe20000000000 */
[----:B------:R-:W-:Y:S02]  /*1ce40*/  STL [R1+0x15c8], R79 ;  /* 0x0015c84f01007387 */ /* 0x000fe40000100800 */
[----:B------:R-:W-:Y:S02]  /*1ce50*/  IMAD R74, R90, R6, R7 ;  /* 0x000000065a4a7224 */ /* 0x000fe400078e0207 */
[----:B------:R-:W-:Y:S01]  /*1ce60*/  STL [R1+0x15d0], R77 ;  /* 0x0015d04d01007387 */ /* 0x000fe20000100800 */
[----:B------:R-:W-:-:S03]  /*1ce70*/  IMAD.MOV.U32 R7, RZ, RZ, R5 ;  /* 0x000000ffff077224 */ /* 0x000fc600078e0005 */
[----:B------:R0:W-:Y:S01]  /*1ce80*/  STL [R1+0x7e8], R8 ;  /* 0x0007e80801007387 */ /* 0x0001e20000100800 */
[----:B------:R-:W-:Y:S01]  /*1ce90*/  IMAD.MOV.U32 R5, RZ, RZ, R4 ;  /* 0x000000ffff057224 */ /* 0x000fe200078e0004 */
[----:B------:R-:W-:Y:S01]  /*1cea0*/  IABS R6, R47 ;  /* 0x0000002f00067213 */ /* 0x000fe20000000000 */
[----:B------:R-:W-:Y:S02]  /*1ceb0*/  @P0 IMAD.MOV.U32 R13, RZ, RZ, R12 ;  /* 0x000000ffff0d0224 */ /* 0x000fe400078e000c */
[----:B------:R-:W-:-:S04]  /*1cec0*/  IMAD.HI.U32 R4, R0, R5, RZ ;  /* 0x0000000500047227 */ /* 0x000fc800078e00ff */
[----:B0-----:R-:W-:-:S04]  /*1ced0*/  IMAD.HI.U32 R8, R0, R9, RZ ;  /* 0x0000000900087227 */ /* 0x001fc800078e00ff */
[----:B------:R-:W-:Y:S02]  /*1cee0*/  IMAD.MOV R8, RZ, RZ, -R8 ;  /* 0x000000ffff087224 */ /* 0x000fe400078e0a08 */
[----:B------:R-:W-:Y:S02]  /*1cef0*/  @P0 IMAD.MOV.U32 R12, RZ, RZ, R10 ;  /* 0x000000ffff0c0224 */ /* 0x000fe400078e000a */
[----:B------:R-:W-:Y:S02]  /*1cf00*/  IMAD R17, R90, R8, R9 ;  /* 0x000000085a117224 */ /* 0x000fe400078e0209 */
[----:B------:R-:W-:Y:S02]  /*1cf10*/  IMAD.MOV.U32 R9, RZ, RZ, R6 ;  /* 0x000000ffff097224 */ /* 0x000fe400078e0006 */
[----:B------:R-:W-:Y:S01]  /*1cf20*/  VIADD R15, R93, 0xd5 ;  /* 0x000000d55d0f7836 */ /* 0x000fe20000000000 */
[----:B------:R-:W-:Y:S01]  /*1cf30*/  STL [R1+0x15cc], R76 ;  /* 0x0015cc4c01007387 */ /* 0x000fe20000100800 */
[----:B------:R-:W-:-:S02]  /*1cf40*/  IMAD.MOV R4, RZ, RZ, -R4 ;  /* 0x000000ffff047224 */ /* 0x000fc400078e0a04 */
[C---:B------:R-:W-:Y:S01]  /*1cf50*/  IMAD.HI.U32 R6, R0.reuse, R7, RZ ;  /* 0x0000000700067227 */ /* 0x040fe200078e00ff */
[----:B------:R0:W2:Y:S03]  /*1cf60*/  @P0 LDG.E.U16 R83, desc[UR20][R12.64] ;  /* 0x000000140c530981 */ /* 0x0000a6000c1e1500 */
[----:B------:R-:W-:Y:S01]  /*1cf70*/  IMAD.HI.U32 R8, R0, R9, RZ ;  /* 0x0000000900087227 */ /* 0x000fe200078e00ff */
[----:B------:R-:W-:Y:S03]  /*1cf80*/  STL [R1+0x15d4], R75 ;  /* 0x0015d44b01007387 */ /* 0x000fe60000100800 */
[----:B------:R-:W-:Y:S01]  /*1cf90*/  IMAD R14, R90, R4, R5 ;  /* 0x000000045a0e7224 */ /* 0x000fe200078e0205 */
[----:B------:R-:W-:Y:S01]  /*1cfa0*/  STL [R1+0x15dc], R73 ;  /* 0x0015dc4901007387 */ /* 0x000fe20000100800 */
[C---:B------:R-:W-:Y:S01]  /*1cfb0*/  VIADD R40, R93.reuse, 0xd7 ;  /* 0x000000d75d287836 */ /* 0x040fe20000000000 */
[----:B------:R-:W-:Y:S01]  /*1cfc0*/  IABS R4, R15 ;  /* 0x0000000f00047213 */ /* 0x000fe20000000000 */
[----:B0-----:R-:W-:Y:S01]  /*1cfd0*/  VIADD R12, R93, 0xd6 ;  /* 0x000000d65d0c7836 */ /* 0x001fe20000000000 */
[----:B------:R-:W-:Y:S01]  /*1cfe0*/  STL [R1+0x15d8], R47 ;  /* 0x0015d82f01007387 */ /* 0x000fe20000100800 */
[----:B------:R-:W-:-:S03]  /*1cff0*/  IMAD.MOV R6, RZ, RZ, -R6 ;  /* 0x000000ffff067224 */ /* 0x000fc600078e0a06 */
[----:B------:R-:W-:Y:S01]  /*1d000*/  STL [R1+0x15e0], R44 ;  /* 0x0015e02c01007387 */ /* 0x000fe20000100800 */
[----:B------:R-:W-:-:S03]  /*1d010*/  IMAD.MOV R8, RZ, RZ, -R8 ;  /* 0x000000ffff087224 */ /* 0x000fc600078e0a08 */
[----:B------:R-:W-:Y:S01]  /*1d020*/  STL [R1+0x15e8], R43 ;  /* 0x0015e82b01007387 */ /* 0x000fe20000100800 */
[----:B------:R-:W-:-:S03]  /*1d030*/  IMAD.MOV.U32 R67, RZ, RZ, R4 ;  /* 0x000000ffff437224 */ /* 0x000fc600078e0004 */
[----:B------:R-:W-:Y:S01]  /*1d040*/  STL [R1+0x15e4], R15 ;  /* 0x0015e40f01007387 */ /* 0x000fe20000100800 */
[----:B------:R-:W-:-:S03]  /*1d050*/  IMAD R42, R90, R6, R7 ;  /* 0x000000065a2a7224 */ /* 0x000fc600078e0207 */
[----:B------:R-:W-:Y:S01]  /*1d060*/  STL [R1+0x15ec], R12 ;  /* 0x0015ec0c01007387 */ /* 0x000fe20000100800 */
[----:B------:R-:W-:-:S03]  /*1d070*/  IMAD R45, R90, R8, R9 ;  /* 0x000000085a2d7224 */ /* 0x000fc600078e0209 */
[----:B------:R-:W-:Y:S04]  /*1d080*/  STL [R1+0x15f0], R40 ;  /* 0x0015f02801007387 */ /* 0x000fe80000100800 */
[----:B------:R-:W2:Y:S04]  /*1d090*/  LDL.LU R4, [R1+0xe48] ;  /* 0x000e480001047983 */ /* 0x000ea80000300800 */
[----:B------:R-:W3:Y:S04]  /*1d0a0*/  LDL.LU R6, [R1+0xe44] ;  /* 0x000e440001067983 */ /* 0x000ee80000300800 */
        /* <DEDUP_REMOVED lines=9> */
[----:B------:R-:W-:-:S05]  /*1d140*/  IABS R9, R12 ;  /* 0x0000000c00097213 */ /* 0x000fca0000000000 */
[----:B------:R-:W-:Y:S02]  /*1d150*/  IMAD.MOV.U32 R66, RZ, RZ, R9 ;  /* 0x000000ffff427224 */ /* 0x000fe400078e0009 */
        /* <DEDUP_REMOVED lines=9> */
[----:B--2---:R-:W-:Y:S04]  /*1d1f0*/  STS.U16 [R19+UR4+0x1300], R4 ;  /* 0x0013000413007988 */ /* 0x004fe80008000404 */
[----:B---3--:R-:W-:Y:S04]  /*1d200*/  STS.U16 [R19+UR4+0x9300], R6 ;  /* 0x0093000613007988 */ /* 0x008fe80008000404 */
[----:B----4-:R-:W-:Y:S04]  /*1d210*/  STS.U16 [R19+UR4+0x1700], R7 ;  /* 0x0017000713007988 */ /* 0x010fe80008000404 */
[----:B------:R-:W-:Y:S04]  /*1d220*/  STS.U16 [R19+UR4+0x9700], R8 ;  /* 0x0097000813007988 */ /* 0x000fe80008000404 */
[----:B------:R-:W-:Y:S04]  /*1d230*/  STS.U16 [R19+UR4+0x1b00], R5 ;  /* 0x001b000513007988 */ /* 0x000fe80008000404 */
[----:B------:R-:W-:Y:S04]  /*1d240*/  STS.U16 [R19+UR4+0x9b00], R86 ;  /* 0x009b005613007988 */ /* 0x000fe80008000404 */
[----:B------:R-:W-:Y:S04]  /*1d250*/  STS.U16 [R19+UR4+0x1f00], R87 ;  /* 0x001f005713007988 */ /* 0x000fe80008000404 */
[----:B------:R-:W-:Y:S04]  /*1d260*/  STS.U16 [R19+UR4+0x9f00], R54 ;  /* 0x009f003613007988 */ /* 0x000fe80008000404 */
[----:B------:R0:W-:Y:S04]  /*1d270*/  STS.U16 [R19+UR4+0x2300], R81 ;  /* 0x0023005113007988 */ /* 0x0001e80008000404 */
[----:B------:R-:W-:Y:S04]  /*1d280*/  STS.U16 [R19+UR4+0xa300], R88 ;  /* 0x00a3005813007988 */ /* 0x000fe80008000404 */
[----:B------:R1:W-:Y:S04]  /*1d290*/  STS.U16 [R19+UR4+0x2700], R49 ;  /* 0x0027003113007988 */ /* 0x0003e80008000404 */
[----:B0-----:R-:W2:Y:S04]  /*1d2a0*/  LDL.LU R81, [R1+0xc7c] ;  /* 0x000c7c0001517983 */ /* 0x001ea80000300800 */
[----:B-1----:R-:W3:Y:S04]  /*1d2b0*/  LDL.LU R49, [R1+0xd40] ;  /* 0x000d400001317983 */ /* 0x002ee80000300800 */
[----:B------:R0:W-:Y:S04]  /*1d2c0*/  STS.U16 [R19+UR4+0xa700], R9 ;  /* 0x00a7000913007988 */ /* 0x0001e80008000404 */
[----:B0-----:R-:W4:Y:S04]  /*1d2d0*/  LDL.LU R9, [R1+0xd3c] ;  /* 0x000d3c0001097983 */ /* 0x001f280000300800 */
[----:B------:R-:W-:Y:S04]  /*1d2e0*/  STS.U16 [R19+UR4+0x2b00], R32 ;  /* 0x002b002013007988 */ /* 0x000fe80008000404 */
[----:B------:R-:W-:Y:S04]  /*1d2f0*/  STS.U16 [R19+UR4+0xab00], R89 ;  /* 0x00ab005913007988 */ /* 0x000fe80008000404 */
[----:B------:R-:W-:Y:S04]  /*1d300*/  STS.U16 [R19+UR4+0x2f00], R91 ;  /* 0x002f005b13007988 */ /* 0x000fe80008000404 */
[----:B------:R0:W-:Y:S04]  /*1d310*/  STS.U16 [R19+UR4+0xaf00], R51 ;  /* 0x00af003313007988 */ /* 0x0001e80008000404 */
        /* <DEDUP_REMOVED lines=16> */
[----:B------:R1:W-:Y:S04]  /*1d420*/  STS.U16 [R19+UR4+0xb300], R18 ;  /* 0x00b3001213007988 */ /* 0x0003e80008000404 */
[----:B------:R-:W4:Y:S04]  /*1d430*/  LDL.LU R91, [R1+0xdc8] ;  /* 0x000dc800015b7983 */ /* 0x000f280000300800 */
[----:B------:R-:W-:Y:S04]  /*1d440*/  STS.U16 [R19+UR4+0x3700], R48 ;  /* 0x0037003013007988 */ /* 0x000fe80008000404 */
[----:B0-----:R-:W4:Y:S04]  /*1d450*/  LDL.LU R92, [R1+0xdc4] ;  /* 0x000dc400015c7983 */ /* 0x001f280000300800 */
[----:B-1----:R-:W4:Y:S04]  /*1d460*/  LDL.LU R18, [R1+0xdc0] ;  /* 0x000dc00001127983 */ /* 0x002f280000300800 */
[----:B--2---:R0:W-:Y:S04]  /*1d470*/  STS.U16 [R19+UR4+0xb700], R81 ;  /* 0x00b7005113007988 */ /* 0x0041e80008000404 */
[----:B---3--:R1:W-:Y:S04]  /*1d480*/  STS.U16 [R19+UR4+0x3b00], R49 ;  /* 0x003b003113007988 */ /* 0x0083e80008000404 */
[----:B0-----:R-:W2:Y:S04]  /*1d490*/  LDL.LU R81, [R1+0xdbc] ;  /* 0x000dbc0001517983 */ /* 0x001ea80000300800 */
[----:B------:R-:W-:Y:S04]  /*1d4a0*/  STL [R1+0x1a54], R3 ;  /* 0x001a540301007387 */ /* 0x000fe80000100800 */
[----:B-1----:R-:W3:Y:S04]  /*1d4b0*/  LDL.LU R49, [R1+0xd90] ;  /* 0x000d900001317983 */ /* 0x002ee80000300800 */
[----:B----4-:R0:W-:Y:S04]  /*1d4c0*/  STS.U16 [R19+UR4+0xbb00], R9 ;  /* 0x00bb000913007988 */ /* 0x0101e80008000404 */
[----:B------:R-:W4:Y:S04]  /*1d4d0*/  LDL.LU R48, [R1+0xd8c] ;  /* 0x000d8c0001307983 */ /* 0x000f280000300800 */
[----:B0-----:R-:W4:Y:S01]  /*1d4e0*/  LDL.LU R9, [R1+0xd88] ;  /* 0x000d880001097983 */ /* 0x001f220000300800 */
[----:B------:R-:W-:-:S04]  /*1d4f0*/  IMAD.HI.U32 R10, R0, R11, RZ ;  /* 0x0000000b000a7227 */ /* 0x000fc800078e00ff */
[----:B------:R-:W-:-:S04]  /*1d500*/  IMAD.MOV R10, RZ, RZ, -R10 ;  /* 0x000000ffff0a7224 */ /* 0x000fc800078e0a0a */
[----:B------:R-:W-:Y:S01]  /*1d510*/  IMAD R16, R90, R10, R11 ;  /* 0x0000000a5a107224 */ /* 0x000fe200078e020b */
[----:B------:R-:W-:-:S05]  /*1d520*/  IABS R10, R40 ;  /* 0x00000028000a7213 */ /* 0x000fca0000000000 */
[----:B------:R-:W-:-:S04]  /*1d530*/  IMAD.MOV.U32 R21, RZ, RZ, R10 ;  /* 0x000000ffff157224 */ /* 0x000fc800078e000a */
[----:B------:R-:W-:-:S04]  /*1d540*/  IMAD.HI.U32 R10, R0, R21, RZ ;  /* 0x00000015000a7227 */ /* 0x000fc800078e00ff */
[----:B------:R-:W-:-:S04]  /*1d550*/  IMAD.MOV R10, RZ, RZ, -R10 ;  /* 0x000000ffff0a7224 */ /* 0x000fc800078e0a0a */
[----:B------:R-:W-:Y:S01]  /*1d560*/  IMAD R10, R90, R10, R21 ;  /* 0x0000000a5a0a7224 */ /* 0x000fe200078e0215 */
[----:B------:R-:W-:Y:S01]  /*1d570*/  LOP3.LUT R21, R3, 0x70, RZ, 0x3c, !PT ;  /* 0x0000007003157812 */ /* 0x000fe200078e3cff */
[----:B------:R-:W-:Y:S04]  /*1d580*/  STS.U16 [R19+UR4+0x3f00], R51 ;  /* 0x003f003313007988 */ /* 0x000fe80008000404 */
[----:B------:R0:W-:Y:S04]  /*1d590*/  STS.U16 [R19+UR4+0xbf00], R2 ;  /* 0x00bf000213007988 */ /* 0x0001e80008000404 */
        /* <DEDUP_REMOVED lines=9> */
[----:B------:R-:W-:Y:S04]  /*1d630*/  STL [R1+0x1550], R21 ;  /* 0x0015501501007387 */ /* 0x000fe80000100800 */
[----:B------:R-:W-:Y:S04]  /*1d640*/  STS.U16 [R21+UR4+0x9380], R87 ;  /* 0x0093805715007988 */ /* 0x000fe80008000404 */
[----:B0-----:R-:W4:Y:S04]  /*1d650*/  LDL.LU R2, [R1+0x1cfc] ;  /* 0x001cfc0001027983 */ /* 0x001f280000300800 */
[----:B------:R-:W-:Y:S04]  /*1d660*/  STS.U16 [R21+UR4+0x1780], R54 ;  /* 0x0017803615007988 */ /* 0x000fe80008000404 */
[----:B------:R-:W4:Y:S04]  /*1d670*/  LDL.LU R51, [R1+0xd84] ;  /* 0x000d840001337983 */ /* 0x000f280000300800 */
[----:B------:R-:W-:Y:S04]  /*1d680*/  STS.U16 [R21+UR4+0x9780], R88 ;  /* 0x0097805815007988 */ /* 0x000fe80008000404 */
[----:B------:R-:W4:Y:S04]  /*1d690*/  LDL.LU R19, [R1+0xd80] ;  /* 0x000d800001137983 */ /* 0x000f280000300800 */
[----:B------:R-:W-:Y:S04]  /*1d6a0*/  STS.U16 [R21+UR4+0x1b80], R32 ;  /* 0x001b802015007988 */ /* 0x000fe80008000404 */
[----:B------:R-:W-:Y:S04]  /*1d6b0*/  STS.U16 [R21+UR4+0x9b80], R89 ;  /* 0x009b805915007988 */ /* 0x000fe80008000404 */
[----:B------:R-:W4:Y:S04]  /*1d6c0*/  LDL.LU R69, [R1+0xd7c] ;  /* 0x000d7c0001457983 */ /* 0x000f280000300800 */
[----:B------:R-:W-:Y:S04]  /*1d6d0*/  STS.U16 [R21+UR4+0x1f80], R91 ;  /* 0x001f805b15007988 */ /* 0x000fe80008000404 */
[----:B------:R-:W4:Y:S04]  /*1d6e0*/  LDL.LU R70, [R1+0xd50] ;  /* 0x000d500001467983 */ /* 0x000f280000300800 */
[----:B------:R-:W-:Y:S04]  /*1d6f0*/  STS.U16 [R21+UR4+0x9f80], R92 ;  /* 0x009f805c15007988 */ /* 0x000fe80008000404 */
[----:B-1----:R-:W4:Y:S04]  /*1d700*/  LDL.LU R71, [R1+0xd4c] ;  /* 0x000d4c0001477983 */ /* 0x002f280000300800 */
[----:B------:R0:W-:Y:S04]  /*1d710*/  STS.U16 [R21+UR4+0x2380], R18 ;  /* 0x0023801215007988 */ /* 0x0001e80008000404 */
[----:B0-----:R-:W4:Y:S04]  /*1d720*/  LDL.LU R18, [R1+0xd44] ;  /* 0x000d440001127983 */ /* 0x001f280000300800 */
[----:B--2---:R0:W-:Y:S04]  /*1d730*/  STS.U16 [R21+UR4+0xa380], R81 ;  /* 0x00a3805115007988 */ /* 0x0041e80008000404 */
[----:B---3--:R1:W-:Y:S04]  /*1d740*/  STS.U16 [R21+UR4+0x2780], R49 ;  /* 0x0027803115007988 */ /* 0x0083e80008000404 */
[----:B0-----:R-:W2:Y:S04]  /*1d750*/  LDL.LU R81, [R1+0xd10] ;  /* 0x000d100001517983 */ /* 0x001ea80000300800 */
[----:B-1----:R-:W3:Y:S04]  /*1d760*/  LDL.LU R49, [R1+0xd0c] ;  /* 0x000d0c0001317983 */ /* 0x002ee80000300800 */
[----:B----4-:R0:W-:Y:S04]  /*1d770*/  STS.U16 [R21+UR4+0xa780], R48 ;  /* 0x00a7803015007988 */ /* 0x0101e80008000404 */
[----:B------:R1:W-:Y:S04]  /*1d780*/  STS.U16 [R21+UR4+0x2b80], R9 ;  /* 0x002b800915007988 */ /* 0x0003e80008000404 */
[----:B0-----:R-:W4:Y:S04]  /*1d790*/  LDL.LU R48, [R1+0xc50] ;  /* 0x000c500001307983 */ /* 0x001f280000300800 */
[----:B-1----:R-:W4:Y:S04]  /*1d7a0*/  LDL.LU R9, [R1+0xc4c] ;  /* 0x000c4c0001097983 */ /* 0x002f280000300800 */
        /* <DEDUP_REMOVED lines=16> */
[----:B------:R1:W-:Y:S04]  /*1d8b0*/  STS.U16 [R21+UR4+0x2f80], R19 ;  /* 0x002f801315007988 */ /* 0x0003e80008000404 */
[----:B0-----:R-:W4:Y:S04]  /*1d8c0*/  LDL.LU R51, [R1+0xa18] ;  /* 0x000a180001337983 */ /* 0x001f280000300800 */
[----:B-1----:R-:W4:Y:S04]  /*1d8d0*/  LDL.LU R19, [R1+0xa14] ;  /* 0x000a140001137983 */ /* 0x002f280000300800 */
[----:B------:R-:W-:Y:S04]  /*1d8e0*/  STS.U16 [R21+UR4+0xaf80], R69 ;  /* 0x00af804515007988 */ /* 0x000fe80008000404 */
[----:B------:R-:W-:Y:S04]  /*1d8f0*/  STS.U16 [R21+UR4+0x3380], R70 ;  /* 0x0033804615007988 */ /* 0x000fe80008000404 */
[----:B------:R-:W-:Y:S04]  /*1d900*/  STS.U16 [R21+UR4+0xb380], R71 ;  /* 0x00b3804715007988 */ /* 0x000fe80008000404 */
[----:B------:R0:W-:Y:S04]  /*1d910*/  STS.U16 [R21+UR4+0x3780], R2 ;  /* 0x0037800215007988 */ /* 0x0001e80008000404 */
[----:B0-----:R-:W4:Y:S04]  /*1d920*/  LDL.LU R2, [R1+0x1cf8] ;  /* 0x001cf80001027983 */ /* 0x001f280000300800 */
[----:B------:R-:W-:Y:S04]  /*1d930*/  STS.U16 [R21+UR4+0xb780], R18 ;  /* 0x00b7801215007988 */ /* 0x000fe80008000404 */
[----:B--2---:R0:W-:Y:S04]  /*1d940*/  STS.U16 [R21+UR4+0x3b80], R81 ;  /* 0x003b805115007988 */ /* 0x0041e80008000404 */
[----:B---3--:R1:W-:Y:S04]  /*1d950*/  STS.U16 [R21+UR4+0xbb80], R49 ;  /* 0x00bb803115007988 */ /* 0x0083e80008000404 */
[----:B0-----:R-:W2:Y:S04]  /*1d960*/  LDL.LU R81, [R1+0xa10] ;  /* 0x000a100001517983 */ /* 0x001ea80000300800 */
[----:B------:R-:W3:Y:S04]  /*1d970*/  LDL.LU R18, [R1+0xa0c] ;  /* 0x000a0c0001127983 */ /* 0x000ee80000300800 */
        /* <DEDUP_REMOVED lines=9> */
[----:B------:R0:W-:Y:S04]  /*1da10*/  STS.U16 [R2+UR4+0x10c00], R6 ;  /* 0x010c000602007988 */ /* 0x0001e80008000404 */
[----:B------:R1:W-:Y:S04]  /*1da20*/  STS.U16 [R2+UR4+0x14000], R19 ;  /* 0x0140001302007988 */ /* 0x0003e80008000404 */
[----:B------:R-:W-:Y:S04]  /*1da30*/  STS.U16 [R2+UR4+0x10000], R84 ;  /* 0x0100005402007988 */ /* 0x000fe80008000404 */
[----:B0-----:R-:W4:Y:S04]  /*1da40*/  LDL.LU R6, [R1+0x9ec] ;  /* 0x0009ec0001067983 */ /* 0x001f280000300800 */
[----:B-1----:R-:W4:Y:S04]  /*1da50*/  LDL.LU R19, [R1+0x9e8] ;  /* 0x0009e80001137983 */ /* 0x002f280000300800 */
        /* <DEDUP_REMOVED lines=14> */
[----:B--2---:R0:W-:Y:S04]  /*1db40*/  STS.U16 [R2+UR4+0x14400], R81 ;  /* 0x0144005102007988 */ /* 0x0041e80008000404 */
[----:B---3--:R1:W-:Y:S04]  /*1db50*/  STS.U16 [R2+UR4+0x14c00], R49 ;  /* 0x014c003102007988 */ /* 0x0083e80008000404 */
[----:B0-----:R-:W2:Y:S04]  /*1db60*/  LDL.LU R81, [R1+0x9e4] ;  /* 0x0009e40001517983 */ /* 0x001ea80000300800 */
[----:B------:R-:W3:Y:S04]  /*1db70*/  LDL.LU R84, [R1+0x9e0] ;  /* 0x0009e00001547983 */ /* 0x000ee80000300800 */
        /* <DEDUP_REMOVED lines=14> */
[----:B------:R0:W-:Y:S04]  /*1dc60*/  STS.U16 [R2+UR4+0x14800], R18 ;  /* 0x0148001202007988 */ /* 0x0001e80008000404 */
[----:B------:R-:W3:Y:S04]  /*1dc70*/  LDL.LU R51, [R1+0x9a4] ;  /* 0x0009a40001337983 */ /* 0x000ee80000300800 */
[----:B----4-:R1:W-:Y:S04]  /*1dc80*/  STS.U16 [R2+UR4+0x15000], R48 ;  /* 0x0150003002007988 */ /* 0x0103e80008000404 */
[----:B0-----:R-:W4:Y:S04]  /*1dc90*/  LDL.LU R18, [R1+0x9a0] ;  /* 0x0009a00001127983 */ /* 0x001f280000300800 */
[----:B------:R0:W-:Y:S04]  /*1dca0*/  STS.U16 [R2+UR4+0x15400], R9 ;  /* 0x0154000902007988 */ /* 0x0001e80008000404 */
[----:B-1----:R-:W4:Y:S04]  /*1dcb0*/  LDL.LU R48, [R1+0x99c] ;  /* 0x00099c0001307983 */ /* 0x002f280000300800 */
[----:B0-----:R-:W4:Y:S01]  /*1dcc0*/  LDL.LU R9, [R1+0x998] ;  /* 0x0009980001097983 */ /* 0x001f220000300800 */
[----:B------:R-:W-:-:S03]  /*1dcd0*/  IMAD.HI.U32 R11, R0, R66, RZ ;  /* 0x00000042000b7227 */ /* 0x000fc600078e00ff */
[----:B------:R-:W-:Y:S01]  /*1dce0*/  STS.U16 [R2+UR4+0x15800], R68 ;  /* 0x0158004402007988 */ /* 0x000fe20008000404 */
[----:B------:R-:W-:-:S03]  /*1dcf0*/  IMAD.HI.U32 R13, R0, R67, RZ ;  /* 0x00000043000d7227 */ /* 0x000fc600078e00ff */
[----:B------:R-:W-:Y:S04]  /*1dd00*/  STS.U16 [R2+UR4+0x15c00], R69 ;  /* 0x015c004502007988 */ /* 0x000fe80008000404 */
[----:B------:R-:W-:Y:S04]  /*1dd10*/  STS.U16 [R2+UR4+0x16000], R70 ;  /* 0x0160004602007988 */ /* 0x000fe80008000404 */
[----:B------:R-:W-:Y:S01]  /*1dd20*/  STS.U16 [R2+UR4+0x16400], R71 ;  /* 0x0164004702007988 */ /* 0x000fe20008000404 */
[----:B------:R-:W-:Y:S02]  /*1dd30*/  IMAD.MOV R11, RZ, RZ, -R11 ;  /* 0x000000ffff0b7224 */ /* 0x000fe400078e0a0b */
[----:B------:R-:W-:-:S02]  /*1dd40*/  IMAD.MOV R13, RZ, RZ, -R13 ;  /* 0x000000ffff0d7224 */ /* 0x000fc400078e0a0d */
[C---:B------:R-:W-:Y:S02]  /*1dd50*/  IMAD R11, R90.reuse, R11, R66 ;  /* 0x0000000b5a0b7224 */ /* 0x040fe400078e0242 */
[----:B------:R-:W-:Y:S01]  /*1dd60*/  IMAD R13, R90, R13, R67 ;  /* 0x0000000d5a0d7224 */ /* 0x000fe200078e0243 */
[----:B------:R0:W-:Y:S04]  /*1dd70*/  STS.U16 [R2+UR4+0x16800], R6 ;  /* 0x0168000602007988 */ /* 0x0001e80008000404 */
[----:B------:R1:W-:Y:S01]  /*1dd80*/  STS.U16 [R2+UR4+0x16c00], R19 ;  /* 0x016c001302007988 */ /* 0x0003e20008000404 */
[----:B0-----:R-:W-:-:S03]  /*1dd90*/  LOP3.LUT R6, R2, 0x10, RZ, 0x3c, !PT ;  /* 0x0000001002067812 */ /* 0x001fc600078e3cff */
[----:B-1----:R-:W4:Y:S04]  /*1dda0*/  LDL.LU R19, [R1+0x994] ;  /* 0x0009940001137983 */ /* 0x002f280000300800 */
[----:B--2---:R0:W-:Y:S04]  /*1ddb0*/  STS.U16 [R2+UR4+0x17000], R81 ;  /* 0x0170005102007988 */ /* 0x0041e80008000404 */
[----:B---3--:R-:W-:Y:S04]  /*1ddc0*/  STS.U16 [R2+UR4+0x17400], R84 ;  /* 0x0174005402007988 */ /* 0x008fe80008000404 */
        /* <DEDUP_REMOVED lines=9> */
[----:B0-----:R-:W2:Y:S04]  /*1de60*/  LDL.LU R81, [R1+0x990] ;  /* 0x0009900001517983 */ /* 0x001ea80000300800 */
[----:B------:R-:W-:Y:S04]  /*1de70*/  STS.U16 [R6+UR4+0x11c80], R88 ;  /* 0x011c805806007988 */ /* 0x000fe80008000404 */
[----:B-1----:R-:W3:Y:S04]  /*1de80*/  LDL.LU R49, [R1+0x98c] ;  /* 0x00098c0001317983 */ /* 0x002ee80000300800 */
[----:B------:R-:W-:Y:S04]  /*1de90*/  STS.U16 [R6+UR4+0x12080], R32 ;  /* 0x0120802006007988 */ /* 0x000fe80008000404 */
[----:B------:R-:W-:Y:S04]  /*1dea0*/  STS.U16 [R6+UR4+0x12480], R89 ;  /* 0x0124805906007988 */ /* 0x000fe80008000404 */
[----:B------:R-:W3:Y:S04]  /*1deb0*/  LDL.LU R21, [R1+0x988] ;  /* 0x0009880001157983 */ /* 0x000ee80000300800 */
[----:B------:R-:W-:Y:S04]  /*1dec0*/  STS.U16 [R6+UR4+0x12880], R91 ;  /* 0x0128805b06007988 */ /* 0x000fe80008000404 */
[----:B------:R-:W3:Y:S04]  /*1ded0*/  LDL.LU R66, [R1+0x984] ;  /* 0x0009840001427983 */ /* 0x000ee80000300800 */
[----:B------:R-:W-:Y:S04]  /*1dee0*/  STS.U16 [R6+UR4+0x12c80], R92 ;  /* 0x012c805c06007988 */ /* 0x000fe80008000404 */
[----:B------:R-:W3:Y:S04]  /*1def0*/  LDL.LU R67, [R1+0x980] ;  /* 0x0009800001437983 */ /* 0x000ee80000300800 */
[----:B------:R-:W-:Y:S04]  /*1df00*/  STS.U16 [R6+UR4+0x13080], R51 ;  /* 0x0130803306007988 */ /* 0x000fe80008000404 */
[----:B------:R-:W3:Y:S04]  /*1df10*/  LDL.LU R68, [R1+0x97c] ;  /* 0x00097c0001447983 */ /* 0x000ee80000300800 */
[----:B----4-:R-:W-:Y:S04]  /*1df20*/  STS.U16 [R6+UR4+0x13480], R18 ;  /* 0x0134801206007988 */ /* 0x010fe80008000404 */
[----:B------:R-:W4:Y:S04]  /*1df30*/  LDL.LU R69, [R1+0x978] ;  /* 0x0009780001457983 */ /* 0x000f280000300800 */
[----:B------:R-:W-:Y:S04]  /*1df40*/  STS.U16 [R6+UR4+0x13880], R48 ;  /* 0x0138803006007988 */ /* 0x000fe80008000404 */
[----:B------:R-:W4:Y:S04]  /*1df50*/  LDL.LU R70, [R1+0x974] ;  /* 0x0009740001467983 */ /* 0x000f280000300800 */
[----:B------:R0:W-:Y:S04]  /*1df60*/  STS.U16 [R6+UR4+0x13c80], R9 ;  /* 0x013c800906007988 */ /* 0x0001e80008000404 */
[----:B------:R-:W4:Y:S04]  /*1df70*/  LDL.LU R71, [R1+0x970] ;  /* 0x0009700001477983 */ /* 0x000f280000300800 */
        /* <DEDUP_REMOVED lines=22> */
[----:B0-----:R-:W2:Y:S04]  /*1e0e0*/  LDL.LU R81, [R1+0x91c] ;  /* 0x00091c0001517983 */ /* 0x001ea80000300800 */
[----:B-1----:R-:W3:Y:S04]  /*1e0f0*/  LDL.LU R49, [R1+0x918] ;  /* 0x0009180001317983 */ /* 0x002ee80000300800 */
[----:B------:R0:W-:Y:S04]  /*1e100*/  STS.U16 [R6+UR4+0x14c80], R21 ;  /* 0x014c801506007988 */ /* 0x0001e80008000404 */
[----:B------:R1:W-:Y:S04]  /*1e110*/  STS.U16 [R6+UR4+0x15080], R66 ;  /* 0x0150804206007988 */ /* 0x0003e80008000404 */
[----:B0-----:R-:W2:Y:S04]  /*1e120*/  LDL.LU R21, [R1+0x1cf4] ;  /* 0x001cf40001157983 */ /* 0x001ea80000300800 */
[----:B------:R0:W-:Y:S04]  /*1e130*/  STS.U16 [R6+UR4+0x15480], R67 ;  /* 0x0154804306007988 */ /* 0x0001e80008000404 */
[----:B-1----:R-:W2:Y:S04]  /*1e140*/  LDL.LU R66, [R1+0x1cf0] ;  /* 0x001cf00001427983 */ /* 0x002ea80000300800 */
[----:B------:R1:W-:Y:S04]  /*1e150*/  STS.U16 [R6+UR4+0x15880], R68 ;  /* 0x0158804406007988 */ /* 0x0003e80008000404 */
[----:B0-----:R-:W2:Y:S04]  /*1e160*/  LDL.LU R67, [R1+0x1cec] ;  /* 0x001cec0001437983 */ /* 0x001ea80000300800 */
[----:B----4-:R0:W-:Y:S04]  /*1e170*/  STS.U16 [R6+UR4+0x15c80], R69 ;  /* 0x015c804506007988 */ /* 0x0101e80008000404 */
[----:B-1----:R-:W4:Y:S04]  /*1e180*/  LDL.LU R68, [R1+0x1ce8] ;  /* 0x001ce80001447983 */ /* 0x002f280000300800 */
[----:B------:R1:W-:Y:S04]  /*1e190*/  STS.U16 [R6+UR4+0x16080], R70 ;  /* 0x0160804606007988 */ /* 0x0003e80008000404 */
[----:B0-----:R-:W2:Y:S04]  /*1e1a0*/  LDL.LU R69, [R1+0x1ce4] ;  /* 0x001ce40001457983 */ /* 0x001ea80000300800 */
[----:B------:R0:W-:Y:S04]  /*1e1b0*/  STS.U16 [R6+UR4+0x16480], R71 ;  /* 0x0164804706007988 */ /* 0x0001e80008000404 */
[----:B-1----:R-:W2:Y:S04]  /*1e1c0*/  LDL.LU R70, [R1+0x1ce0] ;  /* 0x001ce00001467983 */ /* 0x002ea80000300800 */
[----:B------:R1:W-:Y:S04]  /*1e1d0*/  STS.U16 [R6+UR4+0x16880], R9 ;  /* 0x0168800906007988 */ /* 0x0003e80008000404 */
[----:B0-----:R-:W2:Y:S04]  /*1e1e0*/  LDL.LU R71, [R1+0x1cdc] ;  /* 0x001cdc0001477983 */ /* 0x001ea80000300800 */
[----:B-1----:R-:W2:Y:S04]  /*1e1f0*/  LDL.LU R9, [R1+0x1cd8] ;  /* 0x001cd80001097983 */ /* 0x002ea80000300800 */
[----:B--2---:R0:W-:Y:S04]  /*1e200*/  STS.U16 [R6+UR4+0x16c80], R9 ;  /* 0x016c800906007988 */ /* 0x0041e80008000404 */
[----:B------:R1:W-:Y:S04]  /*1e210*/  STS.U16 [R6+UR4+0x17080], R84 ;  /* 0x0170805406007988 */ /* 0x0003e80008000404 */
[----:B------:R2:W-:Y:S01]  /*1e220*/  STS.U16 [R6+UR4+0x17480], R85 ;  /* 0x0174805506007988 */ /* 0x0005e20008000404 */
[----:B0-----:R-:W-:-:S03]  /*1e230*/  LOP3.LUT R9, R2, 0x20, RZ, 0x3c, !PT ;  /* 0x0000002002097812 */ /* 0x001fc600078e3cff */
[----:B------:R0:W-:Y:S04]  /*1e240*/  STS.U16 [R6+UR4+0x17880], R4 ;  /* 0x0178800406007988 */ /* 0x0001e80008000404 */
[----:B-1----:R-:W4:Y:S04]  /*1e250*/  LDL.LU R84, [R1+0x1cd4] ;  /* 0x001cd40001547983 */ /* 0x002f280000300800 */
[----:B--2---:R-:W2:Y:S04]  /*1e260*/  LDL.LU R85, [R1+0x1cd0] ;  /* 0x001cd00001557983 */ /* 0x004ea80000300800 */
[----:B0-----:R-:W2:Y:S04]  /*1e270*/  LDL.LU R4, [R1+0x1ccc] ;  /* 0x001ccc0001047983 */ /* 0x001ea80000300800 */
[----:B------:R0:W-:Y:S04]  /*1e280*/  STS.U16 [R6+UR4+0x17c80], R7 ;  /* 0x017c800706007988 */ /* 0x0001e80008000404 */
[----:B------:R1:W-:Y:S04]  /*1e290*/  STS.U16 [R9+UR4+0x10100], R8 ;  /* 0x0101000809007988 */ /* 0x0003e80008000404 */
[----:B------:R1:W-:Y:S04]  /*1e2a0*/  STS.U16 [R9+UR4+0x10500], R5 ;  /* 0x0105000509007988 */ /* 0x0003e80008000404 */
[----:B0-----:R-:W2:Y:S04]  /*1e2b0*/  LDL.LU R6, [R1+0x1cc8] ;  /* 0x001cc80001067983 */ /* 0x001ea80000300800 */
[----:B------:R-:W2:Y:S04]  /*1e2c0*/  LDL.LU R7, [R1+0x1cc4] ;  /* 0x001cc40001077983 */ /* 0x000ea80000300800 */
[----:B-1----:R-:W2:Y:S04]  /*1e2d0*/  LDL.LU R8, [R1+0x1cc0] ;  /* 0x001cc00001087983 */ /* 0x002ea80000300800 */
[----:B------:R-:W2:Y:S04]  /*1e2e0*/  LDL.LU R5, [R1+0x1cbc] ;  /* 0x001cbc0001057983 */ /* 0x000ea80000300800 */
[----:B------:R0:W-:Y:S04]  /*1e2f0*/  STS.U16 [R9+UR4+0x10900], R86 ;  /* 0x0109005609007988 */ /* 0x0001e80008000404 */
[----:B------:R1:W-:Y:S04]  /*1e300*/  STS.U16 [R9+UR4+0x10d00], R87 ;  /* 0x010d005709007988 */ /* 0x0003e80008000404 */
[----:B------:R3:W-:Y:S04]  /*1e310*/  STS.U16 [R9+UR4+0x11100], R54 ;  /* 0x0111003609007988 */ /* 0x0007e80008000404 */
[----:B0-----:R-:W2:Y:S04]  /*1e320*/  LDL.LU R86, [R1+0x1cb8] ;  /* 0x001cb80001567983 */ /* 0x001ea80000300800 */
[----:B-1----:R-:W2:Y:S04]  /*1e330*/  LDL.LU R87, [R1+0x1cb4] ;  /* 0x001cb40001577983 */ /* 0x002ea80000300800 */
[----:B---3--:R-:W3:Y:S04]  /*1e340*/  LDL.LU R54, [R1+0x1cb0] ;  /* 0x001cb00001367983 */ /* 0x008ee80000300800 */
[----:B------:R0:W-:Y:S04]  /*1e350*/  STS.U16 [R9+UR4+0x11500], R88 ;  /* 0x0115005809007988 */ /* 0x0001e80008000404 */
[----:B------:R1:W-:Y:S04]  /*1e360*/  STS.U16 [R9+UR4+0x11900], R32 ;  /* 0x0119002009007988 */ /* 0x0003e80008000404 */
[----:B------:R1:W-:Y:S04]  /*1e370*/  STS.U16 [R9+UR4+0x11d00], R89 ;  /* 0x011d005909007988 */ /* 0x0003e80008000404 */
[----:B0-----:R-:W2:Y:S04]  /*1e380*/  LDL.LU R88, [R1+0x1cac] ;  /* 0x001cac0001587983 */ /* 0x001ea80000300800 */
[----:B-1----:R-:W2:Y:S04]  /*1e390*/  LDL.LU R32, [R1+0x1ca8] ;  /* 0x001ca80001207983 */ /* 0x002ea80000300800 */
[----:B------:R-:W2:Y:S04]  /*1e3a0*/  LDL.LU R89, [R1+0x1ca4] ;  /* 0x001ca40001597983 */ /* 0x000ea80000300800 */
        /* <DEDUP_REMOVED lines=14> */
[----:B0-----:R-:W2:Y:S04]  /*1e490*/  LDL.LU R81, [R1+0x1c88] ;  /* 0x001c880001517983 */ /* 0x001ea80000300800 */
[----:B-1----:R-:W2:Y:S04]  /*1e4a0*/  LDL.LU R49, [R1+0x1c84] ;  /* 0x001c840001317983 */ /* 0x002ea80000300800 */
[----:B--2---:R0:W-:Y:S04]  /*1e4b0*/  STS.U16 [R9+UR4+0x14100], R49 ;  /* 0x0141003109007988 */ /* 0x0041e80008000404 */
[----:B------:R1:W-:Y:S04]  /*1e4c0*/  STS.U16 [R9+UR4+0x14500], R81 ;  /* 0x0145005109007988 */ /* 0x0003e80008000404 */
[----:B------:R2:W-:Y:S04]  /*1e4d0*/  STS.U16 [R9+UR4+0x14900], R19 ;  /* 0x0149001309007988 */ /* 0x0005e80008000404 */
[----:B0-----:R-:W4:Y:S04]  /*1e4e0*/  LDL.LU R49, [R1+0x1c80] ;  /* 0x001c800001317983 */ /* 0x001f280000300800 */
[----:B-1----:R-:W4:Y:S04]  /*1e4f0*/  LDL.LU R81, [R1+0x1c7c] ;  /* 0x001c7c0001517983 */ /* 0x002f280000300800 */
[----:B------:R0:W-:Y:S04]  /*1e500*/  STS.U16 [R9+UR4+0x14d00], R48 ;  /* 0x014d003009007988 */ /* 0x0001e80008000404 */
[----:B--2---:R-:W2:Y:S04]  /*1e510*/  LDL.LU R19, [R1+0x1c78] ;  /* 0x001c780001137983 */ /* 0x004ea80000300800 */
[----:B------:R1:W-:Y:S04]  /*1e520*/  STS.U16 [R9+UR4+0x15100], R18 ;  /* 0x0151001209007988 */ /* 0x0003e80008000404 */
[----:B0-----:R-:W2:Y:S04]  /*1e530*/  LDL.LU R48, [R1+0x1c74] ;  /* 0x001c740001307983 */ /* 0x001ea80000300800 */
[----:B------:R0:W-:Y:S04]  /*1e540*/  STS.U16 [R9+UR4+0x15500], R51 ;  /* 0x0155003309007988 */ /* 0x0001e80008000404 */
[----:B-1----:R-:W2:Y:S04]  /*1e550*/  LDL.LU R18, [R1+0x1c70] ;  /* 0x001c700001127983 */ /* 0x002ea80000300800 */
        /* <DEDUP_REMOVED lines=10> */
[----:B---3--:R0:W-:Y:S04]  /*1e600*/  STS.U16 [R9+UR4+0x16d00], R54 ;  /* 0x016d003609007988 */ /* 0x0081e80008000404 */
[----:B-1----:R-:W3:Y:S04]  /*1e610*/  LDL.LU R88, [R1+0x1c5c] ;  /* 0x001c5c0001587983 */ /* 0x002ee80000300800 */
[----:B------:R1:W-:Y:S01]  /*1e620*/  STS.U16 [R9+UR4+0x17100], R87 ;  /* 0x0171005709007988 */ /* 0x0003e20008000404 */
[----:B0-----:R-:W-:-:S03]  /*1e630*/  LOP3.LUT R54, R2, 0x30, RZ, 0x3c, !PT ;  /* 0x0000003002367812 */ /* 0x001fc600078e3cff */
[----:B------:R0:W-:Y:S04]  /*1e640*/  STS.U16 [R9+UR4+0x17500], R86 ;  /* 0x0175005609007988 */ /* 0x0001e80008000404 */
[----:B------:R0:W-:Y:S04]  /*1e650*/  STS.U16 [R9+UR4+0x17900], R5 ;  /* 0x0179000509007988 */ /* 0x0001e80008000404 */
[----:B-1----:R-:W2:Y:S04]  /*1e660*/  LDL.LU R87, [R1+0x1c58] ;  /* 0x001c580001577983 */ /* 0x002ea80000300800 */
[----:B0-----:R-:W2:Y:S04]  /*1e670*/  LDL.LU R86, [R1+0x1c54] ;  /* 0x001c540001567983 */ /* 0x001ea80000300800 */
[----:B------:R-:W2:Y:S04]  /*1e680*/  LDL.LU R5, [R1+0x1c50] ;  /* 0x001c500001057983 */ /* 0x000ea80000300800 */
        /* <DEDUP_REMOVED lines=9> */
[----:B----4-:R4:W-:Y:S04]  /*1e720*/  STS.U16 [R54+UR4+0x11180], R84 ;  /* 0x0111805436007988 */ /* 0x0109e80008000404 */
[----:B0-----:R-:W2:Y:S04]  /*1e730*/  LDL.LU R4, [R1+0x1c3c] ;  /* 0x001c3c0001047983 */ /* 0x001ea80000300800 */
[----:B-1----:R-:W2:Y:S04]  /*1e740*/  LDL.LU R85, [R1+0x1c38] ;  /* 0x001c380001557983 */ /* 0x002ea80000300800 */
[----:B----4-:R-:W4:Y:S04]  /*1e750*/  LDL.LU R84, [R1+0x1c34] ;  /* 0x001c340001547983 */ /* 0x010f280000300800 */
        /* <DEDUP_REMOVED lines=15> */
[----:B0-----:R-:W3:Y:S04]  /*1e850*/  LDL.LU R21, [R1+0x1c18] ;  /* 0x001c180001157983 */ /* 0x001ee80000300800 */
[----:B-1----:R-:W3:Y:S04]  /*1e860*/  LDL.LU R50, [R1+0x1c14] ;  /* 0x001c140001327983 */ /* 0x002ee80000300800 */
[----:B------:R-:W3:Y:S04]  /*1e870*/  LDL.LU R20, [R1+0x1c10] ;  /* 0x001c100001147983 */ /* 0x000ee80000300800 */
[----:B------:R0:W-:Y:S04]  /*1e880*/  STS.U16 [R54+UR4+0x13980], R53 ;  /* 0x0139803536007988 */ /* 0x0001e80008000404 */
[----:B------:R1:W-:Y:S04]  /*1e890*/  STS.U16 [R54+UR4+0x13d80], R52 ;  /* 0x013d803436007988 */ /* 0x0003e80008000404 */
[----:B------:R1:W-:Y:S04]  /*1e8a0*/  STS.U16 [R54+UR4+0x14180], R23 ;  /* 0x0141801736007988 */ /* 0x0003e80008000404 */
[----:B0-----:R-:W3:Y:S04]  /*1e8b0*/  LDL.LU R53, [R1+0x1c0c] ;  /* 0x001c0c0001357983 */ /* 0x001ee80000300800 */
[----:B-1----:R-:W3:Y:S04]  /*1e8c0*/  LDL.LU R52, [R1+0x1c08] ;  /* 0x001c080001347983 */ /* 0x002ee80000300800 */
[----:B------:R-:W3:Y:S04]  /*1e8d0*/  LDL.LU R23, [R1+0x1c04] ;  /* 0x001c040001177983 */ /* 0x000ee80000300800 */
[----:B------:R0:W-:Y:S04]  /*1e8e0*/  STS.U16 [R54+UR4+0x14580], R24 ;  /* 0x0145801836007988 */ /* 0x0001e80008000404 */
[----:B0-----:R-:W3:Y:S04]  /*1e8f0*/  LDL.LU R24, [R1+0x6b8] ;  /* 0x0006b80001187983 */ /* 0x001ee80000300800 */
[----:B------:R0:W-:Y:S04]  /*1e900*/  STS.U16 [R54+UR4+0x14980], R65 ;  /* 0x0149804136007988 */ /* 0x0001e80008000404 */
[----:B------:R1:W-:Y:S04]  /*1e910*/  STS.U16 [R54+UR4+0x14d80], R29 ;  /* 0x014d801d36007988 */ /* 0x0003e80008000404 */
[----:B------:R1:W-:Y:S04]  /*1e920*/  STS.U16 [R54+UR4+0x15180], R64 ;  /* 0x0151804036007988 */ /* 0x0003e80008000404 */
[----:B0-----:R-:W4:Y:S04]  /*1e930*/  LDL.LU R65, [R1+0x1c00] ;  /* 0x001c000001417983 */ /* 0x001f280000300800 */
        /* <DEDUP_REMOVED lines=16> */
[----:B0-----:R-:W4:Y:S01]  /*1ea40*/  LDL.LU R58, [R1+0x1be4] ;  /* 0x001be400013a7983 */ /* 0x001f220000300800 */
[----:B-1----:R-:W-:-:S03]  /*1ea50*/  LOP3.LUT R22, R2, 0x40, RZ, 0x3c, !PT ;  /* 0x0000004002167812 */ /* 0x002fc600078e3cff */
[----:B------:R0:W-:Y:S04]  /*1ea60*/  STL [R1+0x1ac4], R2 ;  /* 0x001ac40201007387 */ /* 0x0001e80000100800 */
[----:B0-----:R-:W4:Y:S04]  /*1ea70*/  LDL.LU R2, [R1+0x708] ;  /* 0x0007080001027983 */ /* 0x001f280000300800 */
        /* <DEDUP_REMOVED lines=9> */
[----:B------:R0:W-:Y:S04]  /*1eb10*/  STS.U16 [R22+UR4+0x10e00], R38 ;  /* 0x010e002616007988 */ /* 0x0001e80008000404 */
[----:B------:R0:W-:Y:S04]  /*1eb20*/  STS.U16 [R22+UR4+0x11200], R37 ;  /* 0x0112002516007988 */ /* 0x0001e80008000404 */
[----:B------:R0:W-:Y:S04]  /*1eb30*/  STS.U16 [R22+UR4+0x11600], R25 ;  /* 0x0116001916007988 */ /* 0x0001e80008000404 */
[----:B------:R-:W4:Y:S04]  /*1eb40*/  LDL.LU R31, [R1+0x6c0] ;  /* 0x0006c000011f7983 */ /* 0x000f280000300800 */
[----:B------:R1:W-:Y:S04]  /*1eb50*/  STS.U16 [R22+UR4+0x11a00], R36 ;  /* 0x011a002416007988 */ /* 0x0003e80008000404 */
[----:B0-----:R-:W4:Y:S04]  /*1eb60*/  LDL.LU R41, [R1+0x1bd4] ;  /* 0x001bd40001297983 */ /* 0x001f280000300800 */
[----:B------:R0:W-:Y:S04]  /*1eb70*/  STS.U16 [R22+UR4+0x11e00], R35 ;  /* 0x011e002316007988 */ /* 0x0001e80008000404 */
[----:B-1----:R-:W4:Y:S04]  /*1eb80*/  LDL.LU R39, [R1+0x1bd0] ;  /* 0x001bd00001277983 */ /* 0x002f280000300800 */
[----:B------:R1:W-:Y:S04]  /*1eb90*/  STS.U16 [R22+UR4+0x12200], R34 ;  /* 0x0122002216007988 */ /* 0x0003e80008000404 */
[----:B------:R-:W4:Y:S04]  /*1eba0*/  LDL.LU R55, [R1+0xebc] ;  /* 0x000ebc0001377983 */ /* 0x000f280000300800 */
[----:B------:R0:W-:Y:S04]  /*1ebb0*/  STS.U16 [R22+UR4+0x12600], R26 ;  /* 0x0126001a16007988 */ /* 0x0001e80008000404 */
[----:B------:R-:W4:Y:S04]  /*1ebc0*/  LDL.LU R38, [R1+0x1bcc] ;  /* 0x001bcc0001267983 */ /* 0x000f280000300800 */
[----:B------:R0:W-:Y:S04]  /*1ebd0*/  STS.U16 [R22+UR4+0x12a00], R27 ;  /* 0x012a001b16007988 */ /* 0x0001e80008000404 */
[----:B------:R-:W4:Y:S04]  /*1ebe0*/  LDL.LU R37, [R1+0x1bc8] ;  /* 0x001bc80001257983 */ /* 0x000f280000300800 */
[----:B------:R0:W-:Y:S04]  /*1ebf0*/  STS.U16 [R22+UR4+0x12e00], R80 ;  /* 0x012e005016007988 */ /* 0x0001e80008000404 */
[----:B------:R-:W4:Y:S04]  /*1ec00*/  LDL.LU R25, [R1+0xec0] ;  /* 0x000ec00001197983 */ /* 0x000f280000300800 */
[----:B------:R-:W4:Y:S04]  /*1ec10*/  LDL.LU R36, [R1+0x1bc4] ;  /* 0x001bc40001247983 */ /* 0x000f280000300800 */
[----:B0-----:R-:W4:Y:S04]  /*1ec20*/  LDL.LU R35, [R1+0x1bc0] ;  /* 0x001bc00001237983 */ /* 0x001f280000300800 */
[----:B------:R0:W-:Y:S04]  /*1ec30*/  STS.U16 [R22+UR4+0x13200], R33 ;  /* 0x0132002116007988 */ /* 0x0001e80008000404 */
[----:B-1----:R-:W4:Y:S04]  /*1ec40*/  LDL.LU R34, [R1+0x1bbc] ;  /* 0x001bbc0001227983 */ /* 0x002f280000300800 */
[----:B------:R1:W-:Y:S04]  /*1ec50*/  STS.U16 [R22+UR4+0x13600], R82 ;  /* 0x0136005216007988 */ /* 0x0003e80008000404 */
[----:B------:R-:W4:Y:S04]  /*1ec60*/  LDL.LU R26, [R1+0x1bb8] ;  /* 0x001bb800011a7983 */ /* 0x000f280000300800 */
[----:B------:R-:W4:Y:S04]  /*1ec70*/  LDL.LU R27, [R1+0x1bb4] ;  /* 0x001bb400011b7983 */ /* 0x000f280000300800 */
[----:B------:R-:W-:Y:S04]  /*1ec80*/  STS.U16 [R22+UR4+0x13a00], R28 ;  /* 0x013a001c16007988 */ /* 0x000fe80008000404 */
[----:B------:R0:W-:Y:S01]  /*1ec90*/  STS.U16 [R22+UR4+0x13e00], R83 ;  /* 0x013e005316007988 */ /* 0x0001e20008000404 */
[----:B--2---:R-:W-:Y:S01]  /*1eca0*/  PRMT R70, RZ, 0x7610, R70 ;  /* 0x00007610ff467816 */ /* 0x004fe20000000046 */
[----:B---3--:R-:W-:Y:S01]  /*1ecb0*/  @!P2 IMAD.MOV R24, RZ, RZ, -R24 ;  /* 0x000000ffff18a224 */ /* 0x008fe200078e0a18 */
[----:B------:R-:W-:-:S13]  /*1ecc0*/  ISETP.GT.U32.AND P2, PT, R90, R32, PT ;  /* 0x000000205a00720c */ /* 0x000fda0003f44070 */
[----:B------:R-:W-:-:S05]  /*1ecd0*/  @!P2 IMAD.IADD R32, R32, 0x1, -R90 ;  /* 0x000000012020a824 */ /* 0x000fca00078e0a5a */
[----:B------:R-:W-:-:S13]  /*1ece0*/  ISETP.GT.U32.AND P2, PT, R90, R32, PT ;  /* 0x000000205a00720c */ /* 0x000fda0003f44070 */
[----:B------:R-:W-:Y:S01]  /*1ecf0*/  @!P2 IMAD.IADD R32, R32, 0x1, -R90 ;  /* 0x000000012020a824 */ /* 0x000fe200078e0a5a */
[----:B----4-:R-:W-:-:S05]  /*1ed00*/  SEL R29, R2, R29, !P3 ;  /* 0x0000001d021d7207 */ /* 0x010fca0005800000 */
[----:B------:R-:W-:Y:S01]  /*1ed10*/  IMAD R29, R29, UR7, RZ ;  /* 0x000000071d1d7c24 */ /* 0x000fe2000f8e02ff */
[----:B------:R-:W-:-:S04]  /*1ed20*/  SEL R30, R2, R30, !P3 ;  /* 0x0000001e021e7207 */ /* 0x000fc80005800000 */
[C---:B------:R-:W-:Y:S01]  /*1ed30*/  LEA R80, P2, R29.reuse, R91, 0x1 ;  /* 0x0000005b1d507211 */ /* 0x040fe200078408ff */
[----:B0-----:R-:W-:Y:S02]  /*1ed40*/  IMAD R33, R30, UR7, RZ ;  /* 0x000000071e217c24 */ /* 0x001fe4000f8e02ff */
[----:B------:R-:W2:Y:S01]  /*1ed50*/  LDL.LU R30, [R1+0x6c4] ;  /* 0x0006c400011e7983 */ /* 0x000ea20000300800 */
[----:B-1----:R-:W-:-:S03]  /*1ed60*/  LEA.HI.X.SX32 R82, R29, R92, 0x1, P2 ;  /* 0x0000005c1d527211 */ /* 0x002fc600010f0eff */
[----:B------:R-:W-:Y:S02]  /*1ed70*/  STL [R1+0xb00], R80 ;  /* 0x000b005001007387 */ /* 0x000fe40000100800 */
[----:B------:R-:W-:Y:S02]  /*1ed80*/  @P0 IMAD.MOV.U32 R83, RZ, RZ, R82 ;  /* 0x000000ffff530224 */ /* 0x000fe400078e0052 */
[----:B------:R-:W3:Y:S01]  /*1ed90*/  LDL.LU R28, [R1+0xecc] ;  /* 0x000ecc00011c7983 */ /* 0x000ee20000300800 */
[----:B------:R-:W-:-:S03]  /*1eda0*/  PRMT R54, RZ, 0x7610, R54 ;  /* 0x00007610ff367816 */ /* 0x000fc60000000036 */
[----:B------:R0:W-:Y:S01]  /*1edb0*/  STL [R1+0xafc], R82 ;  /* 0x000afc5201007387 */ /* 0x0001e20000100800 */
[----:B------:R-:W-:-:S03]  /*1edc0*/  LEA R29, P2, R33, R91, 0x1 ;  /* 0x0000005b211d7211 */ /* 0x000fc600078408ff */
[----:B------:R-:W4:Y:S01]  /*1edd0*/  LDL.LU R22, [R1+0x1bb0] ;  /* 0x001bb00001167983 */ /* 0x000f220000300800 */
[----:B0-----:R-:W-:-:S05]  /*1ede0*/  @P0 IMAD.MOV.U32 R82, RZ, RZ, R80 ;  /* 0x000000ffff520224 */ /* 0x001fca00078e0050 */
[----:B------:R0:W2:Y:S01]  /*1edf0*/  @P0 LDG.E.U16 R54, desc[UR20][R82.64] ;  /* 0x0000001452360981 */ /* 0x0000a2000c1e1500 */
[----:B------:R-:W-:Y:S01]  /*1ee00*/  LEA.HI.X.SX32 R33, R33, R92, 0x1, P2 ;  /* 0x0000005c21217211 */ /* 0x000fe200010f0eff */
[----:B0-----:R-:W-:-:S03]  /*1ee10*/  @P0 IMAD.MOV.U32 R82, RZ, RZ, R29 ;  /* 0x000000ffff520224 */ /* 0x001fc600078e001d */
[----:B------:R-:W-:-:S05]  /*1ee20*/  @P0 MOV R83, R33 ;  /* 0x0000002100530202 */ /* 0x000fca0000000f00 */
[----:B------:R-:W3:Y:S01]  /*1ee30*/  @P0 LDG.E.U16 R70, desc[UR20][R82.64] ;  /* 0x0000001452460981 */ /* 0x000ee2000c1e1500 */
[----:B------:R-:W-:-:S03]  /*1ee40*/  ISETP.GT.U32.AND P2, PT, R90, R31, PT ;  /* 0x0000001f5a00720c */ /* 0x000fc60003f44070 */
[----:B------:R-:W-:Y:S01]  /*1ee50*/  STL [R1+0xb08], R29 ;  /* 0x000b081d01007387 */ /* 0x000fe20000100800 */
[----:B------:R-:W-:Y:S01]  /*1ee60*/  @!P4 IMAD.MOV R32, RZ, RZ, -R32 ;  /* 0x000000ffff20c224 */ /* 0x000fe200078e0a20 */
[----:B------:R-:W-:-:S08]  /*1ee70*/  PRMT R41, RZ, 0x7610, R41 ;  /* 0x00007610ff297816 */ /* 0x000fd00000000029 */
[----:B------:R-:W-:Y:S01]  /*1ee80*/  @!P2 IMAD.IADD R31, R31, 0x1, -R90 ;  /* 0x000000011f1fa824 */ /* 0x000fe200078e0a5a */
[C---:B------:R-:W-:Y:S02]  /*1ee90*/  SEL R25, R2.reuse, R25, !P3 ;  /* 0x0000001902197207 */ /* 0x040fe40005800000 */
[----:B------:R-:W-:Y:S01]  /*1eea0*/  PRMT R27, RZ, 0x7610, R27 ;  /* 0x00007610ff1b7816 */ /* 0x000fe2000000001b */
[----:B--2---:R0:W-:Y:S02]  /*1eeb0*/  STL [R1+0x8fc], R54 ;  /* 0x0008fc3601007387 */ /* 0x0041e40000100800 */
[----:B0-----:R-:W-:-:S05]  /*1eec0*/  SEL R54, R2, R55, !P3 ;  /* 0x0000003702367207 */ /* 0x001fca0005800000 */
[----:B------:R-:W-:Y:S02]  /*1eed0*/  IMAD R55, R54, UR7, RZ ;  /* 0x0000000736377c24 */ /* 0x000fe4000f8e02ff */
[----:B------:R-:W-:Y:S01]  /*1eee0*/  IMAD R54, R25, UR7, RZ ;  /* 0x0000000719367c24 */ /* 0x000fe2000f8e02ff */
[----:B------:R0:W-:Y:S01]  /*1eef0*/  STL [R1+0xb04], R33 ;  /* 0x000b042101007387 */ /* 0x0001e20000100800 */
[----:B------:R-:W1:Y:S01]  /*1ef00*/  LDCU UR7, c[0x0][0x3b0] ;  /* 0x00007600ff0777ac */ /* 0x000e620008000800 */
[CC--:B------:R-:W-:Y:S02]  /*1ef10*/  LEA R29, P4, R55.reuse, R91.reuse, 0x1 ;  /* 0x0000005b371d7211 */ /* 0x0c0fe400078808ff */
[----:B---3--:R-:W-:Y:S02]  /*1ef20*/  STL [R1+0x1a58], R70 ;  /* 0x001a584601007387 */ /* 0x008fe40000100800 */
[----:B------:R-:W-:Y:S02]  /*1ef30*/  LEA.HI.X.SX32 R55, R55, R92, 0x1, P4 ;  /* 0x0000005c37377211 */ /* 0x000fe400020f0eff */
[----:B------:R-:W2:Y:S01]  /*1ef40*/  LDL.LU R25, [R1+0x6c8] ;  /* 0x0006c80001197983 */ /* 0x000ea20000300800 */
[----:B0-----:R-:W-:-:S03]  /*1ef50*/  LEA R33, P2, R54, R91, 0x1 ;  /* 0x0000005b36217211 */ /* 0x001fc600078408ff */
[----:B------:R-:W-:Y:S01]  /*1ef60*/  STL [R1+0xb10], R29 ;  /* 0x000b101d01007387 */ /* 0x000fe20000100800 */
[----:B------:R-:W-:Y:S01]  /*1ef70*/  LEA.HI.X.SX32 R54, R54, R92, 0x1, P2 ;  /* 0x0000005c36367211 */ /* 0x000fe200010f0eff */
[----:B------:R-:W-:Y:S02]  /*1ef80*/  @P0 IMAD.MOV.U32 R82, RZ, RZ, R29 ;  /* 0x000000ffff520224 */ /* 0x000fe400078e001d */
[----:B------:R-:W-:Y:S01]  /*1ef90*/  STL [R1+0xb40], R33 ;  /* 0x000b402101007387 */ /* 0x000fe20000100800 */
[----:B------:R-:W-:-:S03]  /*1efa0*/  @P0 IMAD.MOV.U32 R83, RZ, RZ, R55 ;  /* 0x000000ffff530224 */ /* 0x000fc600078e0037 */
[----:B------:R0:W-:Y:S04]  /*1efb0*/  STL [R1+0xb0c], R55 ;  /* 0x000b0c3701007387 */ /* 0x0001e80000100800 */
[----:B------:R3:W-:Y:S04]  /*1efc0*/  STL [R1+0xb3c], R54 ;  /* 0x000b3c3601007387 */ /* 0x0007e80000100800 */
[----:B------:R-:W2:Y:S01]  /*1efd0*/  @P0 LDG.E.U16 R41, desc[UR20][R82.64] ;  /* 0x0000001452290981 */ /* 0x000ea2000c1e1500 */
[----:B0-----:R-:W-:Y:S02]  /*1efe0*/  @P0 IMAD.MOV.U32 R55, RZ, RZ, R54 ;  /* 0x000000ffff370224 */ /* 0x001fe400078e0036 */
[----:B---3--:R-:W-:-:S05]  /*1eff0*/  @P0 IMAD.MOV.U32 R54, RZ, RZ, R33 ;  /* 0x000000ffff360224 */ /* 0x008fca00078e0021 */
[----:B------:R0:W3:Y:S01]  /*1f000*/  @P0 LDG.E.U16 R27, desc[UR20][R54.64] ;  /* 0x00000014361b0981 */ /* 0x0000e2000c1e1500 */
[C---:B------:R-:W-:Y:S02]  /*1f010*/  ISETP.GT.U32.AND P4, PT, R90.reuse, R31, PT ;  /* 0x0000001f5a00720c */ /* 0x040fe40003f84070 */
[----:B------:R-:W-:Y:S02]  /*1f020*/  ISETP.GT.U32.AND P2, PT, R90, R30, PT ;  /* 0x0000001e5a00720c */ /* 0x000fe40003f44070 */
[C---:B------:R-:W-:Y:S02]  /*1f030*/  SEL R28, R2.reuse, R28, !P3 ;  /* 0x0000001c021c7207 */ /* 0x040fe40005800000 */
[----:B------:R-:W-:-:S03]  /*1f040*/  SEL R24, R2, R24, !P3 ;  /* 0x0000001802187207 */ /* 0x000fc60005800000 */
[----:B------:R-:W-:Y:S01]  /*1f050*/  IMAD R28, R28, UR9, RZ ;  /* 0x000000091c1c7c24 */ /* 0x000fe2000f8e02ff */
[----:B------:R-:W-:Y:S01]  /*1f060*/  PRMT R71, RZ, 0x7610, R71 ;  /* 0x00007610ff477816 */ /* 0x000fe20000000047 */
[----:B------:R-:W1:Y:S02]  /*1f070*/  LDCU UR9, c[0x0][0x3b0] ;  /* 0x00007600ff0977ac */ /* 0x000e640008000800 */
[--C-:B------:R-:W-:Y:S01]  /*1f080*/  @!P4 IMAD.IADD R31, R31, 0x1, -R90.reuse ;  /* 0x000000011f1fc824 */ /* 0x100fe200078e0a5a */
[----:B0-----:R-:W-:Y:S01]  /*1f090*/  LEA R54, P4, R28, R91, 0x1 ;  /* 0x0000005b1c367211 */ /* 0x001fe200078808ff */
[----:B------:R-:W-:-:S03]  /*1f0a0*/  @!P2 IMAD.IADD R30, R30, 0x1, -R90 ;  /* 0x000000011e1ea824 */ /* 0x000fc600078e0a5a */
[----:B------:R-:W-:Y:S02]  /*1f0b0*/  LEA.HI.X.SX32 R55, R28, R92, 0x1, P4 ;  /* 0x0000005c1c377211 */ /* 0x000fe400020f0eff */
[----:B------:R-:W-:-:S03]  /*1f0c0*/  PRMT R38, RZ, 0x7610, R38 ;  /* 0x00007610ff267816 */ /* 0x000fc60000000026 */
[----:B------:R0:W4:Y:S04]  /*1f0d0*/  @P0 LDG.E.U16 R71, desc[UR20][R54.64] ;  /* 0x0000001436470981 */ /* 0x000128000c1e1500 */
[----:B--2---:R-:W-:Y:S04]  /*1f0e0*/  STL [R1+0x1a5c], R41 ;  /* 0x001a5c2901007387 */ /* 0x004fe80000100800 */
[----:B------:R-:W2:Y:S04]  /*1f0f0*/  LDL.LU R29, [R1+0x6cc] ;  /* 0x0006cc00011d7983 */ /* 0x000ea80000300800 */
[----:B---3--:R1:W-:Y:S02]  /*1f100*/  STL [R1+0x8f0], R27 ;  /* 0x0008f01b01007387 */ /* 0x0083e40000100800 */
[----:B-1----:R-:W-:-:S02]  /*1f110*/  IMAD R27, R24, UR7, RZ ;  /* 0x00000007181b7c24 */ /* 0x002fc4000f8e02ff */
[----:B------:R0:W-:Y:S01]  /*1f120*/  STL [R1+0xb48], R54 ;  /* 0x000b483601007387 */ /* 0x0001e20000100800 */
[----:B------:R-:W1:Y:S02]  /*1f130*/  LDCU UR7, c[0x0][0x3b0] ;  /* 0x00007600ff0777ac */ /* 0x000e640008000800 */
[C---:B------:R-:W-:Y:S01]  /*1f140*/  LEA R24, P2, R27.reuse, R91, 0x1 ;  /* 0x0000005b1b187211 */ /* 0x040fe200078408ff */
[----:B------:R-:W3:Y:S03]  /*1f150*/  LDL.LU R28, [R1+0x6d0] ;  /* 0x0006d000011c7983 */ /* 0x000ee60000300800 */
[----:B------:R-:W-:Y:S01]  /*1f160*/  LEA.HI.X.SX32 R27, R27, R92, 0x1, P2 ;  /* 0x0000005c1b1b7211 */ /* 0x000fe200010f0eff */
[----:B------:R-:W-:Y:S01]  /*1f170*/  STL [R1+0xb50], R24 ;  /* 0x000b501801007387 */ /* 0x000fe20000100800 */
[----:B0-----:R-:W-:-:S03]  /*1f180*/  @P0 IMAD.MOV.U32 R54, RZ, RZ, R24 ;  /* 0x000000ffff360224 */ /* 0x001fc600078e0018 */
[----:B------:R0:W-:Y:S04]  /*1f190*/  STL [R1+0xb44], R55 ;  /* 0x000b443701007387 */ /* 0x0001e80000100800 */
[----:B------:R-:W3:Y:S01]  /*1f1a0*/  LDL R33, [R1+0x161c] ;  /* 0x00161c0001217983 */ /* 0x000ee20000100800 */
[----:B0-----:R-:W-:-:S05]  /*1f1b0*/  @P0 IMAD.MOV.U32 R55, RZ, RZ, R27 ;  /* 0x000000ffff370224 */ /* 0x001fca00078e001b */
[----:B------:R0:W3:Y:S01]  /*1f1c0*/  @P0 LDG.E.U16 R38, desc[UR20][R54.64] ;  /* 0x0000001436260981 */ /* 0x0000e2000c1e1500 */
[----:B------:R-:W-:Y:S02]  /*1f1d0*/  ISETP.GT.U32.AND P4, PT, R90, R30, PT ;  /* 0x0000001e5a00720c */ /* 0x000fe40003f84070 */
[----:B------:R-:W-:Y:S01]  /*1f1e0*/  SEL R32, R2, R32, !P3 ;  /* 0x0000002002207207 */ /* 0x000fe20005800000 */
[----:B------:R-:W-:-:S04]  /*1f1f0*/  @!P6 IMAD.MOV R31, RZ, RZ, -R31 ;  /* 0x000000ffff1fe224 */ /* 0x000fc800078e0a1f */
[----:B------:R-:W-:Y:S01]  /*1f200*/  IMAD R32, R32, UR10, RZ ;  /* 0x0000000a20207c24 */ /* 0x000fe2000f8e02ff */
[----:B------:R0:W-:Y:S01]  /*1f210*/  STL [R1+0xb4c], R27 ;  /* 0x000b4c1b01007387 */ /* 0x0001e20000100800 */
[----:B------:R-:W-:Y:S01]  /*1f220*/  SEL R31, R2, R31, !P3 ;  /* 0x0000001f021f7207 */ /* 0x000fe20005800000 */
[----:B------:R-:W2:Y:S03]  /*1f230*/  LDCU UR10, c[0x0][0x3b0] ;  /* 0x00007600ff0a77ac */ /* 0x000ea60008000800 */
[----:B------:R-:W-:Y:S01]  /*1f240*/  @!P4 IMAD.IADD R30, R30, 0x1, -R90 ;  /* 0x000000011e1ec824 */ /* 0x000fe200078e0a5a */
[C---:B0-----:R-:W-:Y:S01]  /*1f250*/  LEA R27, P6, R32.reuse, R91, 0x1 ;  /* 0x0000005b201b7211 */ /* 0x041fe200078c08ff */
[----:B-1----:R-:W-:Y:S01]  /*1f260*/  IMAD R31, R31, UR7, RZ ;  /* 0x000000071f1f7c24 */ /* 0x002fe2000f8e02ff */
[----:B----4-:R-:W-:Y:S01]  /*1f270*/  STL [R1+0x1a60], R71 ;  /* 0x001a604701007387 */ /* 0x010fe20000100800 */
[----:B------:R-:W-:Y:S01]  /*1f280*/  PRMT R26, RZ, 0x7610, R26 ;  /* 0x00007610ff1a7816 */ /* 0x000fe2000000001a */
[----:B------:R-:W-:Y:S01]  /*1f290*/  @!P5 IMAD.MOV R30, RZ, RZ, -R30 ;  /* 0x000000ffff1ed224 */ /* 0x000fe200078e0a1e */
[----:B------:R-:W-:Y:S01]  /*1f2a0*/  LEA.HI.X.SX32 R32, R32, R92, 0x1, P6 ;  /* 0x0000005c20207211 */ /* 0x000fe200030f0eff */
[----:B------:R-:W4:Y:S01]  /*1f2b0*/  LDL.LU R24, [R1+0x6d4] ;  /* 0x0006d40001187983 */ /* 0x000f220000300800 */
[----:B------:R-:W-:Y:S01]  /*1f2c0*/  @P0 IMAD.MOV.U32 R54, RZ, RZ, R27 ;  /* 0x000000ffff360224 */ /* 0x000fe200078e001b */
[----:B------:R-:W-:Y:S01]  /*1f2d0*/  PRMT R68, RZ, 0x7610, R68 ;  /* 0x00007610ff447816 */ /* 0x000fe20000000044 */
[----:B------:R-:W0:Y:S01]  /*1f2e0*/  LDCU UR7, c[0x0][0x3b0] ;  /* 0x00007600ff0777ac */ /* 0x000e220008000800 */
[----:B------:R-:W-:-:S05]  /*1f2f0*/  @P0 IMAD.MOV.U32 R55, RZ, RZ, R32 ;  /* 0x000000ffff370224 */ /* 0x000fca00078e0020 */
[----:B------:R-:W4:Y:S01]  /*1f300*/  @P0 LDG.E.U16 R26, desc[UR20][R54.64] ;  /* 0x00000014361a0981 */ /* 0x000f22000c1e1500 */
[----:B--2---:R-:W-:-:S13]  /*1f310*/  ISETP.GT.U32.AND P4, PT, R90, R29, PT ;  /* 0x0000001d5a00720c */ /* 0x004fda0003f84070 */
[----:B------:R-:W-:Y:S01]  /*1f320*/  @!P4 IMAD.IADD R29, R29, 0x1, -R90 ;  /* 0x000000011d1dc824 */ /* 0x000fe200078e0a5a */
[----:B---3--:R-:W-:Y:S01]  /*1f330*/  ISETP.GE.AND P4, PT, R33, RZ, PT ;  /* 0x000000ff2100720c */ /* 0x008fe20003f86270 */
[----:B------:R-:W-:Y:S04]  /*1f340*/  STL [R1+0x1a64], R38 ;  /* 0x001a642601007387 */ /* 0x000fe80000100800 */
[----:B------:R1:W-:Y:S02]  /*1f350*/  STL [R1+0xb80], R27 ;  /* 0x000b801b01007387 */ /* 0x0003e40000100800 */
[----:B-1----:R-:W-:-:S04]  /*1f360*/  LEA R27, P5, R31, R91, 0x1 ;  /* 0x0000005b1f1b7211 */ /* 0x002fc800078a08ff */
[----:B------:R-:W-:Y:S01]  /*1f370*/  LEA.HI.X.SX32 R31, R31, R92, 0x1, P5 ;  /* 0x0000005c1f1f7211 */ /* 0x000fe200028f0eff */
[----:B------:R1:W-:Y:S04]  /*1f380*/  STL [R1+0xb7c], R32 ;  /* 0x000b7c2001007387 */ /* 0x0003e80000100800 */
[----:B------:R-:W-:Y:S01]  /*1f390*/  @P0 IMAD.MOV.U32 R33, RZ, RZ, R31 ;  /* 0x000000ffff210224 */ /* 0x000fe200078e001f */
[----:B------:R-:W2:Y:S01]  /*1f3a0*/  LDL R55, [R1+0x162c] ;  /* 0x00162c0001377983 */ /* 0x000ea20000100800 */
[----:B-1----:R-:W-:-:S05]  /*1f3b0*/  @P0 IMAD.MOV.U32 R32, RZ, RZ, R27 ;  /* 0x000000ffff200224 */ /* 0x002fca00078e001b */
[----:B------:R-:W3:Y:S01]  /*1f3c0*/  @P0 LDG.E.U16 R68, desc[UR20][R32.64] ;  /* 0x0000001420440981 */ /* 0x000ee2000c1e1500 */
[----:B------:R-:W-:Y:S02]  /*1f3d0*/  ISETP.GT.U32.AND P2, PT, R90, R25, PT ;  /* 0x000000195a00720c */ /* 0x000fe40003f44070 */
[----:B------:R-:W-:-:S11]  /*1f3e0*/  SEL R30, R2, R30, !P3 ;  /* 0x0000001e021e7207 */ /* 0x000fd60005800000 */
[----:B------:R-:W-:-:S05]  /*1f3f0*/  @!P2 IMAD.IADD R25, R25, 0x1, -R90 ;  /* 0x000000011919a824 */ /* 0x000fca00078e0a5a */
[----:B------:R-:W-:Y:S01]  /*1f400*/  ISETP.GT.U32.AND P6, PT, R90, R25, PT ;  /* 0x000000195a00720c */ /* 0x000fe20003fc4070 */
[----:B------:R-:W-:Y:S01]  /*1f410*/  IMAD R30, R30, UR9, RZ ;  /* 0x000000091e1e7c24 */ /* 0x000fe2000f8e02ff */
[----:B----4-:R1:W-:Y:S01]  /*1f420*/  STL [R1+0x8e4], R26 ;  /* 0x0008e41a01007387 */ /* 0x0103e20000100800 */
[----:B------:R-:W-:Y:S01]  /*1f430*/  PRMT R39, RZ, 0x7610, R39 ;  /* 0x00007610ff277816 */ /* 0x000fe20000000027 */
[----:B------:R-:W4:Y:S02]  /*1f440*/  LDCU UR9, c[0x0][0x3b0] ;  /* 0x00007600ff0977ac */ /* 0x000f240008000800 */
[----:B-1----:R-:W4:Y:S07]  /*1f450*/  LDL.LU R26, [R1+0x6dc] ;  /* 0x0006dc00011a7983 */ /* 0x002f2e0000300800 */
[----:B------:R-:W-:Y:S01]  /*1f460*/  @!P6 IMAD.IADD R25, R25, 0x1, -R90 ;  /* 0x000000011919e824 */ /* 0x000fe200078e0a5a */
[----:B------:R-:W-:Y:S04]  /*1f470*/  STL [R1+0xb88], R27 ;  /* 0x000b881b01007387 */ /* 0x000fe80000100800 */
[----:B------:R1:W-:Y:S04]  /*1f480*/  STL [R1+0xb84], R31 ;  /* 0x000b841f01007387 */ /* 0x0003e80000100800 */
[----:B------:R-:W4:Y:S04]  /*1f490*/  LDL R83, [R1+0x1628] ;  /* 0x0016280001537983 */ /* 0x000f280000100800 */
[----:B------:R-:W4:Y:S01]  /*1f4a0*/  LDL.LU.64 R32, [R1+0x1ba8] ;  /* 0x001ba80001207983 */ /* 0x000f220000300a00 */
[----:B-1----:R-:W-:-:S03]  /*1f4b0*/  LEA R31, P6, R30, R91, 0x1 ;  /* 0x0000005b1e1f7211 */ /* 0x002fc600078c08ff */
[----:B------:R-:W4:Y:S01]  /*1f4c0*/  LDL.LU R27, [R1+0x6d8] ;  /* 0x0006d800011b7983 */ /* 0x000f220000300800 */
[----:B------:R-:W-:Y:S02]  /*1f4d0*/  LEA.HI.X.SX32 R54, R30, R92, 0x1, P6 ;  /* 0x0000005c1e367211 */ /* 0x000fe400030f0eff */
[----:B--2---:R-:W-:-:S03]  /*1f4e0*/  ISETP.GE.AND P6, PT, R55, RZ, PT ;  /* 0x000000ff3700720c */ /* 0x004fc60003fc6270 */
[----:B------:R-:W-:Y:S01]  /*1f4f0*/  @P0 IMAD.MOV.U32 R55, RZ, RZ, R54 ;  /* 0x000000ffff370224 */ /* 0x000fe200078e0036 */
[----:B---3--:R-:W-:Y:S04]  /*1f500*/  STL [R1+0x1a68], R68 ;  /* 0x001a684401007387 */ /* 0x008fe80000100800 */
[----:B------:R-:W-:Y:S04]  /*1f510*/  STL [R1+0xb90], R31 ;  /* 0x000b901f01007387 */ /* 0x000fe80000100800 */
[----:B------:R-:W2:Y:S04]  /*1f520*/  LDL R30, [R1+0x1624] ;  /* 0x00162400011e7983 */ /* 0x000ea80000100800 */
[----:B------:R1:W-:Y:S02]  /*1f530*/  STL [R1+0xb8c], R54 ;  /* 0x000b8c3601007387 */ /* 0x0003e40000100800 */
[----:B-1----:R-:W-:-:S05]  /*1f540*/  @P0 IMAD.MOV.U32 R54, RZ, RZ, R31 ;  /* 0x000000ffff360224 */ /* 0x002fca00078e001f */
[----:B------:R0:W3:Y:S01]  /*1f550*/  @P0 LDG.E.U16 R39, desc[UR20][R54.64] ;  /* 0x0000001436270981 */ /* 0x0000e2000c1e1500 */
[----:B------:R-:W-:Y:S01]  /*1f560*/  ISETP.GT.U32.AND P2, PT, R90, R28, PT ;  /* 0x0000001c5a00720c */ /* 0x000fe20003f44070 */
[----:B------:R-:W-:-:S12]  /*1f570*/  @!P4 IMAD.MOV R25, RZ, RZ, -R25 ;  /* 0x000000ffff19c224 */ /* 0x000fd800078e0a19 */
[----:B------:R-:W-:Y:S01]  /*1f580*/  @!P2 IMAD.IADD R28, R28, 0x1, -R90 ;  /* 0x000000011c1ca824 */ /* 0x000fe200078e0a5a */
[----:B------:R-:W-:-:S04]  /*1f590*/  SEL R25, R2, R25, !P3 ;  /* 0x0000001902197207 */ /* 0x000fc80005800000 */
[C---:B------:R-:W-:Y:S01]  /*1f5a0*/  ISETP.GT.U32.AND P2, PT, R90.reuse, R28, PT ;  /* 0x0000001c5a00720c */ /* 0x040fe20003f44070 */
[----:B0-----:R-:W-:Y:S01]  /*1f5b0*/  IMAD R54, R25, UR7, RZ ;  /* 0x0000000719367c24 */ /* 0x001fe2000f8e02ff */
[----:B------:R-:W-:Y:S01]  /*1f5c0*/  ISETP.GT.U32.AND P4, PT, R90, R24, PT ;  /* 0x000000185a00720c */ /* 0x000fe20003f84070 */
[----:B------:R-:W0:Y:S01]  /*1f5d0*/  LDCU UR7, c[0x0][0x3b0] ;  /* 0x00007600ff0777ac */ /* 0x000e220008000800 */
[----:B------:R-:W-:-:S09]  /*1f5e0*/  PRMT R38, RZ, 0x7610, R38 ;  /* 0x00007610ff267816 */ /* 0x000fd20000000026 */
[--C-:B------:R-:W-:Y:S01]  /*1f5f0*/  @!P2 IMAD.IADD R28, R28, 0x1, -R90.reuse ;  /* 0x000000011c1ca824 */ /* 0x100fe200078e0a5a */
[----:B------:R-:W-:Y:S01]  /*1f600*/  LEA R31, P2, R54, R91, 0x1 ;  /* 0x0000005b361f7211 */ /* 0x000fe200078408ff */
[----:B------:R-:W-:Y:S01]  /*1f610*/  @!P4 IMAD.IADD R24, R24, 0x1, -R90 ;  /* 0x000000011818c824 */ /* 0x000fe200078e0a5a */
[----:B----4-:R-:W-:-:S03]  /*1f620*/  ISETP.GE.AND P4, PT, R83, RZ, PT ;  /* 0x000000ff5300720c */ /* 0x010fc60003f86270 */
[----:B------:R-:W-:Y:S01]  /*1f630*/  @P0 IMAD.MOV.U32 R82, RZ, RZ, R31 ;  /* 0x000000ffff520224 */ /* 0x000fe200078e001f */
[----:B---3--:R1:W-:Y:S04]  /*1f640*/  STL [R1+0x1a6c], R39 ;  /* 0x001a6c2701007387 */ /* 0x0083e80000100800 */
[----:B------:R-:W3:Y:S01]  /*1f650*/  LDL R55, [R1+0x1618] ;  /* 0x0016180001377983 */ /* 0x000ee20000100800 */
[----:B------:R-:W-:-:S04]  /*1f660*/  ISETP.GT.U32.AND P5, PT, R90, R29, PT ;  /* 0x0000001d5a00720c */ /* 0x000fc80003fa4070 */
[----:B------:R-:W-:Y:S01]  /*1f670*/  @!P4 IMAD.MOV R28, RZ, RZ, -R28 ;  /* 0x000000ffff1cc224 */ /* 0x000fe200078e0a1c */
[----:B------:R-:W4:Y:S01]  /*1f680*/  LDL.LU R25, [R1+0x6e0] ;  /* 0x0006e00001197983 */ /* 0x000f220000300800 */
[----:B-1----:R-:W-:-:S05]  /*1f690*/  LEA.HI.X.SX32 R39, R54, R92, 0x1, P2 ;  /* 0x0000005c36277211 */ /* 0x002fca00010f0eff */
[----:B------:R-:W-:-:S05]  /*1f6a0*/  @P0 IMAD.MOV.U32 R83, RZ, RZ, R39 ;  /* 0x000000ffff530224 */ /* 0x000fca00078e0027 */
[----:B------:R-:W4:Y:S01]  /*1f6b0*/  @P0 LDG.E.U16 R38, desc[UR20][R82.64] ;  /* 0x0000001452260981 */ /* 0x000f22000c1e1500 */
[----:B------:R-:W-:-:S04]  /*1f6c0*/  @!P5 IMAD.IADD R29, R29, 0x1, -R90 ;  /* 0x000000011d1dd824 */ /* 0x000fc800078e0a5a */
[----:B------:R-:W-:Y:S01]  /*1f6d0*/  @!P6 IMAD.MOV R29, RZ, RZ, -R29 ;  /* 0x000000ffff1de224 */ /* 0x000fe200078e0a1d */
[----:B------:R-:W-:-:S04]  /*1f6e0*/  ISETP.GT.U32.AND P6, PT, R90, R27, PT ;  /* 0x0000001b5a00720c */ /* 0x000fc80003fc4070 */
[----:B------:R-:W-:Y:S02]  /*1f6f0*/  SEL R29, R2, R29, !P3 ;  /* 0x0000001d021d7207 */ /* 0x000fe40005800000 */
[----:B------:R-:W-:Y:S02]  /*1f700*/  ISETP.GT.U32.AND P2, PT, R90, R24, PT ;  /* 0x000000185a00720c */ /* 0x000fe40003f44070 */
[----:B--2---:R-:W-:Y:S01]  /*1f710*/  ISETP.GE.AND P4, PT, R30, RZ, PT ;  /* 0x000000ff1e00720c */ /* 0x004fe20003f86270 */
[----:B------:R-:W-:Y:S01]  /*1f720*/  IMAD R30, R29, UR9, RZ ;  /* 0x000000091d1e7c24 */ /* 0x000fe2000f8e02ff */
[----:B------:R1:W-:Y:S01]  /*1f730*/  STL [R1+0xbc0], R31 ;  /* 0x000bc01f01007387 */ /* 0x0003e20000100800 */
[----:B------:R-:W-:Y:S01]  /*1f740*/  PRMT R69, RZ, 0x7610, R69 ;  /* 0x00007610ff457816 */ /* 0x000fe20000000045 */
[----:B------:R-:W2:Y:S01]  /*1f750*/  LDCU UR9, c[0x0][0x3b0] ;  /* 0x00007600ff0977ac */ /* 0x000ea20008000800 */
[--C-:B------:R-:W-:Y:S01]  /*1f760*/  @!P6 IMAD.IADD R27, R27, 0x1, -R90.reuse ;  /* 0x000000011b1be824 */ /* 0x100fe200078e0a5a */
[----:B------:R0:W-:Y:S04]  /*1f770*/  STL [R1+0xbbc], R39 ;  /* 0x000bbc2701007387 */ /* 0x0001e80000100800 */
[----:B-1----:R-:W2:Y:S01]  /*1f780*/  LDL.LU R31, [R1+0x6e4] ;  /* 0x0006e400011f7983 */ /* 0x002ea20000300800 */
[----:B0-----:R-:W-:Y:S01]  /*1f790*/  LEA R39, P6, R30, R91, 0x1 ;  /* 0x0000005b1e277211 */ /* 0x001fe200078c08ff */
[----:B------:R-:W-:-:S03]  /*1f7a0*/  @!P2 IMAD.IADD R24, R24, 0x1, -R90 ;  /* 0x000000011818a824 */ /* 0x000fc600078e0a5a */
[----:B------:R-:W-:Y:S02]  /*1f7b0*/  LEA.HI.X.SX32 R54, R30, R92, 0x1, P6 ;  /* 0x0000005c1e367211 */ /* 0x000fe400030f0eff */
[----:B------:R-:W-:Y:S01]  /*1f7c0*/  SEL R28, R2, R28, !P3 ;  /* 0x0000001c021c7207 */ /* 0x000fe20005800000 */
[----:B------:R-:W-:-:S04]  /*1f7d0*/  @!P4 IMAD.MOV R24, RZ, RZ, -R24 ;  /* 0x000000ffff18c224 */ /* 0x000fc800078e0a18 */
[----:B------:R-:W-:Y:S01]  /*1f7e0*/  IMAD R28, R28, UR7, RZ ;  /* 0x000000071c1c7c24 */ /* 0x000fe2000f8e02ff */
[----:B------:R-:W-:Y:S01]  /*1f7f0*/  PRMT R36, RZ, 0x7610, R36 ;  /* 0x00007610ff247816 */ /* 0x000fe20000000024 */
[----:B------:R-:W0:Y:S03]  /*1f800*/  LDCU UR7, c[0x0][0x3b0] ;  /* 0x00007600ff0777ac */ /* 0x000e260008000800 */
[----:B------:R-:W-:Y:S02]  /*1f810*/  LEA R30, P4, R28, R91, 0x1 ;  /* 0x0000005b1c1e7211 */ /* 0x000fe400078808ff */
[----:B---3--:R-:W-:Y:S01]  /*1f820*/  ISETP.GE.AND P2, PT, R55, RZ, PT ;  /* 0x000000ff3700720c */ /* 0x008fe20003f46270 */
[----:B------:R-:W-:Y:S01]  /*1f830*/  @P0 IMAD.MOV.U32 R55, RZ, RZ, R54 ;  /* 0x000000ffff370224 */ /* 0x000fe200078e0036 */
[----:B----4-:R-:W-:Y:S04]  /*1f840*/  STL [R1+0x1a74], R38 ;  /* 0x001a742601007387 */ /* 0x010fe80000100800 */
[----:B------:R-:W3:Y:S04]  /*1f850*/  LDL R29, [R1+0x1620] ;  /* 0x00162000011d7983 */ /* 0x000ee80000100800 */
[----:B------:R-:W-:Y:S04]  /*1f860*/  STL [R1+0xbc8], R39 ;  /* 0x000bc82701007387 */ /* 0x000fe80000100800 */
[----:B------:R1:W-:Y:S02]  /*1f870*/  STL [R1+0xbc4], R54 ;  /* 0x000bc43601007387 */ /* 0x0003e40000100800 */
[----:B-1----:R-:W-:-:S05]  /*1f880*/  @P0 IMAD.MOV.U32 R54, RZ, RZ, R39 ;  /* 0x000000ffff360224 */ /* 0x002fca00078e0027 */
[----:B------:R1:W4:Y:S01]  /*1f890*/  @P0 LDG.E.U16 R69, desc[UR20][R54.64] ;  /* 0x0000001436450981 */ /* 0x000322000c1e1500 */
[----:B------:R-:W-:Y:S01]  /*1f8a0*/  LEA.HI.X.SX32 R39, R28, R92, 0x1, P4 ;  /* 0x0000005c1c277211 */ /* 0x000fe200020f0eff */
[----:B-1----:R-:W-:-:S04]  /*1f8b0*/  @P0 IMAD.MOV.U32 R54, RZ, RZ, R30 ;  /* 0x000000ffff360224 */ /* 0x002fc800078e001e */
[----:B------:R-:W-:-:S05]  /*1f8c0*/  @P0 IMAD.MOV.U32 R55, RZ, RZ, R39 ;  /* 0x000000ffff370224 */ /* 0x000fca00078e0027 */
[----:B------:R-:W2:Y:S01]  /*1f8d0*/  @P0 LDG.E.U16 R36, desc[UR20][R54.64] ;  /* 0x0000001436240981 */ /* 0x000ea2000c1e1500 */
[----:B------:R-:W-:-:S13]  /*1f8e0*/  ISETP.GT.U32.AND P5, PT, R90, R26, PT ;  /* 0x0000001a5a00720c */ /* 0x000fda0003fa4070 */
[----:B------:R-:W-:-:S05]  /*1f8f0*/  @!P5 IMAD.IADD R26, R26, 0x1, -R90 ;  /* 0x000000011a1ad824 */ /* 0x000fca00078e0a5a */
[----:B------:R-:W-:-:S13]  /*1f900*/  ISETP.GT.U32.AND P5, PT, R90, R26, PT ;  /* 0x0000001a5a00720c */ /* 0x000fda0003fa4070 */
[----:B------:R-:W-:Y:S01]  /*1f910*/  @!P5 IMAD.IADD R26, R26, 0x1, -R90 ;  /* 0x000000011a1ad824 */ /* 0x000fe200078e0a5a */
[----:B------:R-:W-:-:S13]  /*1f920*/  ISETP.GT.U32.AND P5, PT, R90, R25, PT ;  /* 0x000000195a00720c */ /* 0x000fda0003fa4070 */
[----:B------:R-:W-:Y:S01]  /*1f930*/  @!P5 IMAD.IADD R25, R25, 0x1, -R90 ;  /* 0x000000011919d824 */ /* 0x000fe200078e0a5a */
[----:B---3--:R-:W-:Y:S01]  /*1f940*/  ISETP.GE.AND P5, PT, R29, RZ, PT ;  /* 0x000000ff1d00720c */ /* 0x008fe20003fa6270 */
[----:B----4-:R-:W-:Y:S04]  /*1f950*/  STL [R1+0x1a70], R69 ;  /* 0x001a704501007387 */ /* 0x010fe80000100800 */
[----:B------:R1:W-:Y:S04]  /*1f960*/  STL [R1+0xbd0], R30 ;  /* 0x000bd01e01007387 */ /* 0x0003e80000100800 */
[----:B------:R-:W3:Y:S01]  /*1f970*/  LDL R83, [R1+0x1630] ;  /* 0x0016300001537983 */ /* 0x000ee20000100800 */
[----:B------:R-:W-:-:S03]  /*1f980*/  SEL R29, R2, R24, !P3 ;  /* 0x00000018021d7207 */ /* 0x000fc60005800000 */
[----:B------:R-:W4:Y:S04]  /*1f990*/  LDL.LU R28, [R1+0x6e8] ;  /* 0x0006e800011c7983 */ /* 0x000f280000300800 */
[----:B------:R0:W-:Y:S04]  /*1f9a0*/  STL [R1+0xbcc], R39 ;  /* 0x000bcc2701007387 */ /* 0x0001e80000100800 */
[----:B--2---:R-:W-:Y:S04]  /*1f9b0*/  STL [R1+0x1a78], R36 ;  /* 0x001a782401007387 */ /* 0x004fe80000100800 */
[----:B------:R-:W2:Y:S01]  /*1f9c0*/  LDL R24, [R1+0x1638] ;  /* 0x0016380001187983 */ /* 0x000ea20000100800 */
[C---:B------:R-:W-:Y:S01]  /*1f9d0*/  ISETP.GT.U32.AND P6, PT, R90.reuse, R27, PT ;  /* 0x0000001b5a00720c */ /* 0x040fe20003fc4070 */
[----:B------:R-:W-:Y:S01]  /*1f9e0*/  @!P2 IMAD.MOV R26, RZ, RZ, -R26 ;  /* 0x000000ffff1aa224 */ /* 0x000fe200078e0a1a */
[C---:B------:R-:W-:Y:S01]  /*1f9f0*/  ISETP.GT.U32.AND P2, PT, R90.reuse, R25, PT ;  /* 0x000000195a00720c */ /* 0x040fe20003f44070 */
[----:B------:R-:W-:Y:S01]  /*1fa00*/  IMAD R29, R29, UR10, RZ ;  /* 0x0000000a1d1d7c24 */ /* 0x000fe2000f8e02ff */
[----:B------:R-:W-:Y:S01]  /*1fa10*/  ISETP.GT.U32.AND P4, PT, R90, R31, PT ;  /* 0x0000001f5a00720c */ /* 0x000fe20003f84070 */
[----:B------:R-:W2:Y:S01]  /*1fa20*/  LDCU UR10, c[0x0][0x3b0] ;  /* 0x00007600ff0a77ac */ /* 0x000ea20008000800 */
[----:B-1----:R-:W-:-:S02]  /*1fa30*/  SEL R30, R2, R26, !P3 ;  /* 0x0000001a021e7207 */ /* 0x002fc40005800000 */
[----:B------:R-:W-:Y:S01]  /*1fa40*/  PRMT R71, RZ, 0x7610, R71 ;  /* 0x00007610ff477816 */ /* 0x000fe20000000047 */
[----:B------:R-:W4:Y:S02]  /*1fa50*/  LDL.LU R26, [R1+0x6ec] ;  /* 0x0006ec00011a7983 */ /* 0x000f240000300800 */
[----:B0-----:R-:W-:Y:S01]  /*1fa60*/  IMAD R39, R30, UR7, RZ ;  /* 0x000000071e277c24 */ /* 0x001fe2000f8e02ff */
[----:B------:R-:W-:Y:S01]  /*1fa70*/  PRMT R66, RZ, 0x7610, R66 ;  /* 0x00007610ff427816 */ /* 0x000fe20000000042 */
[--C-:B------:R-:W-:Y:S01]  /*1fa80*/  @!P6 IMAD.IADD R27, R27, 0x1, -R90.reuse ;  /* 0x000000011b1be824 */ /* 0x100fe200078e0a5a */
[-C--:B------:R-:W-:Y:S01]  /*1fa90*/  LEA R54, P6, R29, R91.reuse, 0x1 ;  /* 0x0000005b1d367211 */ /* 0x080fe200078c08ff */
[--C-:B------:R-:W-:Y:S01]  /*1faa0*/  @!P2 IMAD.IADD R25, R25, 0x1, -R90.reuse ;  /* 0x000000011919a824 */ /* 0x100fe200078e0a5a */
[----:B------:R-:W-:Y:S01]  /*1fab0*/  PRMT R37, RZ, 0x7610, R37 ;  /* 0x00007610ff257816 */ /* 0x000fe20000000025 */
[----:B------:R-:W-:Y:S01]  /*1fac0*/  @!P5 IMAD.MOV R27, RZ, RZ, -R27 ;  /* 0x000000ffff1bd224 */ /* 0x000fe200078e0a1b */
[----:B------:R-:W-:Y:S01]  /*1fad0*/  LEA.HI.X.SX32 R55, R29, R92, 0x1, P6 ;  /* 0x0000005c1d377211 */ /* 0x000fe200030f0eff */
[----:B------:R-:W-:Y:S01]  /*1fae0*/  @!P4 IMAD.IADD R31, R31, 0x1, -R90 ;  /* 0x000000011f1fc824 */ /* 0x000fe200078e0a5a */
[----:B------:R-:W-:Y:S01]  /*1faf0*/  LEA R30, P5, R39, R91, 0x1 ;  /* 0x0000005b271e7211 */ /* 0x000fe200078a08ff */
[----:B------:R-:W0:Y:S01]  /*1fb00*/  LDCU UR7, c[0x0][0x3b0] ;  /* 0x00007600ff0777ac */ /* 0x000e220008000800 */
[----:B------:R-:W-:-:S02]  /*1fb10*/  @P0 MOV R82, R54 ;  /* 0x0000003600520202 */ /* 0x000fc40000000f00 */
[----:B------:R-:W-:Y:S02]  /*1fb20*/  LEA.HI.X.SX32 R39, R39, R92, 0x1, P5 ;  /* 0x0000005c27277211 */ /* 0x000fe400028f0eff */
[----:B------:R-:W-:Y:S02]  /*1fb30*/  ISETP.GT.U32.AND P4, PT, R90, R31, PT ;  /* 0x0000001f5a00720c */ /* 0x000fe40003f84070 */
[----:B------:R-:W-:-:S05]  /*1fb40*/  SEL R27, R2, R27, !P3 ;  /* 0x0000001b021b7207 */ /* 0x000fca0005800000 */
[----:B------:R-:W-:Y:S01]  /*1fb50*/  IMAD R27, R27, UR9, RZ ;  /* 0x000000091b1b7c24 */ /* 0x000fe2000f8e02ff */
[----:B------:R-:W-:Y:S01]  /*1fb60*/  STL [R1+0xc00], R54 ;  /* 0x000c003601007387 */ /* 0x000fe20000100800 */
[----:B------:R-:W-:Y:S01]  /*1fb70*/  PRMT R41, RZ, 0x7610, R41 ;  /* 0x00007610ff297816 */ /* 0x000fe20000000029 */
[----:B------:R-:W1:Y:S02]  /*1fb80*/  LDCU UR9, c[0x0][0x3b0] ;  /* 0x00007600ff0977ac */ /* 0x000e640008000800 */
[----:B------:R-:W4:Y:S01]  /*1fb90*/  LDL.LU R29, [R1+0x6f0] ;  /* 0x0006f000011d7983 */ /* 0x000f220000300800 */
[----:B------:R-:W-:Y:S01]  /*1fba0*/  @!P4 IMAD.IADD R31, R31, 0x1, -R90 ;  /* 0x000000011f1fc824 */ /* 0x000fe200078e0a5a */
[----:B---3--:R-:W-:Y:S01]  /*1fbb0*/  ISETP.GE.AND P2, PT, R83, RZ, PT ;  /* 0x000000ff5300720c */ /* 0x008fe20003f46270 */
[----:B------:R-:W-:-:S05]  /*1fbc0*/  @P0 IMAD.MOV.U32 R83, RZ, RZ, R55 ;  /* 0x000000ffff530224 */ /* 0x000fca00078e0037 */
[----:B------:R3:W4:Y:S02]  /*1fbd0*/  @P0 LDG.E.U16 R71, desc[UR20][R82.64] ;  /* 0x0000001452470981 */ /* 0x000724000c1e1500 */
[----:B---3--:R-:W-:Y:S02]  /*1fbe0*/  @P0 IMAD.MOV.U32 R82, RZ, RZ, R30 ;  /* 0x000000ffff520224 */ /* 0x008fe400078e001e */
[----:B------:R-:W-:-:S05]  /*1fbf0*/  @P0 IMAD.MOV.U32 R83, RZ, RZ, R39 ;  /* 0x000000ffff530224 */ /* 0x000fca00078e0027 */
[----:B------:R3:W4:Y:S01]  /*1fc00*/  @P0 LDG.E.U16 R66, desc[UR20][R82.64] ;  /* 0x0000001452420981 */ /* 0x000722000c1e1500 */
[----:B--2---:R-:W-:Y:S02]  /*1fc10*/  ISETP.GE.AND P5, PT, R24, RZ, PT ;  /* 0x000000ff1800720c */ /* 0x004fe40003fa6270 */
[----:B------:R-:W-:-:S04]  /*1fc20*/  LEA R24, P4, R27, R91, 0x1 ;  /* 0x0000005b1b187211 */ /* 0x000fc800078808ff */
[----:B------:R-:W-:Y:S01]  /*1fc30*/  LEA.HI.X.SX32 R27, R27, R92, 0x1, P4 ;  /* 0x0000005c1b1b7211 */ /* 0x000fe200020f0eff */
[----:B---3--:R-:W-:-:S04]  /*1fc40*/  @P0 IMAD.MOV.U32 R82, RZ, RZ, R24 ;  /* 0x000000ffff520224 */ /* 0x008fc800078e0018 */
[----:B------:R-:W-:-:S05]  /*1fc50*/  @P0 IMAD.MOV.U32 R83, RZ, RZ, R27 ;  /* 0x000000ffff530224 */ /* 0x000fca00078e001b */
[----:B------:R2:W3:Y:S01]  /*1fc60*/  @P0 LDG.E.U16 R37, desc[UR20][R82.64] ;  /* 0x0000001452250981 */ /* 0x0004e2000c1e1500 */
[----:B------:R-:W-:-:S03]  /*1fc70*/  @!P2 IMAD.MOV R25, RZ, RZ, -R25 ;  /* 0x000000ffff19a224 */ /* 0x000fc600078e0a19 */
[----:B------:R0:W-:Y:S01]  /*1fc80*/  STL [R1+0xc08], R30 ;  /* 0x000c081e01007387 */ /* 0x0001e20000100800 */
[----:B----4-:R-:W-:-:S03]  /*1fc90*/  ISETP.GT.U32.AND P6, PT, R90, R28, PT ;  /* 0x0000001c5a00720c */ /* 0x010fc60003fc4070 */
[----:B------:R4:W-:Y:S01]  /*1fca0*/  STL [R1+0xbfc], R55 ;  /* 0x000bfc3701007387 */ /* 0x0009e20000100800 */
[----:B0-----:R-:W-:-:S03]  /*1fcb0*/  SEL R30, R2, R25, !P3 ;  /* 0x00000019021e7207 */ /* 0x001fc60005800000 */
[----:B------:R-:W-:Y:S04]  /*1fcc0*/  STL [R1+0xc04], R39 ;  /* 0x000c042701007387 */ /* 0x000fe80000100800 */
[----:B------:R-:W3:Y:S01]  /*1fcd0*/  LDL R54, [R1+0x1644] ;  /* 0x0016440001367983 */ /* 0x000ee20000100800 */
[----:B------:R-:W-:Y:S02]  /*1fce0*/  IMAD R30, R30, UR11, RZ ;  /* 0x0000000b1e1e7c24 */ /* 0x000fe4000f8e02ff */
[----:B------:R-:W-:Y:S01]  /*1fcf0*/  @!P5 IMAD.MOV R31, RZ, RZ, -R31 ;  /* 0x000000ffff1fd224 */ /* 0x000fe200078e0a1f */
[----:B------:R-:W-:Y:S01]  /*1fd00*/  PRMT R67, RZ, 0x7610, R67 ;  /* 0x00007610ff437816 */ /* 0x000fe20000000043 */
[----:B------:R-:W-:Y:S01]  /*1fd10*/  @!P6 IMAD.IADD R28, R28, 0x1, -R90 ;  /* 0x000000011c1ce824 */ /* 0x000fe200078e0a5a */
[C---:B------:R-:W-:Y:S01]  /*1fd20*/  ISETP.GT.U32.AND P2, PT, R90.reuse, R26, PT ;  /* 0x0000001a5a00720c */ /* 0x040fe20003f44070 */
[----:B------:R-:W0:Y:S03]  /*1fd30*/  LDCU UR11, c[0x0][0x3b0] ;  /* 0x00007600ff0b77ac */ /* 0x000e260008000800 */
[----:B------:R-:W-:-:S02]  /*1fd40*/  ISETP.GT.U32.AND P6, PT, R90, R28, PT ;  /* 0x0000001c5a00720c */ /* 0x000fc40003fc4070 */
[----:B------:R-:W-:-:S05]  /*1fd50*/  SEL R31, R2, R31, !P3 ;  /* 0x0000001f021f7207 */ /* 0x000fca0005800000 */
[----:B------:R-:W-:Y:S01]  /*1fd60*/  IMAD R31, R31, UR7, RZ ;  /* 0x000000071f1f7c24 */ /* 0x000fe2000f8e02ff */
[----:B------:R-:W-:Y:S01]  /*1fd70*/  ISETP.GT.U32.AND P4, PT, R90, R29, PT ;  /* 0x0000001d5a00720c */ /* 0x000fe20003f84070 */
[----:B------:R-:W-:Y:S04]  /*1fd80*/  STL [R1+0x1a7c], R71 ;  /* 0x001a7c4701007387 */ /* 0x000fe80000100800 */
[----:B------:R-:W-:Y:S01]  /*1fd90*/  @!P6 IMAD.IADD R28, R28, 0x1, -R90 ;  /* 0x000000011c1ce824 */ /* 0x000fe200078e0a5a */
[----:B------:R-:W-:Y:S01]  /*1fda0*/  PRMT R34, RZ, 0x7610, R34 ;  /* 0x00007610ff227816 */ /* 0x000fe20000000022 */
[----:B------:R-:W-:Y:S01]  /*1fdb0*/  @!P2 IMAD.IADD R26, R26, 0x1, -R90 ;  /* 0x000000011a1aa824 */ /* 0x000fe200078e0a5a */
[----:B------:R-:W0:Y:S01]  /*1fdc0*/  LDCU UR7, c[0x0][0x3b0] ;  /* 0x00007600ff0777ac */ /* 0x000e220008000800 */
[----:B------:R-:W-:Y:S04]  /*1fdd0*/  STL [R1+0x1a80], R66 ;  /* 0x001a804201007387 */ /* 0x000fe80000100800 */
[----:B------:R0:W-:Y:S04]  /*1fde0*/  STL [R1+0xc10], R24 ;  /* 0x000c101801007387 */ /* 0x0001e80000100800 */
[----:B------:R-:W3:Y:S04]  /*1fdf0*/  LDL.LU R25, [R1+0x6f4] ;  /* 0x0006f40001197983 */ /* 0x000ee80000300800 */
[----:B------:R1:W-:Y:S04]  /*1fe00*/  STL [R1+0xc0c], R27 ;  /* 0x000c0c1b01007387 */ /* 0x0003e80000100800 */
[----:B----4-:R-:W4:Y:S04]  /*1fe10*/  LDL R55, [R1+0x1654] ;  /* 0x0016540001377983 */ /* 0x010f280000100800 */
[----:B0-----:R-:W4:Y:S01]  /*1fe20*/  LDL.LU R24, [R1+0x6fc] ;  /* 0x0006fc0001187983 */ /* 0x001f220000300800 */
[----:B-1----:R-:W-:-:S04]  /*1fe30*/  LEA R27, P5, R30, R91, 0x1 ;  /* 0x0000005b1e1b7211 */ /* 0x002fc800078a08ff */
[----:B------:R-:W-:Y:S01]  /*1fe40*/  LEA.HI.X.SX32 R30, R30, R92, 0x1, P5 ;  /* 0x0000005c1e1e7211 */ /* 0x000fe200028f0eff */
[----:B--2---:R-:W-:-:S04]  /*1fe50*/  @P0 IMAD.MOV.U32 R82, RZ, RZ, R27 ;  /* 0x000000ffff520224 */ /* 0x004fc800078e001b */
[----:B------:R-:W-:-:S05]  /*1fe60*/  @P0 IMAD.MOV.U32 R83, RZ, RZ, R30 ;  /* 0x000000ffff530224 */ /* 0x000fca00078e001e */
[----:B------:R0:W2:Y:S04]  /*1fe70*/  @P0 LDG.E.U16 R41, desc[UR20][R82.64] ;  /* 0x0000001452290981 */ /* 0x0000a8000c1e1500 */
[----:B---3--:R-:W-:Y:S04]  /*1fe80*/  STL [R1+0x1a84], R37 ;  /* 0x001a842501007387 */ /* 0x008fe80000100800 */
[----:B------:R-:W-:Y:S04]  /*1fe90*/  STL [R1+0xc40], R27 ;  /* 0x000c401b01007387 */ /* 0x000fe80000100800 */
[----:B------:R1:W-:Y:S02]  /*1fea0*/  STL [R1+0xc3c], R30 ;  /* 0x000c3c1e01007387 */ /* 0x0003e40000100800 */
[----:B-1----:R-:W-:-:S04]  /*1feb0*/  LEA R30, P6, R31, R91, 0x1 ;  /* 0x0000005b1f1e7211 */ /* 0x002fc800078c08ff */
[----:B------:R-:W-:Y:S01]  /*1fec0*/  LEA.HI.X.SX32 R39, R31, R92, 0x1, P6 ;  /* 0x0000005c1f277211 */ /* 0x000fe200030f0eff */
[----:B0-----:R-:W-:-:S04]  /*1fed0*/  @P0 IMAD.MOV.U32 R82, RZ, RZ, R30 ;  /* 0x000000ffff520224 */ /* 0x001fc800078e001e */
[----:B------:R-:W-:-:S05]  /*1fee0*/  @P0 IMAD.MOV.U32 R83, RZ, RZ, R39 ;  /* 0x000000ffff530224 */ /* 0x000fca00078e0027 */
[----:B------:R0:W3:Y:S01]  /*1fef0*/  @P0 LDG.E.U16 R67, desc[UR20][R82.64] ;  /* 0x0000001452430981 */ /* 0x0000e2000c1e1500 */
[----:B------:R-:W-:Y:S01]  /*1ff00*/  ISETP.GE.AND P2, PT, R54, RZ, PT ;  /* 0x000000ff3600720c */ /* 0x000fe20003f46270 */
[----:B------:R-:W-:Y:S02]  /*1ff10*/  @!P4 IMAD.IADD R29, R29, 0x1, -R90 ;  /* 0x000000011d1dc824 */ /* 0x000fe400078e0a5a */
[----:B------:R-:W3:Y:S03]  /*1ff20*/  LDL R54, [R1+0x1648] ;  /* 0x0016480001367983 */ /* 0x000ee60000100800 */
[----:B------:R-:W-:Y:S01]  /*1ff30*/  ISETP.GT.U32.AND P4, PT, R90, R29, PT ;  /* 0x0000001d5a00720c */ /* 0x000fe20003f84070 */
[----:B------:R-:W3:Y:S06]  /*1ff40*/  LDL.LU R27, [R1+0x6f8] ;  /* 0x0006f800011b7983 */ /* 0x000eec0000300800 */
[----:B------:R-:W-:-:S05]  /*1ff50*/  @!P2 IMAD.MOV R28, RZ, RZ, -R28 ;  /* 0x000000ffff1ca224 */ /* 0x000fca00078e0a1c */
[----:B------:R-:W-:Y:S01]  /*1ff60*/  SEL R28, R2, R28, !P3 ;  /* 0x0000001c021c7207 */ /* 0x000fe20005800000 */
[----:B------:R-:W-:Y:S01]  /*1ff70*/  @!P4 IMAD.IADD R29, R29, 0x1, -R90 ;  /* 0x000000011d1dc824 */ /* 0x000fe200078e0a5a */
[----:B--2---:R-:W-:Y:S04]  /*1ff80*/  STL [R1+0x1a88], R41 ;  /* 0x001a882901007387 */ /* 0x004fe80000100800 */
[----:B------:R-:W-:Y:S04]  /*1ff90*/  STL [R1+0xc48], R30 ;  /* 0x000c481e01007387 */ /* 0x000fe80000100800 */
[----:B------:R-:W2:Y:S04]  /*1ffa0*/  LDL R31, [R1+0x1640] ;  /* 0x00164000011f7983 */ /* 0x000ea80000100800 */
[----:B------:R1:W-:Y:S02]  /*1ffb0*/  STL [R1+0xc44], R39 ;  /* 0x000c442701007387 */ /* 0x0003e40000100800 */
[----:B-1----:R-:W-:Y:S01]  /*1ffc0*/  IMAD R39, R28, UR9, RZ ;  /* 0x000000091c277c24 */ /* 0x002fe2000f8e02ff */
[----:B----4-:R-:W-:Y:S01]  /*1ffd0*/  ISETP.GE.AND P6, PT, R55, RZ, PT ;  /* 0x000000ff3700720c */ /* 0x010fe20003fc6270 */
[----:B------:R-:W1:Y:S03]  /*1ffe0*/  LDCU UR9, c[0x0][0x3b0] ;  /* 0x00007600ff0977ac */ /* 0x000e660008000800 */
[----:B------:R-:W-:-:S04]  /*1fff0*/  LEA R30, P4, R39, R91, 0x1 ;  /* 0x0000005b271e7211 */ /* 0x000fc800078808ff */
[----:B------:R-:W-:Y:S01]  /*20000*/  LEA.HI.X.SX32 R39, R39, R92, 0x1, P4 ;  /* 0x0000005c27277211 */ /* 0x000fe200020f0eff */
[----:B0-----:R-:W-:-:S04]  /*20010*/  @P0 IMAD.MOV.U32 R82, RZ, RZ, R30 ;  /* 0x000000ffff520224 */ /* 0x001fc800078e001e */
[----:B------:R-:W-:Y:S01]  /*20020*/  @P0 IMAD.MOV.U32 R83, RZ, RZ, R39 ;  /* 0x000000ffff530224 */ /* 0x000fe200078e0027 */
[----:B---3--:R-:W-:Y:S04]  /*20030*/  STL [R1+0x1a8c], R67 ;  /* 0x001a8c4301007387 */ /* 0x008fe80000100800 */
[----:B------:R-:W3:Y:S04]  /*20040*/  @P0 LDG.E.U16 R34, desc[UR20][R82.64] ;  /* 0x0000001452220981 */ /* 0x000ee8000c1e1500 */
[----:B------:R-:W4:Y:S01]  /*20050*/  LDL R55, [R1+0x1650] ;  /* 0x0016500001377983 */ /* 0x000f220000100800 */
[----:B------:R-:W-:-:S02]  /*20060*/  ISETP.GT.U32.AND P2, PT, R90, R25, PT ;  /* 0x000000195a00720c */ /* 0x000fc40003f44070 */
[----:B------:R-:W-:Y:S01]  /*20070*/  ISETP.GT.U32.AND P5, PT, R90, R26, PT ;  /* 0x0000001a5a00720c */ /* 0x000fe20003fa4070 */
[----:B------:R-:W4:Y:S10]  /*20080*/  LDL.LU R28, [R1+0x700] ;  /* 0x00070000011c7983 */ /* 0x000f340000300800 */
[--C-:B------:R-:W-:Y:S01]  /*20090*/  @!P2 IMAD.IADD R25, R25, 0x1, -R90.reuse ;  /* 0x000000011919a824 */ /* 0x100fe200078e0a5a */
[----:B------:R-:W-:Y:S01]  /*200a0*/  ISETP.GE.AND P2, PT, R54, RZ, PT ;  /* 0x000000ff3600720c */ /* 0x000fe20003f46270 */
[----:B------:R-:W-:-:S04]  /*200b0*/  @!P5 IMAD.IADD R26, R26, 0x1, -R90 ;  /* 0x000000011a1ad824 */ /* 0x000fc800078e0a5a */
[----:B------:R-:W-:Y:S01]  /*200c0*/  @!P6 IMAD.MOV R26, RZ, RZ, -R26 ;  /* 0x000000ffff1ae224 */ /* 0x000fe200078e0a1a */
[----:B------:R-:W-:-:S04]  /*200d0*/  ISETP.GT.U32.AND P6, PT, R90, R27, PT ;  /* 0x0000001b5a00720c */ /* 0x000fc80003fc4070 */
[----:B------:R-:W-:Y:S02]  /*200e0*/  SEL R26, R2, R26, !P3 ;  /* 0x0000001a021a7207 */ /* 0x000fe40005800000 */
[----:B------:R-:W-:Y:S01]  /*200f0*/  ISETP.GT.U32.AND P4, PT, R90, R25, PT ;  /* 0x000000195a00720c */ /* 0x000fe20003f84070 */
[----:B------:R-:W-:Y:S01]  /*20100*/  @!P2 IMAD.MOV R29, RZ, RZ, -R29 ;  /* 0x000000ffff1da224 */ /* 0x000fe200078e0a1d */
[----:B------:R0:W-:Y:S04]  /*20110*/  STL [R1+0xc50], R30 ;  /* 0x000c501e01007387 */ /* 0x0001e80000100800 */
[----:B------:R2:W-:Y:S01]  /*20120*/  STL [R1+0xc4c], R39 ;  /* 0x000c4c2701007387 */ /* 0x0005e20000100800 */
[----:B------:R-:W-:Y:S01]  /*20130*/  @!P6 IMAD.IADD R27, R27, 0x1, -R90 ;  /* 0x000000011b1be824 */ /* 0x000fe200078e0a5a */
[----:B------:R-:W-:-:S02]  /*20140*/  SEL R29, R2, R29, !P3 ;  /* 0x0000001d021d7207 */ /* 0x000fc40005800000 */
[----:B0-----:R-:W4:Y:S03]  /*20150*/  LDL.LU R30, [R1+0x704] ;  /* 0x00070400011e7983 */ /* 0x001f260000300800 */
[----:B------:R-:W-:Y:S01]  /*20160*/  @!P4 IMAD.IADD R25, R25, 0x1, -R90 ;  /* 0x000000011919c824 */ /* 0x000fe200078e0a5a */
[----:B------:R-:W-:Y:S01]  /*20170*/  PRMT R70, RZ, 0x7610, R70 ;  /* 0x00007610ff467816 */ /* 0x000fe20000000046 */
[----:B-1----:R-:W-:Y:S01]  /*20180*/  IMAD R29, R29, UR9, RZ ;  /* 0x000000091d1d7c24 */ /* 0x002fe2000f8e02ff */
[----:B------:R-:W-:Y:S01]  /*20190*/  PRMT R64, RZ, 0x7610, R64 ;  /* 0x00007610ff407816 */ /* 0x000fe20000000040 */
[----:B------:R-:W0:Y:S01]  /*201a0*/  LDCU UR9, c[0x0][0x3b0] ;  /* 0x00007600ff0977ac */ /* 0x000e220008000800 */
[----:B--2---:R-:W-:Y:S01]  /*201b0*/  ISETP.GE.AND P2, PT, R31, RZ, PT ;  /* 0x000000ff1f00720c */ /* 0x004fe20003f46270 */
[----:B------:R-:W-:Y:S01]  /*201c0*/  IMAD R31, R26, UR7, RZ ;  /* 0x000000071a1f7c24 */ /* 0x000fe2000f8e02ff */
[----:B------:R-:W-:Y:S01]  /*201d0*/  ISETP.GT.U32.AND P5, PT, R90, R24, PT ;  /* 0x000000185a00720c */ /* 0x000fe20003fa4070 */
[----:B------:R-:W1:Y:S03]  /*201e0*/  LDCU UR7, c[0x0][0x3b0] ;  /* 0x00007600ff0777ac */ /* 0x000e660008000800 */
[----:B------:R-:W-:-:S04]  /*201f0*/  LEA R39, P6, R31, R91, 0x1 ;  /* 0x0000005b1f277211 */ /* 0x000fc800078c08ff */
[----:B------:R-:W-:-:S03]  /*20200*/  LEA.HI.X.SX32 R54, R31, R92, 0x1, P6 ;  /* 0x0000005c1f367211 */ /* 0x000fc600030f0eff */
[----:B------:R-:W-:Y:S01]  /*20210*/  @!P2 IMAD.MOV R25, RZ, RZ, -R25 ;  /* 0x000000ffff19a224 */ /* 0x000fe200078e0a19 */
[----:B------:R-:W-:Y:S01]  /*20220*/  LEA R31, P2, R29, R91, 0x1 ;  /* 0x0000005b1d1f7211 */ /* 0x000fe200078408ff */
[----:B---3--:R-:W-:Y:S04]  /*20230*/  STL [R1+0x1a90], R34 ;  /* 0x001a902201007387 */ /* 0x008fe80000100800 */
[----:B------:R-:W2:Y:S01]  /*20240*/  LDL R26, [R1+0x1658] ;  /* 0x00165800011a7983 */ /* 0x000ea20000100800 */
[----:B----4-:R-:W-:Y:S01]  /*20250*/  ISETP.GE.AND P4, PT, R55, RZ, PT ;  /* 0x000000ff3700720c */ /* 0x010fe20003f86270 */
[----:B------:R-:W-:Y:S02]  /*20260*/  @P0 IMAD.MOV.U32 R55, RZ, RZ, R54 ;  /* 0x000000ffff370224 */ /* 0x000fe400078e0036 */
[----:B------:R-:W-:Y:S04]  /*20270*/  STL [R1+0xc80], R39 ;  /* 0x000c802701007387 */ /* 0x000fe80000100800 */
[----:B------:R3:W-:Y:S02]  /*20280*/  STL [R1+0xc7c], R54 ;  /* 0x000c7c3601007387 */ /* 0x0007e40000100800 */
[----:B---3--:R-:W-:Y:S01]  /*20290*/  @P0 IMAD.MOV.U32 R54, RZ, RZ, R39 ;  /* 0x000000ffff360224 */ /* 0x008fe200078e0027 */
[----:B------:R-:W-:-:S04]  /*202a0*/  LEA.HI.X.SX32 R39, R29, R92, 0x1, P2 ;  /* 0x0000005c1d277211 */ /* 0x000fc800010f0eff */
[----:B------:R3:W4:Y:S02]  /*202b0*/  @P0 LDG.E.U16 R70, desc[UR20][R54.64] ;  /* 0x0000001436460981 */ /* 0x000724000c1e1500 */
[----:B---3--:R-:W-:Y:S02]  /*202c0*/  @P0 IMAD.MOV.U32 R54, RZ, RZ, R31 ;  /* 0x000000ffff360224 */ /* 0x008fe400078e001f */
[----:B------:R-:W-:-:S05]  /*202d0*/  @P0 IMAD.MOV.U32 R55, RZ, RZ, R39 ;  /* 0x000000ffff370224 */ /* 0x000fca00078e0027 */
[----:B------:R-:W3:Y:S01]  /*202e0*/  @P0 LDG.E.U16 R64, desc[UR20][R54.64] ;  /* 0x0000001436400981 */ /* 0x000ee2000c1e1500 */
[----:B------:R-:W-:-:S05]  /*202f0*/  @!P5 IMAD.IADD R24, R24, 0x1, -R90 ;  /* 0x000000011818d824 */ /* 0x000fca00078e0a5a */
[----:B------:R-:W-:-:S13]  /*20300*/  ISETP.GT.U32.AND P5, PT, R90, R24, PT ;  /* 0x000000185a00720c */ /* 0x000fda0003fa4070 */
[----:B------:R-:W-:Y:S01]  /*20310*/  @!P5 IMAD.IADD R24, R24, 0x1, -R90 ;  /* 0x000000011818d824 */ /* 0x000fe200078e0a5a */
[----:B------:R-:W-:-:S13]  /*20320*/  ISETP.GT.U32.AND P5, PT, R90, R28, PT ;  /* 0x0000001c5a00720c */ /* 0x000fda0003fa4070 */
[----:B------:R-:W-:Y:S01]  /*20330*/  @!P5 IMAD.IADD R28, R28, 0x1, -R90 ;  /* 0x000000011c1cd824 */ /* 0x000fe200078e0a5a */
[----:B--2---:R-:W-:Y:S01]  /*20340*/  ISETP.GE.AND P5, PT, R26, RZ, PT ;  /* 0x000000ff1a00720c */ /* 0x004fe20003fa6270 */
[----:B----4-:R-:W-:Y:S04]  /*20350*/  STL [R1+0x1a94], R70 ;  /* 0x001a944601007387 */ /* 0x010fe80000100800 */
[----:B------:R2:W-:Y:S04]  /*20360*/  STL [R1+0xc88], R31 ;  /* 0x000c881f01007387 */ /* 0x0005e80000100800 */
[----:B------:R-:W4:Y:S04]  /*20370*/  LDL R83, [R1+0x1660] ;  /* 0x0016600001537983 */ /* 0x000f280000100800 */
[----:B------:R-:W4:Y:S04]  /*20380*/  LDL.LU R29, [R1+0x70c] ;  /* 0x00070c00011d7983 */ /* 0x000f280000300800 */
[----:B------:R1:W-:Y:S04]  /*20390*/  STL [R1+0xc84], R39 ;  /* 0x000c842701007387 */ /* 0x0003e80000100800 */
[----:B---3--:R-:W-:Y:S04]  /*203a0*/  STL [R1+0x1a98], R64 ;  /* 0x001a984001007387 */ /* 0x008fe80000100800 */
[----:B------:R-:W3:Y:S01]  /*203b0*/  LDL R26, [R1+0x1680] ;  /* 0x00168000011a7983 */ /* 0x000ee20000100800 */
[----:B------:R-:W-:Y:S01]  /*203c0*/  ISETP.GT.U32.AND P6, PT, R90, R27, PT ;  /* 0x0000001b5a00720c */ /* 0x000fe20003fc4070 */
[----:B------:R-:W-:Y:S01]  /*203d0*/  @!P4 IMAD.MOV R24, RZ, RZ, -R24 ;  /* 0x000000ffff18c224 */ /* 0x000fe200078e0a18 */
[----:B------:R-:W-:-:S02]  /*203e0*/  SEL R25, R2, R25, !P3 ;  /* 0x0000001902197207 */ /* 0x000fc40005800000 */
[----:B------:R-:W-:Y:S02]  /*203f0*/  ISETP.GT.U32.AND P4, PT, R90, R28, PT ;  /* 0x0000001c5a00720c */ /* 0x000fe40003f84070 */
[----:B--2---:R-:W-:Y:S01]  /*20400*/  SEL R31, R2, R24, !P3 ;  /* 0x00000018021f7207 */ /* 0x004fe20005800000 */
[----:B------:R-:W-:Y:S01]  /*20410*/  IMAD R25, R25, UR10, RZ ;  /* 0x0000000a19197c24 */ /* 0x000fe2000f8e02ff */
[----:B------:R-:W-:Y:S01]  /*20420*/  PRMT R35, RZ, 0x7610, R35 ;  /* 0x00007610ff237816 */ /* 0x000fe20000000023 */
[----:B------:R-:W2:Y:S01]  /*20430*/  LDL.LU R24, [R1+0x710] ;  /* 0x0007100001187983 */ /* 0x000ea20000300800 */
[----:B------:R-:W-:Y:S01]  /*20440*/  PRMT R3, RZ, 0x7610, R3 ;  /* 0x00007610ff037816 */ /* 0x000fe20000000003 */
[----:B-1----:R-:W-:Y:S01]  /*20450*/  IMAD R39, R31, UR7, RZ ;  /* 0x000000071f277c24 */ /* 0x002fe2000f8e02ff */
[----:B------:R-:W-:Y:S01]  /*20460*/  PRMT R65, RZ, 0x7610, R65 ;  /* 0x00007610ff417816 */ /* 0x000fe20000000041 */
[--C-:B------:R-:W-:Y:S01]  /*20470*/  @!P6 IMAD.IADD R27, R27, 0x1, -R90.reuse ;  /* 0x000000011b1be824 */ /* 0x100fe200078e0a5a */
[CC--:B------:R-:W-:Y:S01]  /*20480*/  LEA R54, P6, R25.reuse, R91.reuse, 0x1 ;  /* 0x0000005b19367211 */ /* 0x0c0fe200078c08ff */
[----:B------:R-:W1:Y:S02]  /*20490*/  LDCU UR7, c[0x0][0x3b0] ;  /* 0x00007600ff0777ac */ /* 0x000e640008000800 */
[----:B------:R-:W-:Y:S01]  /*204a0*/  @!P5 IMAD.MOV R27, RZ, RZ, -R27 ;  /* 0x000000ffff1bd224 */ /* 0x000fe200078e0a1b */
[-C--:B------:R-:W-:Y:S01]  /*204b0*/  LEA.HI.X.SX32 R55, R25, R92.reuse, 0x1, P6 ;  /* 0x0000005c19377211 */ /* 0x080fe200030f0eff */
[----:B------:R-:W-:Y:S01]  /*204c0*/  @!P4 IMAD.IADD R28, R28, 0x1, -R90 ;  /* 0x000000011c1cc824 */ /* 0x000fe200078e0a5a */
[C---:B------:R-:W-:Y:S01]  /*204d0*/  LEA R31, P5, R39.reuse, R91, 0x1 ;  /* 0x0000005b271f7211 */ /* 0x040fe200078a08ff */
[----:B------:R-:W-:Y:S01]  /*204e0*/  @P0 IMAD.MOV.U32 R82, RZ, RZ, R54 ;  /* 0x000000ffff520224 */ /* 0x000fe200078e0036 */
[----:B------:R-:W-:Y:S01]  /*204f0*/  SEL R27, R2, R27, !P3 ;  /* 0x0000001b021b7207 */ /* 0x000fe20005800000 */
[----:B------:R-:W1:Y:S01]  /*20500*/  LDCU UR10, c[0x0][0x3b0] ;  /* 0x00007600ff0a77ac */ /* 0x000e620008000800 */
[----:B------:R-:W-:-:S03]  /*20510*/  LEA.HI.X.SX32 R39, R39, R92, 0x1, P5 ;  /* 0x0000005c27277211 */ /* 0x000fc600028f0eff */
[----:B0-----:R-:W-:Y:S01]  /*20520*/  IMAD R27, R27, UR9, RZ ;  /* 0x000000091b1b7c24 */ /* 0x001fe2000f8e02ff */
[----:B------:R-:W-:Y:S01]  /*20530*/  ISETP.GT.U32.AND P2, PT, R90, R30, PT ;  /* 0x0000001e5a00720c */ /* 0x000fe20003f44070 */
[----:B------:R-:W-:Y:S01]  /*20540*/  STL [R1+0xc90], R54 ;  /* 0x000c903601007387 */ /* 0x000fe20000100800 */
[----:B------:R-:W-:Y:S01]  /*20550*/  PRMT R32, RZ, 0x7610, R32 ;  /* 0x00007610ff207816 */ /* 0x000fe20000000020 */
[----:B------:R-:W0:Y:S02]  /*20560*/  LDCU UR9, c[0x0][0x3b0] ;  /* 0x00007600ff0977ac */ /* 0x000e240008000800 */
[----:B------:R-:W2:Y:S01]  /*20570*/  LDL.LU R25, [R1+0x714] ;  /* 0x0007140001197983 */ /* 0x000ea20000300800 */
[----:B----4-:R-:W-:Y:S01]  /*20580*/  ISETP.GE.AND P4, PT, R83, RZ, PT ;  /* 0x000000ff5300720c */ /* 0x010fe20003f86270 */
[----:B------:R-:W-:-:S05]  /*20590*/  @P0 IMAD.MOV.U32 R83, RZ, RZ, R55 ;  /* 0x000000ffff530224 */ /* 0x000fca00078e0037 */
[----:B------:R4:W2:Y:S02]  /*205a0*/  @P0 LDG.E.U16 R35, desc[UR20][R82.64] ;  /* 0x0000001452230981 */ /* 0x0008a4000c1e1500 */
[----:B----4-:R-:W-:Y:S02]  /*205b0*/  @P0 IMAD.MOV.U32 R82, RZ, RZ, R31 ;  /* 0x000000ffff520224 */ /* 0x010fe400078e001f */
[----:B------:R-:W-:Y:S01]  /*205c0*/  @P0 IMAD.MOV.U32 R83, RZ, RZ, R39 ;  /* 0x000000ffff530224 */ /* 0x000fe200078e0027 */
[----:B---3--:R-:W-:Y:S02]  /*205d0*/  ISETP.GE.AND P5, PT, R26, RZ, PT ;  /* 0x000000ff1a00720c */ /* 0x008fe40003fa6270 */
[----:B------:R-:W-:Y:S01]  /*205e0*/  @!P4 IMAD.MOV R28, RZ, RZ, -R28 ;  /* 0x000000ffff1cc224 */ /* 0x000fe200078e0a1c */
[C---:B------:R-:W-:Y:S01]  /*205f0*/  LEA R26, P4, R27.reuse, R91, 0x1 ;  /* 0x0000005b1b1a7211 */ /* 0x040fe200078808ff */
[----:B------:R-:W3:Y:S03]  /*20600*/  @P0 LDG.E.U16 R3, desc[UR20][R82.64] ;  /* 0x0000001452030981 */ /* 0x000ee6000c1e1500 */
[----:B------:R-:W-:-:S05]  /*20610*/  LEA.HI.X.SX32 R27, R27, R92, 0x1, P4 ;  /* 0x0000005c1b1b7211 */ /* 0x000fca00020f0eff */
[----:B------:R4:W4:Y:S01]  /*20620*/  @P0 LDG.E.U16 R65, desc[UR20][R26.64] ;  /* 0x000000141a410981 */ /* 0x000922000c1e1500 */
[----:B------:R-:W-:Y:S01]  /*20630*/  @!P2 IMAD.IADD R30, R30, 0x1, -R90 ;  /* 0x000000011e1ea824 */ /* 0x000fe200078e0a5a */
[----:B------:R-:W-:-:S04]  /*20640*/  ISETP.GT.U32.AND P6, PT, R90, R29, PT ;  /* 0x0000001d5a00720c */ /* 0x000fc80003fc4070 */
[----:B------:R-:W-:Y:S01]  /*20650*/  ISETP.GT.U32.AND P2, PT, R90, R30, PT ;  /* 0x0000001e5a00720c */ /* 0x000fe20003f44070 */
[----:B------:R0:W-:Y:S04]  /*20660*/  STL [R1+0xcc0], R31 ;  /* 0x000cc01f01007387 */ /* 0x0001e80000100800 */
[----:B------:R1:W-:Y:S04]  /*20670*/  STL [R1+0xc8c], R55 ;  /* 0x000c8c3701007387 */ /* 0x0003e80000100800 */
[----:B------:R-:W-:Y:S01]  /*20680*/  @!P6 IMAD.IADD R29, R29, 0x1, -R90 ;  /* 0x000000011d1de824 */ /* 0x000fe200078e0a5a */
[----:B0-----:R-:W-:-:S03]  /*20690*/  SEL R31, R2, R28, !P3 ;  /* 0x0000001c021f7207 */ /* 0x001fc60005800000 */
[----:B------:R-:W-:Y:S01]  /*206a0*/  @!P2 IMAD.IADD R30, R30, 0x1, -R90 ;  /* 0x000000011e1ea824 */ /* 0x000fe200078e0a5a */
[----:B------:R-:W-:Y:S01]  /*206b0*/  STL [R1+0xcbc], R39 ;  /* 0x000cbc2701007387 */ /* 0x000fe20000100800 */
[----:B------:R-:W-:Y:S01]  /*206c0*/  ISETP.GT.U32.AND P6, PT, R90, R29, PT ;  /* 0x0000001d5a00720c */ /* 0x000fe20003fc4070 */
[----:B------:R-:W-:Y:S01]  /*206d0*/  IMAD R31, R31, UR11, RZ ;  /* 0x0000000b1f1f7c24 */ /* 0x000fe2000f8e02ff */
[----:B------:R-:W-:Y:S01]  /*206e0*/  PRMT R88, RZ, 0x7610, R88 ;  /* 0x00007610ff587816 */ /* 0x000fe20000000058 */
[----:B-1----:R-:W4:Y:S01]  /*206f0*/  LDL R55, [R1+0x166c] ;  /* 0x00166c0001377983 */ /* 0x002f220000100800 */
[----:B------:R-:W-:Y:S01]  /*20700*/  @!P5 IADD3 R30, PT, PT, -R30, RZ, RZ ;  /* 0x000000ff1e1ed210 */ /* 0x000fe20007ffe1ff */
[----:B------:R-:W0:Y:S03]  /*20710*/  LDCU UR11, c[0x0][0x3b0] ;  /* 0x00007600ff0b77ac */ /* 0x000e260008000800 */
[----:B------:R-:W-:-:S05]  /*20720*/  SEL R30, R2, R30, !P3 ;  /* 0x0000001e021e7207 */ /* 0x000fca0005800000 */
[----:B------:R-:W-:Y:S01]  /*20730*/  IMAD R30, R30, UR7, RZ ;  /* 0x000000071e1e7c24 */ /* 0x000fe2000f8e02ff */
[C---:B--2---:R-:W-:Y:S01]  /*20740*/  ISETP.GT.U32.AND P2, PT, R90.reuse, R24, PT ;  /* 0x000000185a00720c */ /* 0x044fe20003f44070 */
[----:B------:R-:W-:Y:S01]  /*20750*/  @!P6 IMAD.IADD R29, R29, 0x1, -R90 ;  /* 0x000000011d1de824 */ /* 0x000fe200078e0a5a */
[----:B------:R-:W-:Y:S01]  /*20760*/  ISETP.GT.U32.AND P4, PT, R90, R25, PT ;  /* 0x000000195a00720c */ /* 0x000fe20003f84070 */
[----:B------:R-:W1:Y:S01]  /*20770*/  LDCU UR7, c[0x0][0x3b0] ;  /* 0x00007600ff0777ac */ /* 0x000e620008000800 */
[----:B------:R-:W-:Y:S04]  /*20780*/  STL [R1+0x1a9c], R35 ;  /* 0x001a9c2301007387 */ /* 0x000fe80000100800 */
[----:B---3--:R-:W-:Y:S04]  /*20790*/  STL [R1+0x1aa0], R3 ;  /* 0x001aa00301007387 */ /* 0x008fe80000100800 */
[----:B------:R2:W-:Y:S04]  /*207a0*/  STL [R1+0xcc8], R26 ;  /* 0x000cc81a01007387 */ /* 0x0005e80000100800 */
[----:B------:R-:W3:Y:S04]  /*207b0*/  LDL.LU R28, [R1+0x718] ;  /* 0x00071800011c7983 */ /* 0x000ee80000300800 */
[----:B------:R4:W-:Y:S04]  /*207c0*/  STL [R1+0xcc4], R27 ;  /* 0x000cc41b01007387 */ /* 0x0009e80000100800 */
[----:B------:R-:W3:Y:S04]  /*207d0*/  LDL R54, [R1+0x1664] ;  /* 0x0016640001367983 */ /* 0x000ee80000100800 */
[----:B--2---:R-:W2:Y:S01]  /*207e0*/  LDL.LU R26, [R1+0x720] ;  /* 0x00072000011a7983 */ /* 0x004ea20000300800 */
[----:B----4-:R-:W-:-:S04]  /*207f0*/  LEA R27, P5, R31, R91, 0x1 ;  /* 0x0000005b1f1b7211 */ /* 0x010fc800078a08ff */
[----:B------:R-:W-:Y:S01]  /*20800*/  LEA.HI.X.SX32 R31, R31, R92, 0x1, P5 ;  /* 0x0000005c1f1f7211 */ /* 0x000fe200028f0eff */
[----:B------:R-:W-:Y:S01]  /*20810*/  STL [R1+0x1aa4], R65 ;  /* 0x001aa44101007387 */ /* 0x000fe20000100800 */
[----:B------:R-:W-:-:S03]  /*20820*/  @P0 IMAD.MOV.U32 R82, RZ, RZ, R27 ;  /* 0x000000ffff520224 */ /* 0x000fc600078e001b */
[----:B------:R-:W-:Y:S01]  /*20830*/  STL [R1+0xcd0], R27 ;  /* 0x000cd01b01007387 */ /* 0x000fe20000100800 */
[----:B------:R-:W-:-:S03]  /*20840*/  @P0 IMAD.MOV.U32 R83, RZ, RZ, R31 ;  /* 0x000000ffff530224 */ /* 0x000fc600078e001f */
[----:B------:R4:W-:Y:S04]  /*20850*/  STL [R1+0xccc], R31 ;  /* 0x000ccc1f01007387 */ /* 0x0009e80000100800 */
[----:B------:R0:W2:Y:S01]  /*20860*/  @P0 LDG.E.U16 R32, desc[UR20][R82.64] ;  /* 0x0000001452200981 */ /* 0x0000a2000c1e1500 */
[----:B----4-:R-:W-:-:S04]  /*20870*/  LEA R31, P6, R30, R91, 0x1 ;  /* 0x0000005b1e1f7211 */ /* 0x010fc800078c08ff */
[----:B------:R-:W-:Y:S01]  /*20880*/  LEA.HI.X.SX32 R39, R30, R92, 0x1, P6 ;  /* 0x0000005c1e277211 */ /* 0x000fe200030f0eff */
[----:B0-----:R-:W-:-:S04]  /*20890*/  @P0 IMAD.MOV.U32 R82, RZ, RZ, R31 ;  /* 0x000000ffff520224 */ /* 0x001fc800078e001f */
[----:B------:R-:W-:-:S05]  /*208a0*/  @P0 IMAD.MOV.U32 R83, RZ, RZ, R39 ;  /* 0x000000ffff530224 */ /* 0x000fca00078e0027 */
[----:B------:R-:W4:Y:S01]  /*208b0*/  @P0 LDG.E.U16 R88, desc[UR20][R82.64] ;  /* 0x0000001452580981 */ /* 0x000f22000c1e1500 */
[----:B------:R-:W-:Y:S01]  /*208c0*/  @!P2 IMAD.IADD R24, R24, 0x1, -R90 ;  /* 0x000000011818a824 */ /* 0x000fe200078e0a5a */
[----:B------:R-:W-:Y:S02]  /*208d0*/  ISETP.GE.AND P2, PT, R55, RZ, PT ;  /* 0x000000ff3700720c */ /* 0x000fe40003f46270 */
[----:B------:R-:W3:Y:S04]  /*208e0*/  LDL R55, [R1+0x1684] ;  /* 0x0016840001377983 */ /* 0x000ee80000100800 */
[----:B------:R-:W3:Y:S07]  /*208f0*/  LDL.LU R27, [R1+0x71c] ;  /* 0x00071c00011b7983 */ /* 0x000eee0000300800 */
[----:B------:R-:W-:-:S05]  /*20900*/  @!P2 IMAD.MOV R29, RZ, RZ, -R29 ;  /* 0x000000ffff1da224 */ /* 0x000fca00078e0a1d */
[----:B------:R-:W-:Y:S01]  /*20910*/  SEL R30, R2, R29, !P3 ;  /* 0x0000001d021e7207 */ /* 0x000fe20005800000 */
[----:B--2---:R-:W-:Y:S04]  /*20920*/  STL [R1+0x1aa8], R32 ;  /* 0x001aa82001007387 */ /* 0x004fe80000100800 */
[----:B------:R0:W-:Y:S04]  /*20930*/  STL [R1+0xd00], R31 ;  /* 0x000d001f01007387 */ /* 0x0001e80000100800 */
[----:B------:R-:W2:Y:S04]  /*20940*/  LDL R29, [R1+0x1670] ;  /* 0x00167000011d7983 */ /* 0x000ea80000100800 */
[----:B------:R0:W-:Y:S04]  /*20950*/  STL [R1+0xcfc], R39 ;  /* 0x000cfc2701007387 */ /* 0x0001e80000100800 */
[----:B----4-:R-:W-:Y:S04]  /*20960*/  STL [R1+0x1aac], R88 ;  /* 0x001aac5801007387 */ /* 0x010fe80000100800 */
[----:B0-----:R-:W4:Y:S01]  /*20970*/  LDL R31, [R1+0x1678] ;  /* 0x00167800011f7983 */ /* 0x001f220000100800 */
[----:B------:R-:W-:Y:S01]  /*20980*/  @!P4 IMAD.IADD R25, R25, 0x1, -R90 ;  /* 0x000000011919c824 */ /* 0x000fe200078e0a5a */
[----:B---3--:R-:W-:-:S02]  /*20990*/  ISETP.GT.U32.AND P2, PT, R90, R28, PT ;  /* 0x0000001c5a00720c */ /* 0x008fc40003f44070 */
[----:B------:R-:W-:Y:S01]  /*209a0*/  ISETP.GT.U32.AND P5, PT, R90, R24, PT ;  /* 0x000000185a00720c */ /* 0x000fe20003fa4070 */
[----:B------:R-:W-:Y:S01]  /*209b0*/  IMAD R39, R30, UR9, RZ ;  /* 0x000000091e277c24 */ /* 0x000fe2000f8e02ff */
[----:B------:R-:W-:Y:S01]  /*209c0*/  ISETP.GT.U32.AND P4, PT, R90, R25, PT ;  /* 0x000000195a00720c */ /* 0x000fe20003f84070 */
[----:B------:R-:W3:Y:S01]  /*209d0*/  LDL.LU R82, [R1+0x724] ;  /* 0x0007240001527983 */ /* 0x000ee20000300800 */
[----:B------:R-:W-:Y:S01]  /*209e0*/  ISETP.GE.AND P6, PT, R54, RZ, PT ;  /* 0x000000ff3600720c */ /* 0x000fe20003fc6270 */
[----:B------:R-:W0:Y:S01]  /*209f0*/  LDCU UR9, c[0x0][0x3b0] ;  /* 0x00007600ff0977ac */ /* 0x000e220008000800 */
[----:B------:R-:W-:-:S05]  /*20a00*/  PRMT R62, RZ, 0x7610, R62 ;  /* 0x00007610ff3e7816 */ /* 0x000fca000000003e */
[----:B------:R-:W-:-:S04]  /*20a10*/  @!P2 IMAD.IADD R28, R28, 0x1, -R90 ;  /* 0x000000011c1ca824 */ /* 0x000fc800078e0a5a */
[--C-:B------:R-:W-:Y:S01]  /*20a20*/  @!P4 IMAD.IADD R25, R25, 0x1, -R90.reuse ;  /* 0x000000011919c824 */ /* 0x100fe200078e0a5a */
[----:B------:R-:W-:Y:S01]  /*20a30*/  LEA R30, P4, R39, R91, 0x1 ;  /* 0x0000005b271e7211 */ /* 0x000fe200078808ff */
[----:B------:R-:W-:Y:S01]  /*20a40*/  @!P5 IMAD.IADD R24, R24, 0x1, -R90 ;  /* 0x000000011818d824 */ /* 0x000fe200078e0a5a */
[----:B------:R-:W-:Y:S02]  /*20a50*/  ISETP.GE.AND P2, PT, R55, RZ, PT ;  /* 0x000000ff3700720c */ /* 0x000fe40003f46270 */
[----:B------:R-:W-:Y:S01]  /*20a60*/  LEA.HI.X.SX32 R39, R39, R92, 0x1, P4 ;  /* 0x0000005c27277211 */ /* 0x000fe200020f0eff */
[----:B------:R-:W-:Y:S01]  /*20a70*/  @!P6 IMAD.MOV R24, RZ, RZ, -R24 ;  /* 0x000000ffff18e224 */ /* 0x000fe200078e0a18 */
[C---:B------:R-:W-:Y:S01]  /*20a80*/  ISETP.GT.U32.AND P6, PT, R90.reuse, R27, PT ;  /* 0x0000001b5a00720c */ /* 0x040fe20003fc4070 */
[----:B------:R-:W-:Y:S02]  /*20a90*/  @P0 IMAD.MOV.U32 R54, RZ, RZ, R30 ;  /* 0x000000ffff360224 */ /* 0x000fe400078e001e */
[----:B------:R-:W-:Y:S01]  /*20aa0*/  @P0 IMAD.MOV.U32 R55, RZ, RZ, R39 ;  /* 0x000000ffff370224 */ /* 0x000fe200078e0027 */
[----:B------:R-:W-:-:S02]  /*20ab0*/  ISETP.GT.U32.AND P4, PT, R90, R28, PT ;  /* 0x0000001c5a00720c */ /* 0x000fc40003f84070 */
[----:B------:R-:W-:Y:S02]  /*20ac0*/  SEL R24, R2, R24, !P3 ;  /* 0x0000001802187207 */ /* 0x000fe40005800000 */
[----:B------:R-:W3:Y:S01]  /*20ad0*/  @P0 LDG.E.U16 R62, desc[UR20][R54.64] ;  /* 0x00000014363e0981 */ /* 0x000ee2000c1e1500 */
[----:B------:R-:W-:-:S03]  /*20ae0*/  @!P2 IMAD.MOV R25, RZ, RZ, -R25 ;  /* 0x000000ffff19a224 */ /* 0x000fc600078e0a19 */
[----:B------:R0:W-:Y:S01]  /*20af0*/  STL [R1+0xd08], R30 ;  /* 0x000d081e01007387 */ /* 0x0001e20000100800 */
[----:B------:R-:W-:Y:S01]  /*20b00*/  @!P6 IMAD.IADD R27, R27, 0x1, -R90 ;  /* 0x000000011b1be824 */ /* 0x000fe200078e0a5a */
[----:B------:R-:W-:-:S03]  /*20b10*/  PRMT R33, RZ, 0x7610, R33 ;  /* 0x00007610ff217816 */ /* 0x000fc60000000021 */
[----:B------:R-:W-:Y:S01]  /*20b20*/  @!P4 IMAD.IADD R28, R28, 0x1, -R90 ;  /* 0x000000011c1cc824 */ /* 0x000fe200078e0a5a */
[----:B--2---:R-:W-:Y:S01]  /*20b30*/  ISETP.GE.AND P2, PT, R29, RZ, PT ;  /* 0x000000ff1d00720c */ /* 0x004fe20003f46270 */
[----:B-1----:R-:W-:Y:S01]  /*20b40*/  IMAD R29, R24, UR7, RZ ;  /* 0x00000007181d7c24 */ /* 0x002fe2000f8e02ff */
[----:B------:R-:W-:Y:S01]  /*20b50*/  STL [R1+0xd04], R39 ;  /* 0x000d042701007387 */ /* 0x000fe20000100800 */
[----:B------:R-:W-:Y:S01]  /*20b60*/  SEL R25, R2, R25, !P3 ;  /* 0x0000001902197207 */ /* 0x000fe20005800000 */
[----:B------:R-:W1:Y:S02]  /*20b70*/  LDCU UR7, c[0x0][0x3b0] ;  /* 0x00007600ff0777ac */ /* 0x000e640008000800 */
[----:B0-----:R-:W-:Y:S01]  /*20b80*/  LEA R30, P6, R29, R91, 0x1 ;  /* 0x0000005b1d1e7211 */ /* 0x001fe200078c08ff */
[----:B------:R-:W2:Y:S01]  /*20b90*/  LDL.LU R54, [R1+0x728] ;  /* 0x0007280001367983 */ /* 0x000ea20000300800 */
[----:B----4-:R-:W-:Y:S02]  /*20ba0*/  ISETP.GE.AND P4, PT, R31, RZ, PT ;  /* 0x000000ff1f00720c */ /* 0x010fe40003f86270 */
[----:B------:R-:W-:-:S05]  /*20bb0*/  LEA.HI.X.SX32 R31, R29, R92, 0x1, P6 ;  /* 0x0000005c1d1f7211 */ /* 0x000fca00030f0eff */
[----:B------:R-:W4:Y:S01]  /*20bc0*/  @P0 LDG.E.U16 R33, desc[UR20][R30.64] ;  /* 0x000000141e210981 */ /* 0x000f22000c1e1500 */
[----:B------:R-:W-:Y:S02]  /*20bd0*/  IMAD R25, R25, UR9, RZ ;  /* 0x0000000919197c24 */ /* 0x000fe4000f8e02ff */
[----:B------:R-:W-:Y:S01]  /*20be0*/  @!P2 IMAD.MOV R28, RZ, RZ, -R28 ;  /* 0x000000ffff1ca224 */ /* 0x000fe200078e0a1c */
[----:B---3--:R-:W-:Y:S01]  /*20bf0*/  STL [R1+0x1ab0], R62 ;  /* 0x001ab03e01007387 */ /* 0x008fe20000100800 */
[----:B------:R-:W-:Y:S01]  /*20c00*/  ISETP.GT.U32.AND P5, PT, R90, R26, PT ;  /* 0x0000001a5a00720c */ /* 0x000fe20003fa4070 */
[----:B------:R-:W0:Y:S02]  /*20c10*/  LDCU UR9, c[0x0][0x3b0] ;  /* 0x00007600ff0977ac */ /* 0x000e240008000800 */
[----:B------:R-:W3:Y:S01]  /*20c20*/  LDL R24, [R1+0x16a4] ;  /* 0x0016a40001187983 */ /* 0x000ee20000100800 */
[----:B------:R-:W-:-:S03]  /*20c30*/  LEA R29, P2, R25, R91, 0x1 ;  /* 0x0000005b191d7211 */ /* 0x000fc600078408ff */
[----:B------:R0:W-:Y:S04]  /*20c40*/  STL [R1+0xd10], R30 ;  /* 0x000d101e01007387 */ /* 0x0001e80000100800 */
[----:B------:R0:W-:Y:S02]  /*20c50*/  STL [R1+0xd0c], R31 ;  /* 0x000d0c1f01007387 */ /* 0x0001e40000100800 */
[----:B------:R-:W-:-:S05]  /*20c60*/  @!P5 IMAD.IADD R26, R26, 0x1, -R90 ;  /* 0x000000011a1ad824 */ /* 0x000fca00078e0a5a */
[----:B------:R-:W-:Y:S01]  /*20c70*/  ISETP.GT.U32.AND P5, PT, R90, R26, PT ;  /* 0x0000001a5a00720c */ /* 0x000fe20003fa4070 */
[----:B----4-:R-:W-:Y:S04]  /*20c80*/  STL [R1+0x1ad8], R33 ;  /* 0x001ad82101007387 */ /* 0x010fe80000100800 */
[----:B------:R-:W-:Y:S04]  /*20c90*/  STL [R1+0xd40], R29 ;  /* 0x000d401d01007387 */ /* 0x000fe80000100800 */
[----:B------:R-:W4:Y:S04]  /*20ca0*/  LDL R55, [R1+0x1690] ;  /* 0x0016900001377983 */ /* 0x000f280000100800 */
[----:B------:R-:W-:Y:S01]  /*20cb0*/  @!P5 IMAD.IADD R26, R26, 0x1, -R90 ;  /* 0x000000011a1ad824 */ /* 0x000fe200078e0a5a */
[----:B------:R-:W-:-:S02]  /*20cc0*/  ISETP.GT.U32.AND P5, PT, R90, R82, PT ;  /* 0x000000525a00720c */ /* 0x000fc40003fa4070 */
[----:B------:R-:W-:Y:S02]  /*20cd0*/  ISETP.GT.U32.AND P6, PT, R90, R27, PT ;  /* 0x0000001b5a00720c */ /* 0x000fe40003fc4070 */
[----:B0-----:R-:W-:Y:S02]  /*20ce0*/  LEA.HI.X.SX32 R30, R25, R92, 0x1, P2 ;  /* 0x0000005c191e7211 */ /* 0x001fe400010f0eff */
[----:B------:R-:W4:Y:S01]  /*20cf0*/  LDL.LU R25, [R1+0x72c] ;  /* 0x00072c0001197983 */ /* 0x000f220000300800 */
[----:B------:R-:W-:Y:S02]  /*20d00*/  PRMT R89, RZ, 0x7610, R89 ;  /* 0x00007610ff597816 */ /* 0x000fe40000000059 */
[----:B------:R-:W-:Y:S01]  /*20d10*/  @P0 IMAD.MOV.U32 R31, RZ, RZ, R30 ;  /* 0x000000ffff1f0224 */ /* 0x000fe200078e001e */
[----:B------:R0:W-:Y:S01]  /*20d20*/  STL [R1+0xd3c], R30 ;  /* 0x000d3c1e01007387 */ /* 0x0001e20000100800 */
[----:B------:R-:W-:Y:S01]  /*20d30*/  SEL R28, R2, R28, !P3 ;  /* 0x0000001c021c7207 */ /* 0x000fe20005800000 */
[----:B------:R-:W-:-:S02]  /*20d40*/  @!P4 IMAD.MOV R26, RZ, RZ, -R26 ;  /* 0x000000ffff1ac224 */ /* 0x000fc400078e0a1a */
[--C-:B------:R-:W-:Y:S02]  /*20d50*/  @!P5 IMAD.IADD R82, R82, 0x1, -R90.reuse ;  /* 0x000000015252d824 */ /* 0x100fe400078e0a5a */
[----:B0-----:R-:W-:Y:S01]  /*20d60*/  @P0 IMAD.MOV.U32 R30, RZ, RZ, R29 ;  /* 0x000000ffff1e0224 */ /* 0x001fe200078e001d */
[----:B---3--:R-:W-:Y:S01]  /*20d70*/  ISETP.GE.AND P5, PT, R24, RZ, PT ;  /* 0x000000ff1800720c */ /* 0x008fe20003fa6270 */
[----:B------:R-:W-:Y:S01]  /*20d80*/  IMAD R29, R28, UR10, RZ ;  /* 0x0000000a1c1d7c24 */ /* 0x000fe2000f8e02ff */
[----:B------:R-:W-:Y:S01]  /*20d90*/  SEL R26, R2, R26, !P3 ;  /* 0x0000001a021a7207 */ /* 0x000fe20005800000 */
[--C-:B------:R-:W-:Y:S01]  /*20da0*/  @!P6 IMAD.IADD R27, R27, 0x1, -R90.reuse ;  /* 0x000000011b1be824 */ /* 0x100fe200078e0a5a */
[----:B------:R0:W3:Y:S01]  /*20db0*/  @P0 LDG.E.U16 R89, desc[UR20][R30.64] ;  /* 0x000000141e590981 */ /* 0x0000e2000c1e1500 */
[----:B------:R-:W-:Y:S01]  /*20dc0*/  ISETP.GT.U32.AND P4, PT, R90, R82, PT ;  /* 0x000000525a00720c */ /* 0x000fe20003f84070 */
[----:B------:R-:W0:Y:S01]  /*20dd0*/  LDCU UR10, c[0x0][0x3b0] ;  /* 0x00007600ff0a77ac */ /* 0x000e220008000800 */
[CC--:B------:R-:W-:Y:S01]  /*20de0*/  LEA R28, P6, R29.reuse, R91.reuse, 0x1 ;  /* 0x0000005b1d1c7211 */ /* 0x0c0fe200078c08ff */
[----:B------:R-:W-:Y:S01]  /*20df0*/  IMAD.MOV.U32 R39, RZ, RZ, R27 ;  /* 0x000000ffff277224 */ /* 0x000fe200078e001b */
[----:B------:R-:W0:Y:S04]  /*20e00*/  LDL.LU.64 R30, [R1+0x1ba0] ;  /* 0x001ba000011e7983 */ /* 0x000e280000300a00 */
[----:B------:R-:W3:Y:S01]  /*20e10*/  LDL R24, [R1+0x1688] ;  /* 0x0016880001187983 */ /* 0x000ee20000100800 */
[----:B------:R-:W-:Y:S01]  /*20e20*/  PRMT R63, RZ, 0x7610, R63 ;  /* 0x00007610ff3f7816 */ /* 0x000fe2000000003f */
[----:B-1----:R-:W-:Y:S01]  /*20e30*/  IMAD R27, R26, UR7, RZ ;  /* 0x000000071a1b7c24 */ /* 0x002fe2000f8e02ff */
[----:B------:R-:W-:Y:S01]  /*20e40*/  LEA.HI.X.SX32 R29, R29, R92, 0x1, P6 ;  /* 0x0000005c1d1d7211 */ /* 0x000fe200030f0eff */
[----:B------:R-:W3:Y:S01]  /*20e50*/  LDL.LU R33, [R1+0x730] ;  /* 0x0007300001217983 */ /* 0x000ee20000300800 */
[----:B------:R-:W-:Y:S01]  /*20e60*/  @!P5 IMAD.MOV R39, RZ, RZ, -R39 ;  /* 0x000000ffff27d224 */ /* 0x000fe200078e0a27 */
[----:B--2---:R-:W-:Y:S01]  /*20e70*/  ISETP.GT.U32.AND P2, PT, R90, R54, PT ;  /* 0x000000365a00720c */ /* 0x004fe20003f44070 */
[----:B------:R-:W-:Y:S01]  /*20e80*/  @!P4 IMAD.IADD R82, R82, 0x1, -R90 ;  /* 0x000000015252c824 */ /* 0x000fe200078e0a5a */
[----:B------:R-:W-:Y:S01]  /*20e90*/  LEA R26, P5, R27, R91, 0x1 ;  /* 0x0000005b1b1a7211 */ /* 0x000fe200078a08ff */
[----:B------:R-:W2:Y:S01]  /*20ea0*/  @P0 LDG.E.U16 R63, desc[UR20][R28.64] ;  /* 0x000000141c3f0981 */ /* 0x000ea2000c1e1500 */
[----:B------:R-:W1:Y:S03]  /*20eb0*/  LDCU UR7, c[0x0][0x3b0] ;  /* 0x00007600ff0777ac */ /* 0x000e660008000800 */
[----:B------:R-:W2:Y:S04]  /*20ec0*/  LDL.LU R83, [R1+0x734] ;  /* 0x0007340001537983 */ /* 0x000ea80000300800 */
[----:B------:R-:W-:Y:S04]  /*20ed0*/  STL [R1+0xd48], R28 ;  /* 0x000d481c01007387 */ /* 0x000fe80000100800 */
[----:B------:R-:W-:Y:S04]  /*20ee0*/  STL [R1+0xd50], R26 ;  /* 0x000d501a01007387 */ /* 0x000fe80000100800 */
[----:B------:R1:W-:Y:S01]  /*20ef0*/  STL [R1+0xd44], R29 ;  /* 0x000d441d01007387 */ /* 0x0003e20000100800 */
[----:B----4-:R-:W-:-:S03]  /*20f00*/  ISETP.GE.AND P4, PT, R55, RZ, PT ;  /* 0x000000ff3700720c */ /* 0x010fc60003f86270 */
[----:B------:R-:W4:Y:S01]  /*20f10*/  LDL R55, [R1+0x16a0] ;  /* 0x0016a00001377983 */ /* 0x000f220000100800 */
[----:B------:R-:W-:-:S05]  /*20f20*/  @!P2 IMAD.IADD R54, R54, 0x1, -R90 ;  /* 0x000000013636a824 */ /* 0x000fca00078e0a5a */
[C---:B------:R-:W-:Y:S02]  /*20f30*/  ISETP.GT.U32.AND P2, PT, R90.reuse, R54, PT ;  /* 0x000000365a00720c */ /* 0x040fe40003f44070 */
[----:B------:R-:W-:Y:S02]  /*20f40*/  ISETP.GT.U32.AND P6, PT, R90, R25, PT ;  /* 0x000000195a00720c */ /* 0x000fe40003fc4070 */
[----:B------:R-:W-:Y:S01]  /*20f50*/  SEL R62, R2, R39, !P3 ;  /* 0x00000027023e7207 */ /* 0x000fe20005800000 */
[----:B------:R-:W-:Y:S01]  /*20f60*/  IMAD.MOV.U32 R39, RZ, RZ, R82 ;  /* 0x000000ffff277224 */ /* 0x000fe200078e0052 */
[----:B------:R-:W-:-:S03]  /*20f70*/  LEA.HI.X.SX32 R27, R27, R92, 0x1, P5 ;  /* 0x0000005c1b1b7211 */ /* 0x000fc600028f0eff */
[----:B------:R-:W-:Y:S01]  /*20f80*/  IMAD R62, R62, UR9, RZ ;  /* 0x000000093e3e7c24 */ /* 0x000fe2000f8e02ff */
[----:B------:R-:W-:Y:S01]  /*20f90*/  PRMT R86, RZ, 0x7610, R86 ;  /* 0x00007610ff567816 */ /* 0x000fe20000000056 */
[----:B------:R-:W-:Y:S02]  /*20fa0*/  @!P4 IMAD.MOV R39, RZ, RZ, -R39 ;  /* 0x000000ffff27c224 */ /* 0x000fe400078e0a27 */
[--C-:B------:R-:W-:Y:S02]  /*20fb0*/  @!P2 IMAD.IADD R54, R54, 0x1, -R90.reuse ;  /* 0x000000013636a824 */ /* 0x100fe400078e0a5a */
[----:B------:R-:W-:Y:S01]  /*20fc0*/  @!P6 IMAD.IADD R25, R25, 0x1, -R90 ;  /* 0x000000011919e824 */ /* 0x000fe200078e0a5a */
[----:B------:R-:W-:Y:S01]  /*20fd0*/  SEL R39, R2, R39, !P3 ;  /* 0x0000002702277207 */ /* 0x000fe20005800000 */
[----:B------:R0:W-:Y:S01]  /*20fe0*/  STL [R1+0xd4c], R27 ;  /* 0x000d4c1b01007387 */ /* 0x0001e20000100800 */
[----:B------:R-:W-:Y:S01]  /*20ff0*/  PRMT R60, RZ, 0x7610, R60 ;  /* 0x00007610ff3c7816 */ /* 0x000fe2000000003c */
[----:B------:R-:W2:Y:S01]  /*21000*/  LDCU UR9, c[0x0][0x3b0] ;  /* 0x00007600ff0977ac */ /* 0x000ea20008000800 */
[----:B------:R-:W-:Y:S01]  /*21010*/  ISETP.GT.U32.AND P6, PT, R90, R25, PT ;  /* 0x000000195a00720c */ /* 0x000fe20003fc4070 */
[----:B-1----:R-:W4:Y:S01]  /*21020*/  LDL.LU.64 R28, [R1+0x1b98] ;  /* 0x001b9800011c7983 */ /* 0x002f220000300a00 */
[----:B---3--:R-:W-:-:S02]  /*21030*/  ISETP.GE.AND P5, PT, R24, RZ, PT ;  /* 0x000000ff1800720c */ /* 0x008fc40003fa6270 */
[----:B0-----:R-:W-:Y:S02]  /*21040*/  PRMT R30, RZ, 0x7610, R30 ;  /* 0x00007610ff1e7816 */ /* 0x001fe4000000001e */
[----:B------:R-:W-:Y:S02]  /*21050*/  ISETP.GT.U32.AND P2, PT, R90, R33, PT ;  /* 0x000000215a00720c */ /* 0x000fe40003f44070 */
[C---:B------:R-:W-:Y:S01]  /*21060*/  LEA R24, P4, R62.reuse, R91, 0x1 ;  /* 0x0000005b3e187211 */ /* 0x040fe200078808ff */
[----:B------:R-:W-:Y:S01]  /*21070*/  IMAD R39, R39, UR11, RZ ;  /* 0x0000000b27277c24 */ /* 0x000fe2000f8e02ff */
[----:B------:R-:W3:Y:S03]  /*21080*/  @P0 LDG.E.U16 R30, desc[UR20][R26.64] ;  /* 0x000000141a1e0981 */ /* 0x000ee6000c1e1500 */
[----:B------:R-:W-:Y:S01]  /*21090*/  @!P6 IMAD.IADD R25, R25, 0x1, -R90 ;  /* 0x000000011919e824 */ /* 0x000fe200078e0a5a */
[----:B------:R-:W-:Y:S01]  /*210a0*/  LEA.HI.X.SX32 R62, R62, R92, 0x1, P4 ;  /* 0x0000005c3e3e7211 */ /* 0x000fe200020f0eff */
[----:B------:R-:W0:Y:S01]  /*210b0*/  LDCU UR11, c[0x0][0x3b0] ;  /* 0x00007600ff0b77ac */ /* 0x000e220008000800 */
[----:B--2---:R1:W-:Y:S01]  /*210c0*/  STL [R1+0x1ac0], R63 ;  /* 0x001ac03f01007387 */ /* 0x0043e20000100800 */
[----:B------:R-:W-:-:S03]  /*210d0*/  @!P5 IMAD.MOV R54, RZ, RZ, -R54 ;  /* 0x000000ffff36d224 */ /* 0x000fc600078e0a36 */
[----:B------:R-:W2:Y:S01]  /*210e0*/  LDL.LU.64 R26, [R1+0x1b90] ;  /* 0x001b9000011a7983 */ /* 0x000ea20000300a00 */
[----:B------:R-:W-:-:S03]  /*210f0*/  @!P2 IMAD.IADD R33, R33, 0x1, -R90 ;  /* 0x000000012121a824 */ /* 0x000fc600078e0a5a */
[----:B------:R-:W2:Y:S01]  /*21100*/  LDL.LU R82, [R1+0x738] ;  /* 0x0007380001527983 */ /* 0x000ea20000300800 */
[----:B-1----:R-:W-:-:S03]  /*21110*/  @P0 IMAD.MOV.U32 R63, RZ, RZ, R62 ;  /* 0x000000ffff3f0224 */ /* 0x002fc600078e003e */
[----:B------:R-:W-:Y:S04]  /*21120*/  STL [R1+0xd80], R24 ;  /* 0x000d801801007387 */ /* 0x000fe80000100800 */
[----:B------:R1:W-:Y:S04]  /*21130*/  STL [R1+0xd7c], R62 ;  /* 0x000d7c3e01007387 */ /* 0x0003e80000100800 */
[----:B------:R-:W2:Y:S04]  /*21140*/  LDL R80, [R1+0x168c] ;  /* 0x00168c0001507983 */ /* 0x000ea80000100800 */
[----:B------:R-:W2:Y:S01]  /*21150*/  LDL.LU R68, [R1+0x740] ;  /* 0x0007400001447983 */ /* 0x000ea20000300800 */
[----:B-1----:R-:W-:Y:S01]  /*21160*/  @P0 IMAD.MOV.U32 R62, RZ, RZ, R24 ;  /* 0x000000ffff3e0224 */ /* 0x002fe200078e0018 */
[----:B------:R-:W-:-:S04]  /*21170*/  LEA R24, P5, R39, R91, 0x1 ;  /* 0x0000005b27187211 */ /* 0x000fc800078a08ff */
[----:B------:R-:W-:Y:S01]  /*21180*/  LEA.HI.X.SX32 R39, R39, R92, 0x1, P5 ;  /* 0x0000005c27277211 */ /* 0x000fe200028f0eff */
[----:B------:R1:W3:Y:S04]  /*21190*/  @P0 LDG.E.U16 R86, desc[UR20][R62.64] ;  /* 0x000000143e560981 */ /* 0x0002e8000c1e1500 */
[----:B------:R0:W-:Y:S01]  /*211a0*/  STL [R1+0xd88], R24 ;  /* 0x000d881801007387 */ /* 0x0001e20000100800 */
[----:B-1----:R-:W-:Y:S02]  /*211b0*/  @P0 IMAD.MOV.U32 R62, RZ, RZ, R24 ;  /* 0x000000ffff3e0224 */ /* 0x002fe400078e0018 */
[----:B------:R-:W-:Y:S02]  /*211c0*/  @P0 IMAD.MOV.U32 R63, RZ, RZ, R39 ;  /* 0x000000ffff3f0224 */ /* 0x000fe400078e0027 */
[----:B0-----:R-:W-:-:S03]  /*211d0*/  IMAD.MOV.U32 R24, RZ, RZ, R25 ;  /* 0x000000ffff187224 */ /* 0x001fc600078e0019 */
[----:B------:R0:W3:Y:S01]  /*211e0*/  @P0 LDG.E.U16 R60, desc[UR20][R62.64] ;  /* 0x000000143e3c0981 */ /* 0x0000e2000c1e1500 */
[----:B------:R-:W-:Y:S02]  /*211f0*/  PRMT R31, RZ, 0x7610, R31 ;  /* 0x00007610ff1f7816 */ /* 0x000fe4000000001f */
[----:B----4-:R-:W-:Y:S02]  /*21200*/  ISETP.GE.AND P2, PT, R55, RZ, PT ;  /* 0x000000ff3700720c */ /* 0x010fe40003f46270 */
[----:B------:R-:W-:Y:S02]  /*21210*/  SEL R55, R2, R54, !P3 ;  /* 0x0000003602377207 */ /* 0x000fe40005800000 */
[----:B------:R-:W4:Y:S03]  /*21220*/  LDL R54, [R1+0x1698] ;  /* 0x0016980001367983 */ /* 0x000f260000100800 */
[----:B------:R-:W-:Y:S01]  /*21230*/  IMAD R55, R55, UR7, RZ ;  /* 0x0000000737377c24 */ /* 0x000fe2000f8e02ff */
[----:B------:R1:W-:Y:S01]  /*21240*/  STL [R1+0xd84], R39 ;  /* 0x000d842701007387 */ /* 0x0003e20000100800 */
[----:B------:R-:W-:Y:S01]  /*21250*/  ISETP.GT.U32.AND P4, PT, R90, R83, PT ;  /* 0x000000535a00720c */ /* 0x000fe20003f84070 */
[----:B------:R-:W2:Y:S02]  /*21260*/  LDCU UR7, c[0x0][0x3b0] ;  /* 0x00007600ff0777ac */ /* 0x000ea40008000800 */
[----:B------:R-:W-:-:S04]  /*21270*/  LEA R25, P6, R55, R91, 0x1 ;  /* 0x0000005b37197211 */ /* 0x000fc800078c08ff */
[----:B0-----:R-:W-:Y:S01]  /*21280*/  LEA.HI.X.SX32 R62, R55, R92, 0x1, P6 ;  /* 0x0000005c373e7211 */ /* 0x001fe200030f0eff */
[----:B-1----:R-:W3:Y:S04]  /*21290*/  LDL.LU R39, [R1+0x73c] ;  /* 0x00073c0001277983 */ /* 0x002ee80000300800 */
[----:B------:R-:W-:Y:S01]  /*212a0*/  STL [R1+0xd90], R25 ;  /* 0x000d901901007387 */ /* 0x000fe20000100800 */
[----:B------:R-:W-:-:S03]  /*212b0*/  @P0 IMAD.MOV.U32 R63, RZ, RZ, R62 ;  /* 0x000000ffff3f0224 */ /* 0x000fc600078e003e */
[----:B------:R-:W3:Y:S04]  /*212c0*/  LDL R55, [R1+0x16bc] ;  /* 0x0016bc0001377983 */ /* 0x000ee80000100800 */
[----:B------:R0:W-:Y:S02]  /*212d0*/  STL [R1+0xd8c], R62 ;  /* 0x000d8c3e01007387 */ /* 0x0001e40000100800 */
[----:B0-----:R-:W-:-:S05]  /*212e0*/  @P0 IMAD.MOV.U32 R62, RZ, RZ, R25 ;  /* 0x000000ffff3e0224 */ /* 0x001fca00078e0019 */
[----:B------:R-:W3:Y:S01]  /*212f0*/  @P0 LDG.E.U16 R31, desc[UR20][R62.64] ;  /* 0x000000143e1f0981 */ /* 0x000ee2000c1e1500 */
[----:B------:R-:W-:Y:S02]  /*21300*/  @!P4 IMAD.IADD R83, R83, 0x1, -R90 ;  /* 0x000000015353c824 */ /* 0x000fe400078e0a5a */
[----:B------:R-:W-:-:S03]  /*21310*/  @!P2 IMAD.MOV R24, RZ, RZ, -R24 ;  /* 0x000000ffff18a224 */ /* 0x000fc600078e0a18 */
[----:B------:R-:W-:Y:S02]  /*21320*/  ISETP.GT.U32.AND P4, PT, R90, R83, PT ;  /* 0x000000535a00720c */ /* 0x000fe40003f84070 */
[----:B------:R-:W-:-:S05]  /*21330*/  SEL R24, R2, R24, !P3 ;  /* 0x0000001802187207 */ /* 0x000fca0005800000 */
[----:B------:R-:W-:Y:S01]  /*21340*/  IMAD R25, R24, UR9, RZ ;  /* 0x0000000918197c24 */ /* 0x000fe2000f8e02ff */
[----:B------:R-:W-:Y:S01]  /*21350*/  PRMT R87, RZ, 0x7610, R87 ;  /* 0x00007610ff577816 */ /* 0x000fe20000000057 */
[----:B------:R-:W0:Y:S04]  /*21360*/  LDCU UR9, c[0x0][0x3b0] ;  /* 0x00007600ff0977ac */ /* 0x000e280008000800 */
[----:B------:R-:W-:Y:S02]  /*21370*/  @!P4 IADD3 R83, PT, PT, R83, -R90, RZ ;  /* 0x8000005a5353c210 */ /* 0x000fe40007ffe0ff */
[----:B------:R-:W-:-:S04]  /*21380*/  LEA R24, P4, R25, R91, 0x1 ;  /* 0x0000005b19187211 */ /* 0x000fc800078808ff */
[----:B------:R-:W-:-:S05]  /*21390*/  LEA.HI.X.SX32 R25, R25, R92, 0x1, P4 ;  /* 0x0000005c19197211 */ /* 0x000fca00020f0eff */
[----:B------:R-:W4:Y:S01]  /*213a0*/  @P0 LDG.E.U16 R87, desc[UR20][R24.64] ;  /* 0x0000001418570981 */ /* 0x000f22000c1e1500 */
[C---:B------:R-:W-:Y:S02]  /*213b0*/  ISETP.GT.U32.AND P5, PT, R90.reuse, R33, PT ;  /* 0x000000215a00720c */ /* 0x040fe40003fa4070 */
[----:B--2---:R-:W-:Y:S01]  /*213c0*/  ISETP.GT.U32.AND P2, PT, R90, R82, PT ;  /* 0x000000525a00720c */ /* 0x004fe20003f44070 */
[----:B---3--:R1:W-:Y:S04]  /*213d0*/  STL.64 [R1+0x1ab8], R30 ;  /* 0x001ab81e01007387 */ /* 0x0083e80000100a00 */
[----:B------:R-:W2:Y:S01]  /*213e0*/  LDL R62, [R1+0x16c4] ;  /* 0x0016c400013e7983 */ /* 0x000ea20000100800 */
[----:B------:R-:W-:-:S05]  /*213f0*/  ISETP.GE.AND P6, PT, R80, RZ, PT ;  /* 0x000000ff5000720c */ /* 0x000fca0003fc6270 */
[--C-:B------:R-:W-:Y:S02]  /*21400*/  @!P5 IMAD.IADD R33, R33, 0x1, -R90.reuse ;  /* 0x000000012121d824 */ /* 0x100fe400078e0a5a */
[----:B------:R-:W-:Y:S01]  /*21410*/  @!P2 IMAD.IADD R82, R82, 0x1, -R90 ;  /* 0x000000015252a824 */ /* 0x000fe200078e0a5a */
[----:B------:R-:W3:Y:S01]  /*21420*/  LDL.LU R80, [R1+0x744] ;  /* 0x0007440001507983 */ /* 0x000ee20000300800 */
[----:B----4-:R-:W-:Y:S01]  /*21430*/  ISETP.GE.AND P2, PT, R54, RZ, PT ;  /* 0x000000ff3600720c */ /* 0x010fe20003f46270 */
[----:B-1----:R-:W-:Y:S02]  /*21440*/  IMAD.MOV.U32 R31, RZ, RZ, R33 ;  /* 0x000000ffff1f7224 */ /* 0x002fe400078e0021 */
[C---:B------:R-:W-:Y:S01]  /*21450*/  ISETP.GT.U32.AND P4, PT, R90.reuse, R82, PT ;  /* 0x000000525a00720c */ /* 0x040fe20003f84070 */
[----:B------:R-:W-:Y:S01]  /*21460*/  STL [R1+0xdc0], R24 ;  /* 0x000dc01801007387 */ /* 0x000fe20000100800 */
[----:B------:R-:W-:Y:S02]  /*21470*/  IMAD.MOV.U32 R30, RZ, RZ, R83 ;  /* 0x000000ffff1e7224 */ /* 0x000fe400078e0053 */
[----:B------:R-:W-:Y:S01]  /*21480*/  @!P6 IMAD.MOV R31, RZ, RZ, -R31 ;  /* 0x000000ffff1fe224 */ /* 0x000fe200078e0a1f */
[----:B------:R-:W-:Y:S01]  /*21490*/  ISETP.GT.U32.AND P6, PT, R90, R39, PT ;  /* 0x000000275a00720c */ /* 0x000fe20003fc4070 */
[----:B------:R1:W-:Y:S03]  /*214a0*/  STL [R1+0xdbc], R25 ;  /* 0x000dbc1901007387 */ /* 0x0003e60000100800 */
[----:B------:R-:W-:Y:S01]  /*214b0*/  SEL R31, R2, R31, !P3 ;  /* 0x0000001f021f7207 */ /* 0x000fe20005800000 */
[----:B------:R-:W-:Y:S01]  /*214c0*/  @!P2 IMAD.MOV R30, RZ, RZ, -R30 ;  /* 0x000000ffff1ea224 */ /* 0x000fe200078e0a1e */
[----:B------:R-:W-:Y:S01]  /*214d0*/  ISETP.GE.AND P2, PT, R55, RZ, PT ;  /* 0x000000ff3700720c */ /* 0x000fe20003f46270 */
[----:B-1----:R-:W4:Y:S04]  /*214e0*/  LDL.LU.64 R24, [R1+0x1b88] ;  /* 0x001b880001187983 */ /* 0x002f280000300a00 */
[----:B------:R-:W3:Y:S04]  /*214f0*/  LDL.LU R54, [R1+0x748] ;  /* 0x0007480001367983 */ /* 0x000ee80000300800 */
[----:B------:R-:W-:Y:S01]  /*21500*/  STL.64 [R1+0x1ac8], R86 ;  /* 0x001ac85601007387 */ /* 0x000fe20000100a00 */
[----:B------:R-:W-:-:S03]  /*21510*/  IMAD R33, R31, UR7, RZ ;  /* 0x000000071f217c24 */ /* 0x000fc6000f8e02ff */
[----:B------:R-:W4:Y:S01]  /*21520*/  LDL R83, [R1+0x16ac] ;  /* 0x0016ac0001537983 */ /* 0x000f220000100800 */
[----:B------:R-:W-:Y:S01]  /*21530*/  SEL R31, R2, R30, !P3 ;  /* 0x0000001e021f7207 */ /* 0x000fe20005800000 */
[--C-:B------:R-:W-:Y:S01]  /*21540*/  @!P4 IMAD.IADD R82, R82, 0x1, -R90.reuse ;  /* 0x000000015252c824 */ /* 0x100fe200078e0a5a */
[----:B------:R-:W-:Y:S01]  /*21550*/  ISETP.GT.U32.AND P5, PT, R90, R68, PT ;  /* 0x000000445a00720c */ /* 0x000fe20003fa4070 */
[----:B------:R-:W-:Y:S01]  /*21560*/  @!P6 IMAD.IADD R39, R39, 0x1, -R90 ;  /* 0x000000012727e824 */ /* 0x000fe200078e0a5a */
[----:B------:R-:W-:Y:S01]  /*21570*/  LEA R55, P6, R33, R91, 0x1 ;  /* 0x0000005b21377211 */ /* 0x000fe200078c08ff */
[----:B------:R-:W-:Y:S01]  /*21580*/  IMAD.MOV.U32 R30, RZ, RZ, R82 ;  /* 0x000000ffff1e7224 */ /* 0x000fe200078e0052 */
[----:B------:R-:W-:Y:S01]  /*21590*/  PRMT R61, RZ, 0x7610, R61 ;  /* 0x00007610ff3d7816 */ /* 0x000fe2000000003d */
[----:B0-----:R-:W-:Y:S01]  /*215a0*/  IMAD R31, R31, UR9, RZ ;  /* 0x000000091f1f7c24 */ /* 0x001fe2000f8e02ff */
[----:B------:R-:W0:Y:S01]  /*215b0*/  LDCU UR7, c[0x0][0x3b0] ;  /* 0x00007600ff0777ac */ /* 0x000e220008000800 */
[----:B------:R-:W-:Y:S01]  /*215c0*/  @!P2 IMAD.MOV R30, RZ, RZ, -R30 ;  /* 0x000000ffff1ea224 */ /* 0x000fe200078e0a1e */
[----:B------:R-:W-:Y:S01]  /*215d0*/  STL [R1+0xdc8], R55 ;  /* 0x000dc83701007387 */ /* 0x000fe20000100800 */
[----:B------:R-:W-:Y:S01]  /*215e0*/  PRMT R28, RZ, 0x7610, R28 ;  /* 0x00007610ff1c7816 */ /* 0x000fe2000000001c */
[----:B------:R-:W1:Y:S01]  /*215f0*/  LDCU UR9, c[0x0][0x3b0] ;  /* 0x00007600ff0977ac */ /* 0x000e620008000800 */
[----:B--2---:R-:W-:-:S02]  /*21600*/  ISETP.GE.AND P4, PT, R62, RZ, PT ;  /* 0x000000ff3e00720c */ /* 0x004fc40003f86270 */
[----:B------:R-:W-:Y:S02]  /*21610*/  LEA.HI.X.SX32 R62, R33, R92, 0x1, P6 ;  /* 0x0000005c213e7211 */ /* 0x000fe400030f0eff */
[----:B------:R-:W-:-:S03]  /*21620*/  LEA R33, P2, R31, R91, 0x1 ;  /* 0x0000005b1f217211 */ /* 0x000fc600078408ff */
[----:B------:R2:W-:Y:S01]  /*21630*/  STL [R1+0xdc4], R62 ;  /* 0x000dc43e01007387 */ /* 0x0005e20000100800 */
[----:B------:R-:W-:-:S03]  /*21640*/  @P0 IMAD.MOV.U32 R63, RZ, RZ, R62 ;  /* 0x000000ffff3f0224 */ /* 0x000fc600078e003e */
[----:B------:R-:W-:Y:S01]  /*21650*/  STL [R1+0xdd0], R33 ;  /* 0x000dd02101007387 */ /* 0x000fe20000100800 */
[----:B--2---:R-:W-:-:S03]  /*21660*/  @P0 IMAD.MOV.U32 R62, RZ, RZ, R55 ;  /* 0x000000ffff3e0224 */ /* 0x004fc600078e0037 */
[----:B------:R-:W2:Y:S01]  /*21670*/  LDL R55, [R1+0x16c0] ;  /* 0x0016c00001377983 */ /* 0x000ea20000100800 */
[--C-:B------:R-:W-:Y:S01]  /*21680*/  @!P5 IMAD.IADD R68, R68, 0x1, -R90.reuse ;  /* 0x000000014444d824 */ /* 0x100fe200078e0a5a */
[C---:B------:R-:W-:Y:S02]  /*21690*/  ISETP.GT.U32.AND P6, PT, R90.reuse, R39, PT ;  /* 0x000000275a00720c */ /* 0x040fe40003fc4070 */
[----:B------:R0:W2:Y:S02]  /*216a0*/  @P0 LDG.E.U16 R61, desc[UR20][R62.64] ;  /* 0x000000143e3d0981 */ /* 0x0000a4000c1e1500 */
[----:B------:R-:W-:Y:S02]  /*216b0*/  ISETP.GT.U32.AND P5, PT, R90, R68, PT ;  /* 0x000000445a00720c */ /* 0x000fe40003fa4070 */
[----:B------:R-:W2:Y:S11]  /*216c0*/  LDL.LU R82, [R1+0x74c] ;  /* 0x00074c0001527983 */ /* 0x000eb60000300800 */
[----:B------:R-:W-:Y:S01]  /*216d0*/  @!P5 IMAD.IADD R68, R68, 0x1, -R90 ;  /* 0x000000014444d824 */ /* 0x000fe200078e0a5a */
[----:B---3--:R-:W-:-:S02]  /*216e0*/  ISETP.GT.U32.AND P5, PT, R90, R80, PT ;  /* 0x000000505a00720c */ /* 0x008fc40003fa4070 */
[----:B0-----:R-:W-:Y:S01]  /*216f0*/  LEA.HI.X.SX32 R62, R31, R92, 0x1, P2 ;  /* 0x0000005c1f3e7211 */ /* 0x001fe200010f0eff */
[----:B------:R-:W-:Y:S01]  /*21700*/  IMAD.MOV.U32 R31, RZ, RZ, R68 ;  /* 0x000000ffff1f7224 */ /* 0x000fe200078e0044 */
[----:B------:R-:W-:-:S03]  /*21710*/  SEL R30, R2, R30, !P3 ;  /* 0x0000001e021e7207 */ /* 0x000fc60005800000 */
[----:B------:R-:W-:Y:S01]  /*21720*/  @!P4 IMAD.MOV R31, RZ, RZ, -R31 ;  /* 0x000000ffff1fc224 */ /* 0x000fe200078e0a1f */
[----:B------:R0:W-:Y:S01]  /*21730*/  STL [R1+0xdcc], R62 ;  /* 0x000dcc3e01007387 */ /* 0x0001e20000100800 */
[----:B------:R-:W-:-:S04]  /*21740*/  @P0 IMAD.MOV.U32 R63, RZ, RZ, R62 ;  /* 0x000000ffff3f0224 */ /* 0x000fc800078e003e */
[--C-:B------:R-:W-:Y:S01]  /*21750*/  @!P5 IMAD.IADD R80, R80, 0x1, -R90.reuse ;  /* 0x000000015050d824 */ /* 0x100fe200078e0a5a */
[----:B----4-:R-:W-:Y:S02]  /*21760*/  ISETP.GE.AND P5, PT, R83, RZ, PT ;  /* 0x000000ff5300720c */ /* 0x010fe40003fa6270 */
[----:B------:R-:W3:Y:S01]  /*21770*/  LDL R83, [R1+0x16c8] ;  /* 0x0016c80001537983 */ /* 0x000ee20000100800 */
[----:B0-----:R-:W-:Y:S01]  /*21780*/  @P0 IMAD.MOV.U32 R62, RZ, RZ, R33 ;  /* 0x000000ffff3e0224 */ /* 0x001fe200078e0021 */
[----:B------:R-:W-:Y:S01]  /*21790*/  SEL R31, R2, R31, !P3 ;  /* 0x0000001f021f7207 */ /* 0x000fe20005800000 */
[----:B------:R-:W-:Y:S01]  /*217a0*/  @!P6 IMAD.IADD R39, R39, 0x1, -R90 ;  /* 0x000000012727e824 */ /* 0x000fe200078e0a5a */
[----:B------:R-:W-:Y:S01]  /*217b0*/  ISETP.GT.U32.AND P4, PT, R90, R80, PT ;  /* 0x000000505a00720c */ /* 0x000fe20003f84070 */
[----:B------:R-:W-:Y:S01]  /*217c0*/  IMAD R68, R30, UR10, RZ ;  /* 0x0000000a1e447c24 */ /* 0x000fe2000f8e02ff */
[----:B------:R-:W4:Y:S01]  /*217d0*/  @P0 LDG.E.U16 R28, desc[UR20][R62.64] ;  /* 0x000000143e1c0981 */ /* 0x000f22000c1e1500 */
[----:B------:R-:W-:Y:S01]  /*217e0*/  IMAD.MOV.U32 R30, RZ, RZ, R39 ;  /* 0x000000ffff1e7224 */ /* 0x000fe200078e0027 */
[----:B------:R-:W-:Y:S01]  /*217f0*/  ISETP.GT.U32.AND P2, PT, R90, R54, PT ;  /* 0x000000365a00720c */ /* 0x000fe20003f44070 */
[----:B------:R-:W-:Y:S01]  /*21800*/  IMAD R33, R31, UR7, RZ ;  /* 0x000000071f217c24 */ /* 0x000fe2000f8e02ff */
[-C--:B------:R-:W-:Y:S01]  /*21810*/  LEA R39, P6, R68, R91.reuse, 0x1 ;  /* 0x0000005b44277211 */ /* 0x080fe200078c08ff */
[----:B------:R-:W0:Y:S01]  /*21820*/  LDCU UR10, c[0x0][0x3b0] ;  /* 0x00007600ff0a77ac */ /* 0x000e220008000800 */
[----:B------:R-:W4:Y:S01]  /*21830*/  LDL.LU R63, [R1+0x750] ;  /* 0x00075000013f7983 */ /* 0x000f220000300800 */
[----:B------:R-:W-:Y:S01]  /*21840*/  @!P5 IMAD.MOV R30, RZ, RZ, -R30 ;  /* 0x000000ffff1ed224 */ /* 0x000fe200078e0a1e */
[----:B------:R-:W-:-:S03]  /*21850*/  LEA R31, P5, R33, R91, 0x1 ;  /* 0x0000005b211f7211 */ /* 0x000fc600078a08ff */
[--C-:B------:R-:W-:Y:S01]  /*21860*/  @!P4 IMAD.IADD R80, R80, 0x1, -R90.reuse ;  /* 0x000000015050c824 */ /* 0x100fe200078e0a5a */
[----:B------:R-:W-:Y:S01]  /*21870*/  LEA.HI.X.SX32 R68, R68, R92, 0x1, P6 ;  /* 0x0000005c44447211 */ /* 0x000fe200030f0eff */
[----:B------:R-:W4:Y:S02]  /*21880*/  LDL.LU R62, [R1+0x754] ;  /* 0x00075400013e7983 */ /* 0x000f240000300800 */
[----:B------:R-:W-:Y:S01]  /*21890*/  @!P2 IMAD.IADD R54, R54, 0x1, -R90 ;  /* 0x000000013636a824 */ /* 0x000fe200078e0a5a */
[----:B------:R-:W-:Y:S01]  /*218a0*/  PRMT R5, RZ, 0x7610, R5 ;  /* 0x00007610ff057816 */ /* 0x000fe20000000005 */
[----:B------:R-:W0:Y:S01]  /*218b0*/  LDCU UR7, c[0x0][0x3b0] ;  /* 0x00007600ff0777ac */ /* 0x000e220008000800 */
[----:B------:R-:W-:Y:S04]  /*218c0*/  STL [R1+0xe00], R39 ;  /* 0x000e002701007387 */ /* 0x000fe80000100800 */
[----:B------:R0:W-:Y:S04]  /*218d0*/  STL [R1+0xe08], R31 ;  /* 0x000e081f01007387 */ /* 0x0001e80000100800 */
[----:B------:R-:W-:Y:S01]  /*218e0*/  STL [R1+0xdfc], R68 ;  /* 0x000dfc4401007387 */ /* 0x000fe20000100800 */
[----:B--2---:R-:W-:-:S03]  /*218f0*/  ISETP.GE.AND P4, PT, R55, RZ, PT ;  /* 0x000000ff3700720c */ /* 0x004fc60003f86270 */
[----:B------:R-:W2:Y:S01]  /*21900*/  LDL R55, [R1+0x16b4] ;  /* 0x0016b40001377983 */ /* 0x000ea20000100800 */
[----:B------:R-:W-:Y:S02]  /*21910*/  @P0 IMAD.MOV.U32 R86, RZ, RZ, R39 ;  /* 0x000000ffff560224 */ /* 0x000fe400078e0027 */
[----:B------:R-:W-:Y:S01]  /*21920*/  @P0 IMAD.MOV.U32 R87, RZ, RZ, R68 ;  /* 0x000000ffff570224 */ /* 0x000fe200078e0044 */
[----:B------:R-:W-:Y:S02]  /*21930*/  ISETP.GT.U32.AND P2, PT, R90, R54, PT ;  /* 0x000000365a00720c */ /* 0x000fe40003f44070 */
[----:B------:R-:W-:Y:S02]  /*21940*/  LEA.HI.X.SX32 R33, R33, R92, 0x1, P5 ;  /* 0x0000005c21217211 */ /* 0x000fe400028f0eff */
[----:B------:R0:W2:Y:S01]  /*21950*/  @P0 LDG.E.U16 R5, desc[UR20][R86.64] ;  /* 0x0000001456050981 */ /* 0x0000a2000c1e1500 */
[----:B------:R-:W-:Y:S02]  /*21960*/  SEL R30, R2, R30, !P3 ;  /* 0x0000001e021e7207 */ /* 0x000fe40005800000 */
[----:B------:R-:W-:Y:S01]  /*21970*/  ISETP.GT.U32.AND P6, PT, R90, R82, PT ;  /* 0x000000525a00720c */ /* 0x000fe20003fc4070 */
[----:B------:R1:W-:Y:S01]  /*21980*/  STL [R1+0xe04], R33 ;  /* 0x000e042101007387 */ /* 0x0003e20000100800 */
[----:B0-----:R-:W-:-:S02]  /*21990*/  @P0 IMAD.MOV.U32 R86, RZ, RZ, R31 ;  /* 0x000000ffff560224 */ /* 0x001fc400078e001f */
[----:B------:R-:W-:Y:S02]  /*219a0*/  IMAD.MOV.U32 R31, RZ, RZ, R80 ;  /* 0x000000ffff1f7224 */ /* 0x000fe400078e0050 */
[----:B------:R-:W-:Y:S02]  /*219b0*/  @P0 IMAD.MOV.U32 R87, RZ, RZ, R33 ;  /* 0x000000ffff570224 */ /* 0x000fe400078e0021 */
[----:B-1----:R-:W-:Y:S01]  /*219c0*/  IMAD R33, R30, UR9, RZ ;  /* 0x000000091e217c24 */ /* 0x002fe2000f8e02ff */
[----:B------:R-:W-:Y:S01]  /*219d0*/  PRMT R58, RZ, 0x7610, R58 ;  /* 0x00007610ff3a7816 */ /* 0x000fe2000000003a */
[----:B------:R-:W-:Y:S01]  /*219e0*/  @!P4 IMAD.MOV R31, RZ, RZ, -R31 ;  /* 0x000000ffff1fc224 */ /* 0x000fe200078e0a1f */
[----:B------:R-:W-:Y:S01]  /*219f0*/  PRMT R8, RZ, 0x7610, R8 ;  /* 0x00007610ff087816 */ /* 0x000fe20000000008 */
[--C-:B------:R-:W-:Y:S01]  /*21a00*/  @!P2 IMAD.IADD R54, R54, 0x1, -R90.reuse ;  /* 0x000000013636a824 */ /* 0x100fe200078e0a5a */
[----:B------:R-:W-:Y:S02]  /*21a10*/  LEA R30, P4, R33, R91, 0x1 ;  /* 0x0000005b211e7211 */ /* 0x000fe400078808ff */
[----:B---3--:R-:W-:Y:S01]  /*21a20*/  ISETP.GE.AND P5, PT, R83, RZ, PT ;  /* 0x000000ff5300720c */ /* 0x008fe20003fa6270 */
[----:B------:R-:W-:Y:S01]  /*21a30*/  @!P6 IMAD.IADD R82, R82, 0x1, -R90 ;  /* 0x000000015252e824 */ /* 0x000fe200078e0a5a */
[----:B------:R-:W-:Y:S01]  /*21a40*/  SEL R31, R2, R31, !P3 ;  /* 0x0000001f021f7207 */ /* 0x000fe20005800000 */
[----:B------:R-:W3:Y:S01]  /*21a50*/  LDL.LU R83, [R1+0x758] ;  /* 0x0007580001537983 */ /* 0x000ee20000300800 */
[----:B------:R-:W-:Y:S01]  /*21a60*/  LEA.HI.X.SX32 R39, R33, R92, 0x1, P4 ;  /* 0x0000005c21277211 */ /* 0x000fe200020f0eff */
[----:B------:R-:W-:Y:S01]  /*21a70*/  IMAD.MOV.U32 R33, RZ, RZ, R54 ;  /* 0x000000ffff217224 */ /* 0x000fe200078e0036 */
[----:B------:R-:W0:Y:S01]  /*21a80*/  LDCU UR9, c[0x0][0x3b0] ;  /* 0x00007600ff0977ac */ /* 0x000e220008000800 */
[----:B------:R-:W-:Y:S01]  /*21a90*/  IMAD R31, R31, UR11, RZ ;  /* 0x0000000b1f1f7c24 */ /* 0x000fe2000f8e02ff */
[----:B------:R1:W3:Y:S01]  /*21aa0*/  @P0 LDG.E.U16 R58, desc[UR20][R86.64] ;  /* 0x00000014563a0981 */ /* 0x0002e2000c1e1500 */
[----:B----4-:R-:W-:-:S03]  /*21ab0*/  ISETP.GT.U32.AND P2, PT, R90, R63, PT ;  /* 0x0000003f5a00720c */ /* 0x010fc60003f44070 */
[----:B------:R4:W-:Y:S01]  /*21ac0*/  STL [R1+0xe10], R30 ;  /* 0x000e101e01007387 */ /* 0x0009e20000100800 */
[----:B-1----:R-:W-:Y:S01]  /*21ad0*/  @P0 IMAD.MOV.U32 R86, RZ, RZ, R30 ;  /* 0x000000ffff560224 */ /* 0x002fe200078e001e */
[C---:B------:R-:W-:Y:S01]  /*21ae0*/  ISETP.GT.U32.AND P6, PT, R90.reuse, R82, PT ;  /* 0x000000525a00720c */ /* 0x040fe20003fc4070 */
[----:B------:R-:W-:Y:S01]  /*21af0*/  @!P5 IMAD.MOV R33, RZ, RZ, -R33 ;  /* 0x000000ffff21d224 */ /* 0x000fe200078e0a21 */
[----:B------:R-:W-:Y:S01]  /*21b00*/  STL [R1+0xe0c], R39 ;  /* 0x000e0c2701007387 */ /* 0x000fe20000100800 */
[----:B------:R-:W-:Y:S01]  /*21b10*/  ISETP.GT.U32.AND P4, PT, R90, R62, PT ;  /* 0x0000003e5a00720c */ /* 0x000fe20003f84070 */
[----:B------:R-:W1:Y:S02]  /*21b20*/  LDCU UR11, c[0x0][0x3b0] ;  /* 0x00007600ff0b77ac */ /* 0x000e640008000800 */
[----:B------:R-:W3:Y:S01]  /*21b30*/  LDL R54, [R1+0x16e4] ;  /* 0x0016e40001367983 */ /* 0x000ee20000100800 */
[----:B----4-:R-:W-:-:S03]  /*21b40*/  LEA R30, P5, R31, R91, 0x1 ;  /* 0x0000005b1f1e7211 */ /* 0x010fc600078a08ff */
[----:B------:R-:W4:Y:S01]  /*21b50*/  LDL.LU R80, [R1+0x760] ;  /* 0x0007600001507983 */ /* 0x000f220000300800 */
[--C-:B------:R-:W-:Y:S01]  /*21b60*/  @!P2 IMAD.IADD R63, R63, 0x1, -R90.reuse ;  /* 0x000000013f3fa824 */ /* 0x100fe200078e0a5a */
[----:B------:R-:W-:Y:S02]  /*21b70*/  SEL R33, R2, R33, !P3 ;  /* 0x0000002102217207 */ /* 0x000fe40005800000 */
[----:B------:R0:W-:Y:S01]  /*21b80*/  STL [R1+0xe40], R30 ;  /* 0x000e401e01007387 */ /* 0x0001e20000100800 */
[----:B------:R-:W-:Y:S02]  /*21b90*/  LEA.HI.X.SX32 R31, R31, R92, 0x1, P5 ;  /* 0x0000005c1f1f7211 */ /* 0x000fe400028f0eff */
[----:B------:R-:W-:Y:S02]  /*21ba0*/  IMAD R33, R33, UR7, RZ ;  /* 0x0000000721217c24 */ /* 0x000fe4000f8e02ff */
[--C-:B------:R-:W-:Y:S01]  /*21bb0*/  @!P6 IMAD.IADD R82, R82, 0x1, -R90.reuse ;  /* 0x000000015252e824 */ /* 0x100fe200078e0a5a */
[----:B------:R0:W4:Y:S01]  /*21bc0*/  @P0 LDG.E.U16 R8, desc[UR20][R30.64] ;  /* 0x000000141e080981 */ /* 0x000122000c1e1500 */
[----:B------:R-:W-:Y:S01]  /*21bd0*/  @P0 IMAD.MOV.U32 R87, RZ, RZ, R39 ;  /* 0x000000ffff570224 */ /* 0x000fe200078e0027 */
[----:B--2---:R-:W-:Y:S01]  /*21be0*/  ISETP.GE.AND P2, PT, R55, RZ, PT ;  /* 0x000000ff3700720c */ /* 0x004fe20003f46270 */
[----:B------:R-:W-:Y:S01]  /*21bf0*/  @!P4 IMAD.IADD R62, R62, 0x1, -R90 ;  /* 0x000000013e3ec824 */ /* 0x000fe200078e0a5a */
[----:B------:R-:W2:Y:S01]  /*21c00*/  LDL R55, [R1+0x16ec] ;  /* 0x0016ec0001377983 */ /* 0x000ea20000100800 */
[----:B------:R-:W-:Y:S01]  /*21c10*/  PRMT R29, RZ, 0x7610, R29 ;  /* 0x00007610ff1d7816 */ /* 0x000fe2000000001d */
[----:B------:R-:W1:Y:S02]  /*21c20*/  LDCU UR7, c[0x0][0x3b0] ;  /* 0x00007600ff0777ac */ /* 0x000e640008000800 */
[----:B------:R1:W-:Y:S01]  /*21c30*/  STL [R1+0xe3c], R31 ;  /* 0x000e3c1f01007387 */ /* 0x0003e20000100800 */
[----:B0-----:R-:W-:-:S03]  /*21c40*/  IMAD.MOV.U32 R30, RZ, RZ, R82 ;  /* 0x000000ffff1e7224 */ /* 0x001fc600078e0052 */
[----:B------:R-:W4:Y:S01]  /*21c50*/  LDL.LU R39, [R1+0x75c] ;  /* 0x00075c0001277983 */ /* 0x000f220000300800 */
[----:B------:R-:W-:-:S03]  /*21c60*/  ISETP.GT.U32.AND P4, PT, R90, R62, PT ;  /* 0x0000003e5a00720c */ /* 0x000fc60003f84070 */
[----:B------:R0:W4:Y:S01]  /*21c70*/  @P0 LDG.E.U16 R29, desc[UR20][R86.64] ;  /* 0x00000014561d0981 */ /* 0x000122000c1e1500 */
[----:B-1----:R-:W-:-:S05]  /*21c80*/  LEA R31, P6, R33, R91, 0x1 ;  /* 0x0000005b211f7211 */ /* 0x002fca00078c08ff */
[----:B------:R-:W-:Y:S04]  /*21c90*/  STL [R1+0xe48], R31 ;  /* 0x000e481f01007387 */ /* 0x000fe80000100800 */
[----:B------:R-:W4:Y:S01]  /*21ca0*/  LDL R82, [R1+0x16d4] ;  /* 0x0016d40001527983 */ /* 0x000f220000100800 */
[----:B------:R-:W-:Y:S01]  /*21cb0*/  @!P2 IMAD.MOV R30, RZ, RZ, -R30 ;  /* 0x000000ffff1ea224 */ /* 0x000fe200078e0a1e */
[----:B------:R-:W-:Y:S02]  /*21cc0*/  LEA.HI.X.SX32 R33, R33, R92, 0x1, P6 ;  /* 0x0000005c21217211 */ /* 0x000fe400030f0eff */
[----:B---3--:R-:W-:Y:S02]  /*21cd0*/  ISETP.GT.U32.AND P2, PT, R90, R83, PT ;  /* 0x000000535a00720c */ /* 0x008fe40003f44070 */
[----:B------:R-:W-:Y:S01]  /*21ce0*/  SEL R30, R2, R30, !P3 ;  /* 0x0000001e021e7207 */ /* 0x000fe20005800000 */
[----:B------:R1:W-:Y:S01]  /*21cf0*/  STL [R1+0xe44], R33 ;  /* 0x000e442101007387 */ /* 0x0003e20000100800 */
[----:B0-----:R-:W-:Y:S01]  /*21d00*/  @P0 IMAD.MOV.U32 R87, RZ, RZ, R33 ;  /* 0x000000ffff570224 */ /* 0x001fe200078e0021 */
[----:B------:R-:W-:-:S02]  /*21d10*/  PRMT R59, RZ, 0x7610, R59 ;  /* 0x00007610ff3b7816 */ /* 0x000fc4000000003b */
[----:B------:R-:W3:Y:S01]  /*21d20*/  LDL R68, [R1+0x1704] ;  /* 0x0017040001447983 */ /* 0x000ee20000100800 */
[----:B------:R-:W-:Y:S02]  /*21d30*/  @P0 IMAD.MOV.U32 R86, RZ, RZ, R31 ;  /* 0x000000ffff560224 */ /* 0x000fe400078e001f */
[----:B-1----:R-:W-:-:S03]  /*21d40*/  IMAD R33, R30, UR9, RZ ;  /* 0x000000091e217c24 */ /* 0x002fc6000f8e02ff */
[----:B------:R0:W3:Y:S01]  /*21d50*/  @P0 LDG.E.U16 R59, desc[UR20][R86.64] ;  /* 0x00000014563b0981 */ /* 0x0000e2000c1e1500 */
[--C-:B------:R-:W-:Y:S01]  /*21d60*/  @!P2 IMAD.IADD R83, R83, 0x1, -R90.reuse ;  /* 0x000000015353a824 */ /* 0x100fe200078e0a5a */
[----:B------:R-:W-:Y:S01]  /*21d70*/  ISETP.GT.U32.AND P5, PT, R90, R63, PT ;  /* 0x0000003f5a00720c */ /* 0x000fe20003fa4070 */
[----:B------:R-:W-:Y:S01]  /*21d80*/  @!P4 IMAD.IADD R62, R62, 0x1, -R90 ;  /* 0x000000013e3ec824 */ /* 0x000fe200078e0a5a */
[C---:B------:R-:W-:Y:S01]  /*21d90*/  LEA R30, P4, R33.reuse, R91, 0x1 ;  /* 0x0000005b211e7211 */ /* 0x040fe200078808ff */
[----:B------:R-:W1:Y:S01]  /*21da0*/  LDCU UR9, c[0x0][0x3b0] ;  /* 0x00007600ff0977ac */ /* 0x000e620008000800 */
[----:B------:R-:W-:Y:S02]  /*21db0*/  ISETP.GE.AND P6, PT, R54, RZ, PT ;  /* 0x000000ff3600720c */ /* 0x000fe40003fc6270 */
[----:B------:R-:W3:Y:S01]  /*21dc0*/  LDL.LU R54, [R1+0x764] ;  /* 0x0007640001367983 */ /* 0x000ee20000300800 */
[----:B------:R-:W-:Y:S01]  /*21dd0*/  LEA.HI.X.SX32 R33, R33, R92, 0x1, P4 ;  /* 0x0000005c21217211 */ /* 0x000fe200020f0eff */
[----:B0-----:R-:W-:-:S02]  /*21de0*/  @P0 IMAD.MOV.U32 R86, RZ, RZ, R30 ;  /* 0x000000ffff560224 */ /* 0x001fc400078e001e */
[----:B------:R0:W-:Y:S04]  /*21df0*/  STL [R1+0xe50], R30 ;  /* 0x000e501e01007387 */ /* 0x0001e80000100800 */
[----:B------:R1:W-:Y:S01]  /*21e00*/  STL [R1+0xe4c], R33 ;  /* 0x000e4c2101007387 */ /* 0x0003e20000100800 */
[----:B0-----:R-:W-:Y:S01]  /*21e10*/  IMAD.MOV.U32 R30, RZ, RZ, R62 ;  /* 0x000000ffff1e7224 */ /* 0x001fe200078e003e */
[----:B--2---:R-:W-:Y:S02]  /*21e20*/  ISETP.GE.AND P2, PT, R55, RZ, PT ;  /* 0x000000ff3700720c */ /* 0x004fe40003f46270 */
[----:B------:R-:W2:Y:S11]  /*21e30*/  LDL.LU R55, [R1+0x768] ;  /* 0x0007680001377983 */ /* 0x000eb60000300800 */
[----:B------:R-:W-:Y:S01]  /*21e40*/  @!P2 IMAD.MOV R30, RZ, RZ, -R30 ;  /* 0x000000ffff1ea224 */ /* 0x000fe200078e0a1e */
[----:B----4-:R-:W-:-:S02]  /*21e50*/  ISETP.GE.AND P2, PT, R82, RZ, PT ;  /* 0x000000ff5200720c */ /* 0x010fc40003f46270 */
[----:B------:R-:W4:Y:S01]  /*21e60*/  LDL R82, [R1+0x16f0] ;  /* 0x0016f00001527983 */ /* 0x000f220000100800 */
[----:B------:R-:W-:Y:S01]  /*21e70*/  @!P5 IMAD.IADD R63, R63, 0x1, -R90 ;  /* 0x000000013f3fd824 */ /* 0x000fe200078e0a5a */
[----:B------:R-:W-:-:S03]  /*21e80*/  ISETP.GT.U32.AND P4, PT, R90, R83, PT ;  /* 0x000000535a00720c */ /* 0x000fc60003f84070 */
[----:B------:R-:W-:Y:S01]  /*21e90*/  IMAD.MOV.U32 R31, RZ, RZ, R63 ;  /* 0x000000ffff1f7224 */ /* 0x000fe200078e003f */
[----:B------:R-:W-:-:S04]  /*21ea0*/  ISETP.GT.U32.AND P5, PT, R90, R80, PT ;  /* 0x000000505a00720c */ /* 0x000fc80003fa4070 */
[----:B------:R-:W-:Y:S02]  /*21eb0*/  @!P6 IADD3 R31, PT, PT, -R31, RZ, RZ ;  /* 0x000000ff1f1fe210 */ /* 0x000fe40007ffe1ff */
[----:B------:R-:W-:Y:S02]  /*21ec0*/  ISETP.GT.U32.AND P6, PT, R90, R39, PT ;  /* 0x000000275a00720c */ /* 0x000fe40003fc4070 */
[C---:B------:R-:W-:Y:S01]  /*21ed0*/  SEL R31, R2.reuse, R31, !P3 ;  /* 0x0000001f021f7207 */ /* 0x040fe20005800000 */
[----:B------:R-:W-:Y:S02]  /*21ee0*/  @P0 IMAD.MOV.U32 R87, RZ, RZ, R33 ;  /* 0x000000ffff570224 */ /* 0x000fe400078e0021 */
[--C-:B------:R-:W-:Y:S02]  /*21ef0*/  @!P4 IMAD.IADD R83, R83, 0x1, -R90.reuse ;  /* 0x000000015353c824 */ /* 0x100fe400078e0a5a */
[----:B-1----:R-:W-:Y:S01]  /*21f00*/  IMAD R33, R31, UR7, RZ ;  /* 0x000000071f217c24 */ /* 0x002fe2000f8e02ff */
[----:B------:R-:W-:Y:S01]  /*21f10*/  SEL R31, R2, R30, !P3 ;  /* 0x0000001e021f7207 */ /* 0x000fe20005800000 */
[----:B------:R-:W-:-:S04]  /*21f20*/  @!P5 IMAD.IADD R80, R80, 0x1, -R90 ;  /* 0x000000015050d824 */ /* 0x000fc800078e0a5a */
[----:B------:R-:W-:Y:S01]  /*21f30*/  @!P6 IMAD.IADD R39, R39, 0x1, -R90 ;  /* 0x000000012727e824 */ /* 0x000fe200078e0a5a */
[-C--:B------:R-:W-:Y:S01]  /*21f40*/  LEA R62, P6, R33, R91.reuse, 0x1 ;  /* 0x0000005b213e7211 */ /* 0x080fe200078c08ff */
[----:B------:R-:W-:Y:S01]  /*21f50*/  IMAD.MOV.U32 R30, RZ, RZ, R83 ;  /* 0x000000ffff1e7224 */ /* 0x000fe200078e0053 */
[----:B------:R-:W-:Y:S01]  /*21f60*/  PRMT R9, RZ, 0x7610, R9 ;  /* 0x00007610ff097816 */ /* 0x000fe20000000009 */
[----:B------:R-:W-:Y:S01]  /*21f70*/  IMAD R31, R31, UR9, RZ ;  /* 0x000000091f1f7c24 */ /* 0x000fe2000f8e02ff */
[----:B------:R-:W-:Y:S01]  /*21f80*/  LEA.HI.X.SX32 R63, R33, R92, 0x1, P6 ;  /* 0x0000005c213f7211 */ /* 0x000fe200030f0eff */
[----:B------:R-:W-:Y:S01]  /*21f90*/  @!P2 IMAD.MOV R30, RZ, RZ, -R30 ;  /* 0x000000ffff1ea224 */ /* 0x000fe200078e0a1e */
[----:B------:R-:W-:Y:S01]  /*21fa0*/  ISETP.GT.U32.AND P5, PT, R90, R80, PT ;  /* 0x000000505a00720c */ /* 0x000fe20003fa4070 */
[----:B------:R0:W-:Y:S01]  /*21fb0*/  STL [R1+0xe80], R62 ;  /* 0x000e803e01007387 */ /* 0x0001e20000100800 */
[----:B------:R-:W-:Y:S01]  /*21fc0*/  LEA R33, P2, R31, R91, 0x1 ;  /* 0x0000005b1f217211 */ /* 0x000fe200078408ff */
[----:B------:R-:W1:Y:S02]  /*21fd0*/  LDCU UR7, c[0x0][0x3b0] ;  /* 0x00007600ff0777ac */ /* 0x000e640008000800 */
[----:B------:R0:W-:Y:S01]  /*21fe0*/  STL [R1+0xe7c], R63 ;  /* 0x000e7c3f01007387 */ /* 0x0001e20000100800 */
[----:B---3--:R-:W-:Y:S01]  /*21ff0*/  ISETP.GE.AND P4, PT, R68, RZ, PT ;  /* 0x000000ff4400720c */ /* 0x008fe20003f86270 */
[----:B------:R-:W3:Y:S02]  /*22000*/  LDCU UR9, c[0x0][0x3b0] ;  /* 0x00007600ff0977ac */ /* 0x000ee40008000800 */
[----:B------:R-:W-:Y:S04]  /*22010*/  STL [R1+0xe88], R33 ;  /* 0x000e882101007387 */ /* 0x000fe80000100800 */
[----:B------:R-:W2:Y:S01]  /*22020*/  LDL R83, [R1+0x16e0] ;  /* 0x0016e00001537983 */ /* 0x000ea20000100800 */
[----:B------:R-:W-:Y:S01]  /*22030*/  @!P5 IMAD.IADD R80, R80, 0x1, -R90 ;  /* 0x000000015050d824 */ /* 0x000fe200078e0a5a */
[----:B------:R-:W-:-:S02]  /*22040*/  ISETP.GT.U32.AND P5, PT, R90, R54, PT ;  /* 0x000000365a00720c */ /* 0x000fc40003fa4070 */
[----:B------:R0:W3:Y:S04]  /*22050*/  @P0 LDG.E.U16 R9, desc[UR20][R62.64] ;  /* 0x000000143e090981 */ /* 0x0000e8000c1e1500 */
[----:B------:R-:W3:Y:S01]  /*22060*/  LDL.LU R68, [R1+0x76c] ;  /* 0x00076c0001447983 */ /* 0x000ee20000300800 */
[----:B0-----:R-:W-:-:S06]  /*22070*/  LEA.HI.X.SX32 R62, R31, R92, 0x1, P2 ;  /* 0x0000005c1f3e7211 */ /* 0x001fcc00010f0eff */
[----:B------:R-:W-:Y:S01]  /*22080*/  @!P5 IMAD.IADD R54, R54, 0x1, -R90 ;  /* 0x000000013636d824 */ /* 0x000fe200078e0a5a */
[----:B------:R0:W-:Y:S01]  /*22090*/  STL [R1+0xe84], R62 ;  /* 0x000e843e01007387 */ /* 0x0001e20000100800 */
[----:B----4-:R-:W-:-:S03]  /*220a0*/  ISETP.GE.AND P5, PT, R82, RZ, PT ;  /* 0x000000ff5200720c */ /* 0x010fc60003fa6270 */
[----:B------:R-:W4:Y:S01]  /*220b0*/  LDL R82, [R1+0x1700] ;  /* 0x0017000001527983 */ /* 0x000f220000100800 */
[----:B------:R-:W-:Y:S01]  /*220c0*/  ISETP.GT.U32.AND P6, PT, R90, R39, PT ;  /* 0x000000275a00720c */ /* 0x000fe20003fc4070 */
[----:B------:R-:W-:Y:S01]  /*220d0*/  IMAD.MOV.U32 R31, RZ, RZ, R80 ;  /* 0x000000ffff1f7224 */ /* 0x000fe200078e0050 */
[----:B------:R-:W-:-:S03]  /*220e0*/  SEL R30, R2, R30, !P3 ;  /* 0x0000001e021e7207 */ /* 0x000fc60005800000 */
[----:B------:R-:W-:Y:S01]  /*220f0*/  @!P4 IMAD.MOV R31, RZ, RZ, -R31 ;  /* 0x000000ffff1fc224 */ /* 0x000fe200078e0a1f */
[----:B------:R-:W-:Y:S01]  /*22100*/  PRMT R56, RZ, 0x7610, R56 ;  /* 0x00007610ff387816 */ /* 0x000fe20000000038 */
[----:B------:R-:W-:Y:S02]  /*22110*/  @P0 IMAD.MOV.U32 R63, RZ, RZ, R62 ;  /* 0x000000ffff3f0224 */ /* 0x000fe400078e003e */
[----:B0-----:R-:W-:Y:S01]  /*22120*/  @P0 IMAD.MOV.U32 R62, RZ, RZ, R33 ;  /* 0x000000ffff3e0224 */ /* 0x001fe200078e0021 */
[----:B------:R-:W-:Y:S01]  /*22130*/  SEL R31, R2, R31, !P3 ;  /* 0x0000001f021f7207 */ /* 0x000fe20005800000 */
[----:B------:R-:W-:Y:S01]  /*22140*/  IMAD R80, R30, UR10, RZ ;  /* 0x0000000a1e507c24 */ /* 0x000fe2000f8e02ff */
[----:B------:R-:W-:Y:S01]  /*22150*/  ISETP.GT.U32.AND P4, PT, R90, R54, PT ;  /* 0x000000365a00720c */ /* 0x000fe20003f84070 */
[----:B------:R-:W-:Y:S01]  /*22160*/  @!P6 IMAD.IADD R39, R39, 0x1, -R90 ;  /* 0x000000012727e824 */ /* 0x000fe200078e0a5a */
[----:B------:R-:W4:Y:S01]  /*22170*/  LDL.LU R33, [R1+0x770] ;  /* 0x0007700001217983 */ /* 0x000f220000300800 */
[----:B------:R-:W-:Y:S01]  /*22180*/  PRMT R26, RZ, 0x7610, R26 ;  /* 0x00007610ff1a7816 */ /* 0x000fe2000000001a */
[----:B------:R-:W0:Y:S01]  /*22190*/  LDCU UR10, c[0x0][0x3b0] ;  /* 0x00007600ff0a77ac */ /* 0x000e220008000800 */
[----:B------:R-:W-:Y:S01]  /*221a0*/  IMAD.MOV.U32 R30, RZ, RZ, R39 ;  /* 0x000000ffff1e7224 */ /* 0x000fe200078e0027 */
[----:B------:R1:W4:Y:S03]  /*221b0*/  @P0 LDG.E.U16 R56, desc[UR20][R62.64] ;  /* 0x000000143e380981 */ /* 0x000326000c1e1500 */
[----:B------:R-:W-:Y:S01]  /*221c0*/  @!P5 IMAD.MOV R30, RZ, RZ, -R30 ;  /* 0x000000ffff1ed224 */ /* 0x000fe200078e0a1e */
[----:B------:R-:W4:Y:S03]  /*221d0*/  LDL.LU R39, [R1+0x774] ;  /* 0x0007740001277983 */ /* 0x000f260000300800 */
[----:B------:R-:W-:Y:S01]  /*221e0*/  @!P4 IMAD.IADD R54, R54, 0x1, -R90 ;  /* 0x000000013636c824 */ /* 0x000fe200078e0a5a */
[----:B------:R0:W4:Y:S01]  /*221f0*/  @P0 LDG.E.U16 R26, desc[UR20][R86.64] ;  /* 0x00000014561a0981 */ /* 0x000122000c1e1500 */
[----:B-1----:R-:W-:Y:S01]  /*22200*/  IMAD R62, R31, UR7, RZ ;  /* 0x000000071f3e7c24 */ /* 0x002fe2000f8e02ff */
[-C--:B------:R-:W-:Y:S01]  /*22210*/  LEA R63, P6, R80, R91.reuse, 0x1 ;  /* 0x0000005b503f7211 */ /* 0x080fe200078c08ff */
[----:B------:R-:W1:Y:S03]  /*22220*/  LDCU UR7, c[0x0][0x3b0] ;  /* 0x00007600ff0777ac */ /* 0x000e660008000800 */
[----:B------:R-:W-:-:S02]  /*22230*/  LEA R31, P5, R62, R91, 0x1 ;  /* 0x0000005b3e1f7211 */ /* 0x000fc400078a08ff */
[-C--:B------:R-:W-:Y:S01]  /*22240*/  LEA.HI.X.SX32 R80, R80, R92.reuse, 0x1, P6 ;  /* 0x0000005c50507211 */ /* 0x080fe200030f0eff */
[----:B------:R0:W-:Y:S01]  /*22250*/  STL [R1+0xe90], R63 ;  /* 0x000e903f01007387 */ /* 0x0001e20000100800 */
[----:B------:R-:W-:-:S03]  /*22260*/  LEA.HI.X.SX32 R62, R62, R92, 0x1, P5 ;  /* 0x0000005c3e3e7211 */ /* 0x000fc600028f0eff */
[----:B------:R-:W-:Y:S01]  /*22270*/  STL [R1+0xec0], R31 ;  /* 0x000ec01f01007387 */ /* 0x000fe20000100800 */
[----:B--2---:R-:W-:-:S03]  /*22280*/  ISETP.GE.AND P4, PT, R83, RZ, PT ;  /* 0x000000ff5300720c */ /* 0x004fc60003f86270 */
[----:B------:R-:W-:Y:S01]  /*22290*/  STL [R1+0xe8c], R80 ;  /* 0x000e8c5001007387 */ /* 0x000fe20000100800 */
[----:B------:R-:W-:-:S03]  /*222a0*/  SEL R30, R2, R30, !P3 ;  /* 0x0000001e021e7207 */ /* 0x000fc60005800000 */
[----:B------:R-:W2:Y:S01]  /*222b0*/  LDL R83, [R1+0x1714] ;  /* 0x0017140001537983 */ /* 0x000ea20000100800 */
[----:B0-----:R-:W-:Y:S02]  /*222c0*/  @P0 IMAD.MOV.U32 R86, RZ, RZ, R63 ;  /* 0x000000ffff560224 */ /* 0x001fe400078e003f */
[----:B------:R-:W-:Y:S01]  /*222d0*/  @P0 IMAD.MOV.U32 R63, RZ, RZ, R62 ;  /* 0x000000ffff3f0224 */ /* 0x000fe200078e003e */
[----:B------:R0:W-:Y:S02]  /*222e0*/  STL [R1+0xebc], R62 ;  /* 0x000ebc3e01007387 */ /* 0x0001e40000100800 */
[----:B------:R-:W-:Y:S02]  /*222f0*/  @!P4 IMAD.MOV R54, RZ, RZ, -R54 ;  /* 0x000000ffff36c224 */ /* 0x000fe400078e0a36 */
[----:B0-----:R-:W-:Y:S02]  /*22300*/  @P0 IMAD.MOV.U32 R62, RZ, RZ, R31 ;  /* 0x000000ffff3e0224 */ /* 0x001fe400078e001f */
[----:B---3--:R-:W-:-:S02]  /*22310*/  IMAD R31, R30, UR9, RZ ;  /* 0x000000091e1f7c24 */ /* 0x008fc4000f8e02ff */
[----:B------:R-:W-:Y:S01]  /*22320*/  @P0 IMAD.MOV.U32 R87, RZ, RZ, R80 ;  /* 0x000000ffff570224 */ /* 0x000fe200078e0050 */
[----:B----4-:R-:W-:Y:S01]  /*22330*/  ISETP.GE.AND P5, PT, R82, RZ, PT ;  /* 0x000000ff5200720c */ /* 0x010fe20003fa6270 */
[----:B------:R-:W3:Y:S01]  /*22340*/  LDL.LU R80, [R1+0x778] ;  /* 0x0007780001507983 */ /* 0x000ee20000300800 */
[C---:B------:R-:W-:Y:S01]  /*22350*/  LEA R30, P4, R31.reuse, R91, 0x1 ;  /* 0x0000005b1f1e7211 */ /* 0x040fe200078808ff */
[----:B------:R-:W0:Y:S03]  /*22360*/  LDCU UR9, c[0x0][0x3b0] ;  /* 0x00007600ff0977ac */ /* 0x000e260008000800 */
[----:B------:R-:W-:Y:S01]  /*22370*/  LEA.HI.X.SX32 R31, R31, R92, 0x1, P4 ;  /* 0x0000005c1f1f7211 */ /* 0x000fe200020f0eff */
[----:B------:R4:W-:Y:S04]  /*22380*/  STL [R1+0xec8], R30 ;  /* 0x000ec81e01007387 */ /* 0x0009e80000100800 */
[----:B------:R0:W-:Y:S04]  /*22390*/  STL [R1+0xec4], R31 ;  /* 0x000ec41f01007387 */ /* 0x0001e80000100800 */
[----:B------:R-:W3:Y:S01]  /*223a0*/  LDL R82, [R1+0x16f8] ;  /* 0x0016f80001527983 */ /* 0x000ee20000100800 */
[----:B------:R-:W-:-:S02]  /*223b0*/  ISETP.GT.U32.AND P2, PT, R90, R55, PT ;  /* 0x000000375a00720c */ /* 0x000fc40003f44070 */
[----:B------:R-:W-:-:S11]  /*223c0*/  ISETP.GT.U32.AND P6, PT, R90, R68, PT ;  /* 0x000000445a00720c */ /* 0x000fd60003fc4070 */
[----:B------:R-:W-:-:S05]  /*223d0*/  @!P2 IMAD.IADD R55, R55, 0x1, -R90 ;  /* 0x000000013737a824 */ /* 0x000fca00078e0a5a */
[----:B------:R-:W-:Y:S01]  /*223e0*/  ISETP.GT.U32.AND P2, PT, R90, R55, PT ;  /* 0x000000375a00720c */ /* 0x000fe20003f44070 */
[----:B------:R-:W-:Y:S01]  /*223f0*/  @!P6 IMAD.IADD R68, R68, 0x1, -R90 ;  /* 0x000000014444e824 */ /* 0x000fe200078e0a5a */
[----:B------:R-:W-:Y:S02]  /*22400*/  SEL R54, R2, R54, !P3 ;  /* 0x0000003602367207 */ /* 0x000fe40005800000 */
[----:B------:R-:W-:Y:S02]  /*22410*/  PRMT R57, RZ, 0x7610, R57 ;  /* 0x00007610ff397816 */ /* 0x000fe40000000039 */
[----:B------:R-:W-:-:S07]  /*22420*/  ISETP.GT.U32.AND P6, PT, R90, R68, PT ;  /* 0x000000445a00720c */ /* 0x000fce0003fc4070 */
[----:B------:R-:W-:Y:S01]  /*22430*/  @!P2 IMAD.IADD R55, R55, 0x1, -R90 ;  /* 0x000000013737a824 */ /* 0x000fe200078e0a5a */
[----:B------:R-:W-:Y:S01]  /*22440*/  ISETP.GT.U32.AND P2, PT, R90, R33, PT ;  /* 0x000000215a00720c */ /* 0x000fe20003f44070 */
[----:B------:R-:W-:Y:S01]  /*22450*/  IMAD R54, R54, UR11, RZ ;  /* 0x0000000b36367c24 */ /* 0x000fe2000f8e02ff */
[----:B------:R-:W-:Y:S01]  /*22460*/  PRMT R27, RZ, 0x7610, R27 ;  /* 0x00007610ff1b7816 */ /* 0x000fe2000000001b */
[----:B------:R4:W3:Y:S01]  /*22470*/  @P0 LDG.E.U16 R57, desc[UR20][R30.64] ;  /* 0x000000141e390981 */ /* 0x0008e2000c1e1500 */
[----:B------:R-:W-:Y:S01]  /*22480*/  @!P5 IMAD.MOV R55, RZ, RZ, -R55 ;  /* 0x000000ffff37d224 */ /* 0x000fe200078e0a37 */
[----:B------:R-:W-:Y:S01]  /*22490*/  PRMT R6, RZ, 0x7610, R6 ;  /* 0x00007610ff067816 */ /* 0x000fe20000000006 */
[----:B------:R-:W-:Y:S01]  /*224a0*/  @!P6 IMAD.IADD R68, R68, 0x1, -R90 ;  /* 0x000000014444e824 */ /* 0x000fe200078e0a5a */
[----:B------:R-:W-:Y:S01]  /*224b0*/  PRMT R24, RZ, 0x7610, R24 ;  /* 0x00007610ff187816 */ /* 0x000fe20000000018 */
[----:B------:R-:W3:Y:S01]  /*224c0*/  @P0 LDG.E.U16 R27, desc[UR20][R86.64] ;  /* 0x00000014561b0981 */ /* 0x000ee2000c1e1500 */
[----:B------:R-:W-:Y:S01]  /*224d0*/  SEL R55, R2, R55, !P3 ;  /* 0x0000003702377207 */ /* 0x000fe20005800000 */
[----:B------:R-:W3:Y:S02]  /*224e0*/  LDCU UR11, c[0x0][0x3b0] ;  /* 0x00007600ff0b77ac */ /* 0x000ee40008000800 */
[----:B------:R1:W3:Y:S01]  /*224f0*/  @P0 LDG.E.U16 R6, desc[UR20][R62.64] ;  /* 0x000000143e060981 */ /* 0x0002e2000c1e1500 */
[C---:B----4-:R-:W-:Y:S01]  /*22500*/  LEA R30, P5, R54.reuse, R91, 0x1 ;  /* 0x0000005b361e7211 */ /* 0x050fe200078a08ff */
[----:B------:R-:W-:Y:S01]  /*22510*/  @!P2 IMAD.IADD R33, R33, 0x1, -R90 ;  /* 0x000000012121a824 */ /* 0x000fe200078e0a5a */
[----:B--2---:R-:W-:Y:S01]  /*22520*/  ISETP.GE.AND P2, PT, R83, RZ, PT ;  /* 0x000000ff5300720c */ /* 0x004fe20003f46270 */
[----:B0-----:R-:W2:Y:S01]  /*22530*/  LDL.LU R31, [R1+0x780] ;  /* 0x00078000011f7983 */ /* 0x001ea20000300800 */
[----:B------:R-:W-:-:S03]  /*22540*/  LEA.HI.X.SX32 R54, R54, R92, 0x1, P5 ;  /* 0x0000005c36367211 */ /* 0x000fc600028f0eff */
[----:B------:R-:W-:Y:S04]  /*22550*/  STL [R1+0xed0], R30 ;  /* 0x000ed01e01007387 */ /* 0x000fe80000100800 */
[----:B------:R-:W4:Y:S01]  /*22560*/  LDL R87, [R1+0x1708] ;  /* 0x0017080001577983 */ /* 0x000f220000100800 */
[----:B-1----:R-:W-:Y:S01]  /*22570*/  IMAD R63, R55, UR7, RZ ;  /* 0x00000007373f7c24 */ /* 0x002fe2000f8e02ff */
[C---:B------:R-:W-:Y:S01]  /*22580*/  ISETP.GT.U32.AND P4, PT, R90.reuse, R39, PT ;  /* 0x000000275a00720c */ /* 0x040fe20003f84070 */
[----:B------:R-:W-:Y:S01]  /*22590*/  @P0 IMAD.MOV.U32 R55, RZ, RZ, R54 ;  /* 0x000000ffff370224 */ /* 0x000fe200078e0036 */
[----:B------:R0:W-:Y:S01]  /*225a0*/  STL [R1+0xecc], R54 ;  /* 0x000ecc3601007387 */ /* 0x0001e20000100800 */
[----:B------:R-:W-:Y:S01]  /*225b0*/  ISETP.GT.U32.AND P5, PT, R90, R33, PT ;  /* 0x000000215a00720c */ /* 0x000fe20003fa4070 */
[----:B------:R-:W1:Y:S02]  /*225c0*/  LDCU UR7, c[0x0][0x3b0] ;  /* 0x00007600ff0777ac */ /* 0x000e640008000800 */
[----:B------:R-:W2:Y:S01]  /*225d0*/  LDL.LU R83, [R1+0x77c] ;  /* 0x00077c0001537983 */ /* 0x000ea20000300800 */
[----:B0-----:R-:W-:-:S02]  /*225e0*/  @P0 IMAD.MOV.U32 R54, RZ, RZ, R30 ;  /* 0x000000ffff360224 */ /* 0x001fc400078e001e */
[----:B------:R-:W-:Y:S01]  /*225f0*/  IMAD.MOV.U32 R30, RZ, RZ, R68 ;  /* 0x000000ffff1e7224 */ /* 0x000fe200078e0044 */
[C---:B------:R-:W-:Y:S02]  /*22600*/  LEA R62, P6, R63.reuse, R91, 0x1 ;  /* 0x0000005b3f3e7211 */ /* 0x040fe400078c08ff */
[----:B------:R-:W2:Y:S01]  /*22610*/  @P0 LDG.E.U16 R24, desc[UR20][R54.64] ;  /* 0x0000001436180981 */ /* 0x000ea2000c1e1500 */
[----:B------:R-:W-:Y:S01]  /*22620*/  @!P2 IMAD.MOV R30, RZ, RZ, -R30 ;  /* 0x000000ffff1ea224 */ /* 0x000fe200078e0a1e */
[----:B------:R-:W-:-:S04]  /*22630*/  LEA.HI.X.SX32 R63, R63, R92, 0x1, P6 ;  /* 0x0000005c3f3f7211 */ /* 0x000fc800030f0eff */
[----:B------:R-:W-:Y:S01]  /*22640*/  SEL R30, R2, R30, !P3 ;  /* 0x0000001e021e7207 */ /* 0x000fe20005800000 */
[----:B------:R-:W2:Y:S04]  /*22650*/  LDL.LU.64 R54, [R1+0x1b80] ;  /* 0x001b800001367983 */ /* 0x000ea80000300a00 */
[----:B------:R0:W-:Y:S04]  /*22660*/  STL [R1+0xef8], R62 ;  /* 0x000ef83e01007387 */ /* 0x0001e80000100800 */
[----:B------:R-:W2:Y:S04]  /*22670*/  LDL R68, [R1+0x1728] ;  /* 0x0017280001447983 */ /* 0x000ea80000100800 */
[----:B------:R0:W-:Y:S01]  /*22680*/  STL [R1+0xef4], R63 ;  /* 0x000ef43f01007387 */ /* 0x0001e20000100800 */
[----:B---3--:R-:W-:Y:S01]  /*22690*/  ISETP.GE.AND P6, PT, R82, RZ, PT ;  /* 0x000000ff5200720c */ /* 0x008fe20003fc6270 */
[----:B------:R-:W-:-:S02]  /*226a0*/  IMAD R82, R30, UR9, RZ ;  /* 0x000000091e527c24 */ /* 0x000fc4000f8e02ff */
[----:B------:R-:W-:Y:S01]  /*226b0*/  @!P4 IMAD.IADD R39, R39, 0x1, -R90 ;  /* 0x000000012727c824 */ /* 0x000fe200078e0a5a */
[----:B------:R-:W3:Y:S01]  /*226c0*/  LDL R30, [R1+0x170c] ;  /* 0x00170c00011e7983 */ /* 0x000ee20000100800 */
[C---:B------:R-:W-:Y:S02]  /*226d0*/  ISETP.GT.U32.AND P2, PT, R90.reuse, R80, PT ;  /* 0x000000505a00720c */ /* 0x040fe40003f44070 */
[----:B------:R-:W-:Y:S01]  /*226e0*/  PRMT R88, RZ, 0x7610, R88 ;  /* 0x00007610ff587816 */ /* 0x000fe20000000058 */
[----:B------:R-:W-:Y:S01]  /*226f0*/  @!P5 IMAD.IADD R33, R33, 0x1, -R90 ;  /* 0x000000012121d824 */ /* 0x000fe200078e0a5a */
[----:B------:R-:W-:Y:S01]  /*22700*/  ISETP.GT.U32.AND P4, PT, R90, R39, PT ;  /* 0x000000275a00720c */ /* 0x000fe20003f84070 */
[----:B------:R-:W1:Y:S03]  /*22710*/  LDCU UR9, c[0x0][0x3b0] ;  /* 0x00007600ff0977ac */ /* 0x000e660008000800 */
[----:B------:R0:W3:Y:S01]  /*22720*/  @P0 LDG.E.U16 R88, desc[UR20][R62.64] ;  /* 0x000000143e580981 */ /* 0x0000e2000c1e1500 */
[----:B------:R-:W-:-:S04]  /*22730*/  @!P6 IMAD.MOV R33, RZ, RZ, -R33 ;  /* 0x000000ffff21e224 */ /* 0x000fc800078e0a21 */
[--C-:B------:R-:W-:Y:S01]  /*22740*/  @!P2 IMAD.IADD R80, R80, 0x1, -R90.reuse ;  /* 0x000000015050a824 */ /* 0x100fe200078e0a5a */
[----:B0-----:R-:W3:Y:S03]  /*22750*/  LDL.LU R62, [R1+0x78c] ;  /* 0x00078c00013e7983 */ /* 0x001ee60000300800 */
[----:B------:R-:W-:Y:S01]  /*22760*/  @!P4 IMAD.IADD R39, R39, 0x1, -R90 ;  /* 0x000000012727c824 */ /* 0x000fe200078e0a5a */
[----:B------:R-:W-:Y:S02]  /*22770*/  LEA R63, P4, R82, R91, 0x1 ;  /* 0x0000005b523f7211 */ /* 0x000fe400078808ff */
[----:B------:R-:W-:Y:S02]  /*22780*/  SEL R33, R2, R33, !P3 ;  /* 0x0000002102217207 */ /* 0x000fe40005800000 */
[----:B------:R-:W-:Y:S02]  /*22790*/  LEA.HI.X.SX32 R82, R82, R92, 0x1, P4 ;  /* 0x0000005c52527211 */ /* 0x000fe400020f0eff */
[----:B------:R-:W-:Y:S01]  /*227a0*/  ISETP.GT.U32.AND P4, PT, R90, R80, PT ;  /* 0x000000505a00720c */ /* 0x000fe20003f84070 */
[----:B------:R1:W-:Y:S01]  /*227b0*/  STL [R1+0xf00], R63 ;  /* 0x000f003f01007387 */ /* 0x0003e20000100800 */
[----:B------:R-:W-:-:S03]  /*227c0*/  @P0 IMAD.MOV.U32 R86, RZ, RZ, R63 ;  /* 0x000000ffff560224 */ /* 0x000fc600078e003f */
[----:B------:R0:W-:Y:S01]  /*227d0*/  STL [R1+0xefc], R82 ;  /* 0x000efc5201007387 */ /* 0x0001e20000100800 */
[----:B-1----:R-:W-:Y:S01]  /*227e0*/  IMAD R63, R33, UR7, RZ ;  /* 0x00000007213f7c24 */ /* 0x002fe2000f8e02ff */
[----:B------:R-:W-:Y:S02]  /*227f0*/  PRMT R7, RZ, 0x7610, R7 ;  /* 0x00007610ff077816 */ /* 0x000fe40000000007 */
[----:B----4-:R-:W-:Y:S01]  /*22800*/  ISETP.GE.AND P2, PT, R87, RZ, PT ;  /* 0x000000ff5700720c */ /* 0x010fe20003f46270 */
[----:B------:R-:W-:Y:S01]  /*22810*/  @P0 IMAD.MOV.U32 R87, RZ, RZ, R82 ;  /* 0x000000ffff570224 */ /* 0x000fe200078e0052 */
[----:B--2---:R-:W-:Y:S01]  /*22820*/  PRMT R54, RZ, 0x7610, R54 ;  /* 0x00007610ff367816 */ /* 0x004fe20000000036 */
[----:B0-----:R-:W2:Y:S01]  /*22830*/  LDL.LU R82, [R1+0x794] ;  /* 0x0007940001527983 */ /* 0x001ea20000300800 */
[----:B------:R-:W-:Y:S01]  /*22840*/  ISETP.GT.U32.AND P6, PT, R90, R83, PT ;  /* 0x000000535a00720c */ /* 0x000fe20003fc4070 */
[--C-:B------:R-:W-:Y:S01]  /*22850*/  @!P4 IMAD.IADD R80, R80, 0x1, -R90.reuse ;  /* 0x000000015050c824 */ /* 0x100fe200078e0a5a */
[----:B------:R-:W-:Y:S01]  /*22860*/  ISETP.GT.U32.AND P5, PT, R90, R31, PT ;  /* 0x0000001f5a00720c */ /* 0x000fe20003fa4070 */
[----:B------:R-:W4:Y:S06]  /*22870*/  LDL R33, [R1+0x1710] ;  /* 0x0017100001217983 */ /* 0x000f2c0000100800 */
[----:B------:R-:W-:Y:S01]  /*22880*/  @!P2 IMAD.MOV R39, RZ, RZ, -R39 ;  /* 0x000000ffff27a224 */ /* 0x000fe200078e0a27 */
[----:B------:R-:W0:Y:S01]  /*22890*/  LDCU UR7, c[0x0][0x3b0] ;  /* 0x00007600ff0777ac */ /* 0x000e220008000800 */
[----:B------:R-:W-:Y:S01]  /*228a0*/  ISETP.GE.AND P2, PT, R68, RZ, PT ;  /* 0x000000ff4400720c */ /* 0x000fe20003f46270 */
[----:B------:R1:W2:Y:S02]  /*228b0*/  @P0 LDG.E.U16 R7, desc[UR20][R86.64] ;  /* 0x0000001456070981 */ /* 0x0002a4000c1e1500 */
[----:B------:R-:W-:Y:S01]  /*228c0*/  SEL R68, R2, R39, !P3 ;  /* 0x0000002702447207 */ /* 0x000fe20005800000 */
[----:B------:R-:W-:Y:S01]  /*228d0*/  @!P6 IMAD.IADD R83, R83, 0x1, -R90 ;  /* 0x000000015353e824 */ /* 0x000fe200078e0a5a */
[----:B------:R-:W-:-:S05]  /*228e0*/  LEA R39, P6, R63, R91, 0x1 ;  /* 0x0000005b3f277211 */ /* 0x000fca00078c08ff */
[----:B------:R0:W-:Y:S01]  /*228f0*/  STL [R1+0xf08], R39 ;  /* 0x000f082701007387 */ /* 0x0001e20000100800 */
[----:B-1----:R-:W-:Y:S01]  /*22900*/  @P0 IMAD.MOV.U32 R86, RZ, RZ, R39 ;  /* 0x000000ffff560224 */ /* 0x002fe200078e0027 */
[----:B---3--:R-:W-:Y:S01]  /*22910*/  ISETP.GE.AND P4, PT, R30, RZ, PT ;  /* 0x000000ff1e00720c */ /* 0x008fe20003f86270 */
[----:B------:R-:W-:Y:S02]  /*22920*/  IMAD.MOV.U32 R30, RZ, RZ, R80 ;  /* 0x000000ffff1e7224 */ /* 0x000fe400078e0050 */
[----:B------:R-:W-:Y:S01]  /*22930*/  IMAD R80, R68, UR9, RZ ;  /* 0x0000000944507c24 */ /* 0x000fe2000f8e02ff */
[----:B------:R-:W-:Y:S01]  /*22940*/  LEA.HI.X.SX32 R68, R63, R92, 0x1, P6 ;  /* 0x0000005c3f447211 */ /* 0x000fe200030f0eff */
[----:B------:R-:W-:Y:S01]  /*22950*/  @!P2 IMAD.MOV R30, RZ, RZ, -R30 ;  /* 0x000000ffff1ea224 */ /* 0x000fe200078e0a1e */
[----:B------:R-:W-:Y:S01]  /*22960*/  PRMT R25, RZ, 0x7610, R25 ;  /* 0x00007610ff197816 */ /* 0x000fe20000000019 */
[----:B------:R-:W-:Y:S01]  /*22970*/  @!P5 IMAD.IADD R31, R31, 0x1, -R90 ;  /* 0x000000011f1fd824 */ /* 0x000fe200078e0a5a */
[----:B------:R-:W1:Y:S01]  /*22980*/  LDCU UR9, c[0x0][0x3b0] ;  /* 0x00007600ff0977ac */ /* 0x000e620008000800 */
[----:B------:R3:W-:Y:S04]  /*22990*/  STL [R1+0xf04], R68 ;  /* 0x000f044401007387 */ /* 0x0007e80000100800 */
[----:B0-----:R-:W2:Y:S01]  /*229a0*/  LDL R39, [R1+0x1724] ;  /* 0x0017240001277983 */ /* 0x001ea20000100800 */
[----:B------:R-:W-:Y:S01]  /*229b0*/  LEA R63, P2, R80, R91, 0x1 ;  /* 0x0000005b503f7211 */ /* 0x000fe200078408ff */
[----:B------:R-:W-:-:S03]  /*229c0*/  @P0 IMAD.MOV.U32 R87, RZ, RZ, R68 ;  /* 0x000000ffff570224 */ /* 0x000fc600078e0044 */
[----:B------:R-:W-:Y:S01]  /*229d0*/  LEA.HI.X.SX32 R80, R80, R92, 0x1, P2 ;  /* 0x0000005c50507211 */ /* 0x000fe200010f0eff */
[----:B------:R-:W-:Y:S04]  /*229e0*/  STL [R1+0xf10], R63 ;  /* 0x000f103f01007387 */ /* 0x000fe80000100800 */
[----:B------:R0:W2:Y:S04]  /*229f0*/  @P0 LDG.E.U16 R54, desc[UR20][R86.64] ;  /* 0x0000001456360981 */ /* 0x0000a8000c1e1500 */
[----:B---3--:R-:W3:Y:S04]  /*22a00*/  LDL.LU R68, [R1+0x7a0] ;  /* 0x0007a00001447983 */ /* 0x008ee80000300800 */
[----:B------:R1:W-:Y:S01]  /*22a10*/  STL [R1+0xf0c], R80 ;  /* 0x000f0c5001007387 */ /* 0x0003e20000100800 */
[----:B0-----:R-:W-:-:S03]  /*22a20*/  @P0 IMAD.MOV.U32 R87, RZ, RZ, R80 ;  /* 0x000000ffff570224 */ /* 0x001fc600078e0050 */
[----:B-1----:R-:W3:Y:S01]  /*22a30*/  LDL R80, [R1+0x1740] ;  /* 0x0017400001507983 */ /* 0x002ee20000100800 */
[C---:B------:R-:W-:Y:S02]  /*22a40*/  ISETP.GT.U32.AND P5, PT, R90.reuse, R31, PT ;  /* 0x0000001f5a00720c */ /* 0x040fe40003fa4070 */
[----:B------:R-:W-:-:S11]  /*22a50*/  ISETP.GT.U32.AND P6, PT, R90, R83, PT ;  /* 0x000000535a00720c */ /* 0x000fd60003fc4070 */
[----:B------:R-:W-:Y:S02]  /*22a60*/  @!P5 IADD3 R31, PT, PT, R31, -R90, RZ ;  /* 0x8000005a1f1fd210 */ /* 0x000fe40007ffe0ff */
[----:B------:R-:W-:Y:S01]  /*22a70*/  ISETP.GT.U32.AND P5, PT, R90, R62, PT ;  /* 0x0000003e5a00720c */ /* 0x000fe20003fa4070 */
[----:B------:R-:W-:Y:S02]  /*22a80*/  @P0 IMAD.MOV.U32 R86, RZ, RZ, R63 ;  /* 0x000000ffff560224 */ /* 0x000fe400078e003f */
[----:B------:R-:W-:Y:S01]  /*22a90*/  @!P4 IMAD.MOV R31, RZ, RZ, -R31 ;  /* 0x000000ffff1fc224 */ /* 0x000fe200078e0a1f */
[C---:B------:R-:W-:Y:S01]  /*22aa0*/  SEL R30, R2.reuse, R30, !P3 ;  /* 0x0000001e021e7207 */ /* 0x040fe20005800000 */
[----:B------:R-:W-:Y:S01]  /*22ab0*/  @!P6 IMAD.IADD R83, R83, 0x1, -R90 ;  /* 0x000000015353e824 */ /* 0x000fe200078e0a5a */
[----:B------:R0:W3:Y:S02]  /*22ac0*/  @P0 LDG.E.U16 R25, desc[UR20][R86.64] ;  /* 0x0000001456190981 */ /* 0x0000e4000c1e1500 */
[----:B------:R-:W-:-:S05]  /*22ad0*/  SEL R31, R2, R31, !P3 ;  /* 0x0000001f021f7207 */ /* 0x000fca0005800000 */
[----:B------:R-:W-:Y:S02]  /*22ae0*/  @!P5 IMAD.IADD R62, R62, 0x1, -R90 ;  /* 0x000000013e3ed824 */ /* 0x000fe400078e0a5a */
[----:B0-----:R-:W-:Y:S01]  /*22af0*/  IMAD R86, R30, UR10, RZ ;  /* 0x0000000a1e567c24 */ /* 0x001fe2000f8e02ff */
[----:B------:R-:W-:Y:S02]  /*22b00*/  PRMT R32, RZ, 0x7610, R32 ;  /* 0x00007610ff207816 */ /* 0x000fe40000000020 */
[----:B------:R-:W-:Y:S01]  /*22b10*/  ISETP.GT.U32.AND P4, PT, R90, R62, PT ;  /* 0x0000003e5a00720c */ /* 0x000fe20003f84070 */
[----:B------:R-:W-:Y:S01]  /*22b20*/  IMAD.MOV.U32 R30, RZ, RZ, R83 ;  /* 0x000000ffff1e7224 */ /* 0x000fe200078e0053 */
[----:B----4-:R-:W-:Y:S01]  /*22b30*/  ISETP.GE.AND P5, PT, R33, RZ, PT ;  /* 0x000000ff2100720c */ /* 0x010fe20003fa6270 */
[----:B------:R-:W-:Y:S01]  /*22b40*/  IMAD R33, R31, UR7, RZ ;  /* 0x000000071f217c24 */ /* 0x000fe2000f8e02ff */
[----:B------:R-:W4:Y:S01]  /*22b50*/  LDL.LU R83, [R1+0x788] ;  /* 0x0007880001537983 */ /* 0x000f220000300800 */
[----:B------:R-:W-:-:S08]  /*22b60*/  LEA R63, P6, R86, R91, 0x1 ;  /* 0x0000005b563f7211 */ /* 0x000fd000078c08ff */
[----:B------:R-:W-:Y:S01]  /*22b70*/  @!P4 IMAD.IADD R62, R62, 0x1, -R90 ;  /* 0x000000013e3ec824 */ /* 0x000fe200078e0a5a */
[----:B--2---:R-:W-:Y:S01]  /*22b80*/  ISETP.GT.U32.AND P2, PT, R90, R82, PT ;  /* 0x000000525a00720c */ /* 0x004fe20003f44070 */
[----:B------:R-:W0:Y:S01]  /*22b90*/  LDCU UR7, c[0x0][0x3b0] ;  /* 0x00007600ff0777ac */ /* 0x000e220008000800 */
[----:B------:R-:W-:Y:S01]  /*22ba0*/  LEA.HI.X.SX32 R86, R86, R92, 0x1, P6 ;  /* 0x0000005c56567211 */ /* 0x000fe200030f0eff */
[----:B------:R-:W-:Y:S01]  /*22bb0*/  STL [R1+0xf38], R63 ;  /* 0x000f383f01007387 */ /* 0x000fe20000100800 */
[----:B------:R-:W-:Y:S01]  /*22bc0*/  PRMT R4, RZ, 0x7610, R4 ;  /* 0x00007610ff047816 */ /* 0x000fe20000000004 */
[----:B------:R-:W1:Y:S01]  /*22bd0*/  LDCU UR10, c[0x0][0x3b0] ;  /* 0x00007600ff0a77ac */ /* 0x000e620008000800 */
[----:B------:R-:W-:Y:S01]  /*22be0*/  @!P5 IMAD.MOV R30, RZ, RZ, -R30 ;  /* 0x000000ffff1ed224 */ /* 0x000fe200078e0a1e */
[----:B------:R-:W-:-:S05]  /*22bf0*/  LEA R31, P5, R33, R91, 0x1 ;  /* 0x0000005b211f7211 */ /* 0x000fca00078a08ff */
[----:B------:R-:W-:Y:S04]  /*22c00*/  STL [R1+0xf40], R31 ;  /* 0x000f401f01007387 */ /* 0x000fe80000100800 */
[----:B------:R2:W-:Y:S01]  /*22c10*/  STL [R1+0xf34], R86 ;  /* 0x000f345601007387 */ /* 0x0005e20000100800 */
[----:B------:R-:W-:Y:S02]  /*22c20*/  LEA.HI.X.SX32 R33, R33, R92, 0x1, P5 ;  /* 0x0000005c21217211 */ /* 0x000fe400028f0eff */
[----:B------:R-:W-:Y:S02]  /*22c30*/  ISETP.GE.AND P4, PT, R39, RZ, PT ;  /* 0x000000ff2700720c */ /* 0x000fe40003f86270 */
[----:B------:R-:W4:Y:S04]  /*22c40*/  LDL R39, [R1+0x1748] ;  /* 0x0017480001277983 */ /* 0x000f280000100800 */
[----:B------:R0:W-:Y:S01]  /*22c50*/  STL [R1+0xf3c], R33 ;  /* 0x000f3c2101007387 */ /* 0x0001e20000100800 */
[----:B---3--:R-:W-:-:S03]  /*22c60*/  ISETP.GE.AND P5, PT, R80, RZ, PT ;  /* 0x000000ff5000720c */ /* 0x008fc60003fa6270 */
[----:B------:R-:W3:Y:S01]  /*22c70*/  LDL R80, [R1+0x16b0] ;  /* 0x0016b00001507983 */ /* 0x000ee20000100800 */
[----:B------:R-:W-:Y:S02]  /*22c80*/  @!P2 IMAD.IADD R82, R82, 0x1, -R90 ;  /* 0x000000015252a824 */ /* 0x000fe400078e0a5a */
[----:B------:R-:W-:Y:S02]  /*22c90*/  @P0 IMAD.MOV.U32 R87, RZ, RZ, R86 ;  /* 0x000000ffff570224 */ /* 0x000fe400078e0056 */
[----:B--2---:R-:W-:Y:S01]  /*22ca0*/  @P0 IMAD.MOV.U32 R86, RZ, RZ, R63 ;  /* 0x000000ffff560224 */ /* 0x004fe200078e003f */
[----:B------:R-:W-:Y:S02]  /*22cb0*/  ISETP.GT.U32.AND P2, PT, R90, R82, PT ;  /* 0x000000525a00720c */ /* 0x000fe40003f44070 */
[----:B------:R-:W-:Y:S02]  /*22cc0*/  SEL R30, R2, R30, !P3 ;  /* 0x0000001e021e7207 */ /* 0x000fe40005800000 */
[----:B------:R2:W3:Y:S01]  /*22cd0*/  @P0 LDG.E.U16 R32, desc[UR20][R86.64] ;  /* 0x0000001456200981 */ /* 0x0004e2000c1e1500 */
[----:B------:R-:W-:Y:S01]  /*22ce0*/  ISETP.GT.U32.AND P6, PT, R90, R68, PT ;  /* 0x000000445a00720c */ /* 0x000fe20003fc4070 */
[----:B--2---:R-:W-:-:S02]  /*22cf0*/  @P0 IMAD.MOV.U32 R86, RZ, RZ, R31 ;  /* 0x000000ffff560224 */ /* 0x004fc400078e001f */
[----:B------:R-:W-:Y:S02]  /*22d00*/  IMAD.MOV.U32 R31, RZ, RZ, R62 ;  /* 0x000000ffff1f7224 */ /* 0x000fe400078e003e */
[----:B------:R-:W-:Y:S02]  /*22d10*/  @P0 IMAD.MOV.U32 R87, RZ, RZ, R33 ;  /* 0x000000ffff570224 */ /* 0x000fe400078e0021 */
[----:B0-----:R-:W-:Y:S01]  /*22d20*/  IMAD R33, R30, UR9, RZ ;  /* 0x000000091e217c24 */ /* 0x001fe2000f8e02ff */
[----:B------:R-:W-:Y:S01]  /*22d30*/  PRMT R22, RZ, 0x7610, R22 ;  /* 0x00007610ff167816 */ /* 0x000fe20000000016 */
[----:B------:R-:W-:Y:S01]  /*22d40*/  @!P4 IMAD.MOV R31, RZ, RZ, -R31 ;  /* 0x000000ffff1fc224 */ /* 0x000fe200078e0a1f */
[----:B------:R0:W2:Y:S01]  /*22d50*/  @P0 LDG.E.U16 R4, desc[UR20][R86.64] ;  /* 0x0000001456040981 */ /* 0x0000a2000c1e1500 */
[--C-:B------:R-:W-:Y:S01]  /*22d60*/  @!P2 IMAD.IADD R82, R82, 0x1, -R90.reuse ;  /* 0x000000015252a824 */ /* 0x100fe200078e0a5a */
[----:B------:R-:W-:Y:S01]  /*22d70*/  ISETP.GT.U32.AND P2, PT, R90, R23, PT ;  /* 0x000000175a00720c */ /* 0x000fe20003f44070 */
[----:B------:R-:W-:Y:S01]  /*22d80*/  @!P6 IMAD.IADD R68, R68, 0x1, -R90 ;  /* 0x000000014444e824 */ /* 0x000fe200078e0a5a */
[----:B------:R-:W-:Y:S01]  /*22d90*/  LEA R30, P4, R33, R91, 0x1 ;  /* 0x0000005b211e7211 */ /* 0x000fe200078808ff */
[----:B------:R-:W1:Y:S01]  /*22da0*/  LDCU UR9, c[0x0][0x3b0] ;  /* 0x00007600ff0977ac */ /* 0x000e620008000800 */
[----:B------:R-:W-:-:S02]  /*22db0*/  SEL R31, R2, R31, !P3 ;  /* 0x0000001f021f7207 */ /* 0x000fc40005800000 */
[----:B------:R-:W-:Y:S01]  /*22dc0*/  LEA.HI.X.SX32 R63, R33, R92, 0x1, P4 ;  /* 0x0000005c213f7211 */ /* 0x000fe200020f0eff */
[----:B------:R-:W-:Y:S02]  /*22dd0*/  IMAD.MOV.U32 R33, RZ, RZ, R82 ;  /* 0x000000ffff217224 */ /* 0x000fe400078e0052 */
[----:B------:R-:W-:Y:S01]  /*22de0*/  IMAD R31, R31, UR11, RZ ;  /* 0x0000000b1f1f7c24 */ /* 0x000fe2000f8e02ff */
[----:B------:R1:W-:Y:S01]  /*22df0*/  STL [R1+0xf48], R30 ;  /* 0x000f481e01007387 */ /* 0x0003e20000100800 */
[----:B0-----:R-:W-:Y:S02]  /*22e00*/  @P0 IMAD.MOV.U32 R86, RZ, RZ, R30 ;  /* 0x000000ffff560224 */ /* 0x001fe400078e001e */
[----:B------:R-:W-:Y:S01]  /*22e10*/  @!P2 IMAD.IADD R23, R23, 0x1, -R90 ;  /* 0x000000011717a824 */ /* 0x000fe200078e0a5a */
[----:B------:R-:W2:Y:S01]  /*22e20*/  LDL.LU R62, [R1+0x790] ;  /* 0x00079000013e7983 */ /* 0x000ea20000300800 */
[----:B------:R-:W-:Y:S01]  /*22e30*/  @!P5 IMAD.MOV R33, RZ, RZ, -R33 ;  /* 0x000000ffff21d224 */ /* 0x000fe200078e0a21 */
[----:B----4-:R-:W-:-:S02]  /*22e40*/  ISETP.GT.U32.AND P4, PT, R90, R83, PT ;  /* 0x000000535a00720c */ /* 0x010fc40003f84070 */
[----:B------:R-:W-:Y:S01]  /*22e50*/  ISETP.GT.U32.AND P6, PT, R90, R68, PT ;  /* 0x000000445a00720c */ /* 0x000fe20003fc4070 */
[----:B------:R-:W-:Y:S01]  /*22e60*/  @P0 IMAD.MOV.U32 R87, RZ, RZ, R63 ;  /* 0x000000ffff570224 */ /* 0x000fe200078e003f */
[C---:B-1----:R-:W-:Y:S01]  /*22e70*/  LEA R30, P5, R31.reuse, R91, 0x1 ;  /* 0x0000005b1f1e7211 */ /* 0x042fe200078a08ff */
[----:B------:R-:W-:Y:S01]  /*22e80*/  STL [R1+0xf44], R63 ;  /* 0x000f443f01007387 */ /* 0x000fe20000100800 */
[----:B------:R-:W-:Y:S01]  /*22e90*/  SEL R33, R2, R33, !P3 ;  /* 0x0000002102217207 */ /* 0x000fe20005800000 */
[----:B------:R-:W0:Y:S01]  /*22ea0*/  LDCU UR11, c[0x0][0x3b0] ;  /* 0x00007600ff0b77ac */ /* 0x000e220008000800 */
[----:B------:R-:W-:Y:S01]  /*22eb0*/  LEA.HI.X.SX32 R31, R31, R92, 0x1, P5 ;  /* 0x0000005c1f1f7211 */ /* 0x000fe200028f0eff */
[----:B------:R-:W4:Y:S01]  /*22ec0*/  LDL.LU R82, [R1+0x798] ;  /* 0x0007980001527983 */ /* 0x000f220000300800 */
[----:B------:R-:W-:Y:S01]  /*22ed0*/  ISETP.GT.U32.AND P5, PT, R90, R23, PT ;  /* 0x000000175a00720c */ /* 0x000fe20003fa4070 */
[----:B------:R-:W-:Y:S01]  /*22ee0*/  IMAD R33, R33, UR7, RZ ;  /* 0x0000000721217c24 */ /* 0x000fe2000f8e02ff */
[----:B------:R-:W-:Y:S01]  /*22ef0*/  PRMT R55, RZ, 0x7610, R55 ;  /* 0x00007610ff377816 */ /* 0x000fe20000000037 */
[----:B------:R-:W-:Y:S01]  /*22f00*/  STL [R1+0xf50], R30 ;  /* 0x000f501e01007387 */ /* 0x000fe20000100800 */
[--C-:B------:R-:W-:Y:S01]  /*22f10*/  @!P4 IMAD.IADD R83, R83, 0x1, -R90.reuse ;  /* 0x000000015353c824 */ /* 0x100fe200078e0a5a */
[----:B------:R-:W1:Y:S02]  /*22f20*/  LDCU UR7, c[0x0][0x3b0] ;  /* 0x00007600ff0777ac */ /* 0x000e640008000800 */
[----:B------:R0:W-:Y:S01]  /*22f30*/  STL [R1+0xf4c], R31 ;  /* 0x000f4c1f01007387 */ /* 0x0001e20000100800 */
[----:B------:R-:W-:-:S03]  /*22f40*/  @!P6 IMAD.IADD R68, R68, 0x1, -R90 ;  /* 0x000000014444e824 */ /* 0x000fc600078e0a5a */
[----:B------:R0:W4:Y:S02]  /*22f50*/  @P0 LDG.E.U16 R22, desc[UR20][R30.64] ;  /* 0x000000141e160981 */ /* 0x000124000c1e1500 */
[----:B------:R-:W-:Y:S02]  /*22f60*/  @!P5 IMAD.IADD R23, R23, 0x1, -R90 ;  /* 0x000000011717d824 */ /* 0x000fe400078e0a5a */
[----:B------:R1:W4:Y:S01]  /*22f70*/  @P0 LDG.E.U16 R55, desc[UR20][R86.64] ;  /* 0x0000001456370981 */ /* 0x000322000c1e1500 */
[----:B0-----:R-:W-:Y:S01]  /*22f80*/  LEA R31, P4, R33, R91, 0x1 ;  /* 0x0000005b211f7211 */ /* 0x001fe200078808ff */
[----:B------:R-:W-:-:S03]  /*22f90*/  IMAD.MOV.U32 R30, RZ, RZ, R68 ;  /* 0x000000ffff1e7224 */ /* 0x000fc600078e0044 */
[----:B------:R-:W-:Y:S01]  /*22fa0*/  LEA.HI.X.SX32 R33, R33, R92, 0x1, P4 ;  /* 0x0000005c21217211 */ /* 0x000fe200020f0eff */
[----:B------:R0:W-:Y:S01]  /*22fb0*/  STL [R1+0xf78], R31 ;  /* 0x000f781f01007387 */ /* 0x0001e20000100800 */
[----:B-1----:R-:W-:-:S03]  /*22fc0*/  @P0 IMAD.MOV.U32 R86, RZ, RZ, R31 ;  /* 0x000000ffff560224 */ /* 0x002fc600078e001f */
[----:B------:R1:W-:Y:S01]  /*22fd0*/  STL [R1+0xf74], R33 ;  /* 0x000f742101007387 */ /* 0x0003e20000100800 */
[----:B------:R-:W-:Y:S01]  /*22fe0*/  ISETP.GE.AND P5, PT, R52, RZ, PT ;  /* 0x000000ff3400720c */ /* 0x000fe20003fa6270 */
[----:B0-----:R-:W-:Y:S02]  /*22ff0*/  IMAD.MOV.U32 R31, RZ, RZ, R23 ;  /* 0x000000ffff1f7224 */ /* 0x001fe400078e0017 */
[----:B------:R-:W4:Y:S04]  /*23000*/  LDL.LU R23, [R1+0x1b78] ;  /* 0x001b780001177983 */ /* 0x000f280000300800 */
[----:B------:R-:W4:Y:S01]  /*23010*/  LDL.LU R52, [R1+0x1b74] ;  /* 0x001b740001347983 */ /* 0x000f220000300800 */
[----:B------:R-:W-:Y:S01]  /*23020*/  @P0 IMAD.MOV.U32 R87, RZ, RZ, R33 ;  /* 0x000000ffff570224 */ /* 0x000fe200078e0021 */
[----:B------:R-:W-:-:S13]  /*23030*/  ISETP.GE.AND P2, PT, R39, RZ, PT ;  /* 0x000000ff2700720c */ /* 0x000fda0003f46270 */
[----:B------:R-:W-:Y:S01]  /*23040*/  @!P2 IMAD.MOV R30, RZ, RZ, -R30 ;  /* 0x000000ffff1ea224 */ /* 0x000fe200078e0a1e */
[----:B------:R-:W-:-:S04]  /*23050*/  ISETP.GT.U32.AND P2, PT, R90, R83, PT ;  /* 0x000000535a00720c */ /* 0x000fc80003f44070 */
[----:B------:R-:W-:-:S05]  /*23060*/  SEL R30, R2, R30, !P3 ;  /* 0x0000001e021e7207 */ /* 0x000fca0005800000 */
[----:B-1----:R-:W-:Y:S01]  /*23070*/  IMAD R33, R30, UR9, RZ ;  /* 0x000000091e217c24 */ /* 0x002fe2000f8e02ff */
[----:B------:R-:W-:Y:S01]  /*23080*/  PRMT R65, RZ, 0x7610, R65 ;  /* 0x00007610ff417816 */ /* 0x000fe20000000041 */
[----:B------:R-:W0:Y:S02]  /*23090*/  LDCU UR9, c[0x0][0x3b0] ;  /* 0x00007600ff0977ac */ /* 0x000e240008000800 */
[----:B------:R-:W-:Y:S01]  /*230a0*/  @!P2 IMAD.IADD R83, R83, 0x1, -R90 ;  /* 0x000000015353a824 */ /* 0x000fe200078e0a5a */
[C---:B------:R-:W-:Y:S02]  /*230b0*/  LEA R30, P2, R33.reuse, R91, 0x1 ;  /* 0x0000005b211e7211 */ /* 0x040fe400078408ff */
[----:B---3--:R-:W-:Y:S01]  /*230c0*/  ISETP.GE.AND P6, PT, R80, RZ, PT ;  /* 0x000000ff5000720c */ /* 0x008fe20003fc6270 */
[----:B------:R1:W3:Y:S01]  /*230d0*/  @P0 LDG.E.U16 R65, desc[UR20][R86.64] ;  /* 0x0000001456410981 */ /* 0x0002e2000c1e1500 */
[----:B------:R-:W-:-:S03]  /*230e0*/  LEA.HI.X.SX32 R63, R33, R92, 0x1, P2 ;  /* 0x0000005c213f7211 */ /* 0x000fc600010f0eff */
[----:B------:R-:W3:Y:S04]  /*230f0*/  LDL.LU R80, [R1+0x7ac] ;  /* 0x0007ac0001507983 */ /* 0x000ee80000300800 */
[----:B------:R0:W-:Y:S04]  /*23100*/  STL [R1+0xf80], R30 ;  /* 0x000f801e01007387 */ /* 0x0001e80000100800 */
[----:B------:R-:W3:Y:S04]  /*23110*/  LDL R39, [R1+0x16e8] ;  /* 0x0016e80001277983 */ /* 0x000ee80000100800 */
[----:B------:R-:W-:Y:S04]  /*23120*/  STL [R1+0xf7c], R63 ;  /* 0x000f7c3f01007387 */ /* 0x000fe80000100800 */
[----:B------:R-:W3:Y:S01]  /*23130*/  LDL R68, [R1+0x16f4] ;  /* 0x0016f40001447983 */ /* 0x000ee20000100800 */
[----:B------:R-:W-:-:S05]  /*23140*/  @!P6 IMAD.MOV R31, RZ, RZ, -R31 ;  /* 0x000000ffff1fe224 */ /* 0x000fca00078e0a1f */
[----:B------:R-:W-:Y:S02]  /*23150*/  SEL R31, R2, R31, !P3 ;  /* 0x0000001f021f7207 */ /* 0x000fe40005800000 */
[----:B--2---:R-:W-:-:S03]  /*23160*/  ISETP.GT.U32.AND P4, PT, R90, R62, PT ;  /* 0x0000003e5a00720c */ /* 0x004fc60003f84070 */
[----:B------:R-:W-:Y:S01]  /*23170*/  IMAD R31, R31, UR7, RZ ;  /* 0x000000071f1f7c24 */ /* 0x000fe2000f8e02ff */
[----:B------:R-:W2:Y:S01]  /*23180*/  LDCU UR7, c[0x0][0x3b0] ;  /* 0x00007600ff0777ac */ /* 0x000ea20008000800 */
[----:B----4-:R-:W-:-:S08]  /*23190*/  ISETP.GT.U32.AND P6, PT, R90, R82, PT ;  /* 0x000000525a00720c */ /* 0x010fd00003fc4070 */
[----:B------:R-:W-:Y:S01]  /*231a0*/  @!P4 IMAD.IADD R62, R62, 0x1, -R90 ;  /* 0x000000013e3ec824 */ /* 0x000fe200078e0a5a */
[C---:B------:R-:W-:Y:S01]  /*231b0*/  ISETP.GT.U32.AND P4, PT, R90.reuse, R53, PT ;  /* 0x000000355a00720c */ /* 0x040fe20003f84070 */
[----:B-1----:R-:W-:Y:S02]  /*231c0*/  @P0 IMAD.MOV.U32 R86, RZ, RZ, R30 ;  /* 0x000000ffff560224 */ /* 0x002fe400078e001e */
[----:B------:R-:W-:Y:S01]  /*231d0*/  IMAD.MOV.U32 R33, RZ, RZ, R83 ;  /* 0x000000ffff217224 */ /* 0x000fe200078e0053 */
[----:B------:R-:W-:Y:S01]  /*231e0*/  ISETP.GT.U32.AND P2, PT, R90, R62, PT ;  /* 0x0000003e5a00720c */ /* 0x000fe20003f44070 */
[----:B------:R-:W-:Y:S01]  /*231f0*/  @!P6 IMAD.IADD R82, R82, 0x1, -R90 ;  /* 0x000000015252e824 */ /* 0x000fe200078e0a5a */
[----:B0-----:R-:W-:Y:S01]  /*23200*/  LEA R30, P6, R31, R91, 0x1 ;  /* 0x0000005b1f1e7211 */ /* 0x001fe200078c08ff */
[----:B------:R-:W-:-:S03]  /*23210*/  @!P5 IMAD.MOV R33, RZ, RZ, -R33 ;  /* 0x000000ffff21d224 */ /* 0x000fc600078e0a21 */
[----:B------:R-:W-:-:S03]  /*23220*/  LEA.HI.X.SX32 R31, R31, R92, 0x1, P6 ;  /* 0x0000005c1f1f7211 */ /* 0x000fc600030f0eff */
[----:B------:R-:W-:Y:S01]  /*23230*/  @!P4 IMAD.IADD R53, R53, 0x1, -R90 ;  /* 0x000000013535c824 */ /* 0x000fe200078e0a5a */
[----:B------:R-:W-:-:S03]  /*23240*/  SEL R33, R2, R33, !P3 ;  /* 0x0000002102217207 */ /* 0x000fc60005800000 */
[----:B------:R-:W-:Y:S01]  /*23250*/  @!P2 IMAD.IADD R62, R62, 0x1, -R90 ;  /* 0x000000013e3ea824 */ /* 0x000fe200078e0a5a */
[----:B------:R-:W-:Y:S01]  /*23260*/  ISETP.GT.U32.AND P2, PT, R90, R53, PT ;  /* 0x000000355a00720c */ /* 0x000fe20003f44070 */
[----:B------:R-:W-:Y:S01]  /*23270*/  IMAD R33, R33, UR10, RZ ;  /* 0x0000000a21217c24 */ /* 0x000fe2000f8e02ff */
[----:B------:R-:W-:Y:S02]  /*23280*/  ISETP.GE.AND P5, PT, R23, RZ, PT ;  /* 0x000000ff1700720c */ /* 0x000fe40003fa6270 */
[----:B------:R-:W-:Y:S01]  /*23290*/  PRMT R52, RZ, 0x7610, R52 ;  /* 0x00007610ff347816 */ /* 0x000fe20000000034 */
[----:B------:R-:W4:Y:S08]  /*232a0*/  LDL.LU R23, [R1+0x1b70] ;  /* 0x001b700001177983 */ /* 0x000f300000300800 */
[----:B------:R-:W-:-:S02]  /*232b0*/  @!P2 IMAD.IADD R53, R53, 0x1, -R90 ;  /* 0x000000013535a824 */ /* 0x000fc400078e0a5a */
[----:B------:R-:W-:Y:S01]  /*232c0*/  @P0 IMAD.MOV.U32 R87, RZ, RZ, R63 ;  /* 0x000000ffff570224 */ /* 0x000fe200078e003f */
[----:B------:R0:W-:Y:S01]  /*232d0*/  STL [R1+0xf88], R30 ;  /* 0x000f881e01007387 */ /* 0x0001e20000100800 */
[----:B------:R-:W-:Y:S01]  /*232e0*/  ISETP.GT.U32.AND P4, PT, R90, R82, PT ;  /* 0x000000525a00720c */ /* 0x000fe20003f84070 */
[----:B------:R-:W1:Y:S02]  /*232f0*/  LDCU UR10, c[0x0][0x3b0] ;  /* 0x00007600ff0a77ac */ /* 0x000e640008000800 */
[----:B------:R0:W-:Y:S04]  /*23300*/  STL [R1+0xf84], R31 ;  /* 0x000f841f01007387 */ /* 0x0001e80000100800 */
[----:B------:R-:W4:Y:S04]  /*23310*/  LDL.LU R83, [R1+0x7a4] ;  /* 0x0007a40001537983 */ /* 0x000f280000300800 */
[----:B------:R0:W4:Y:S02]  /*23320*/  @P0 LDG.E.U16 R52, desc[UR20][R30.64] ;  /* 0x000000141e340981 */ /* 0x000124000c1e1500 */
[----:B0-----:R-:W-:Y:S01]  /*23330*/  IMAD.MOV.U32 R30, RZ, RZ, R62 ;  /* 0x000000ffff1e7224 */ /* 0x001fe200078e003e */
[----:B------:R-:W-:-:S03]  /*23340*/  LEA R31, P6, R33, R91, 0x1 ;  /* 0x0000005b211f7211 */ /* 0x000fc600078c08ff */
[----:B------:R-:W-:Y:S01]  /*23350*/  @!P5 IMAD.MOV R30, RZ, RZ, -R30 ;  /* 0x000000ffff1ed224 */ /* 0x000fe200078e0a1e */
[----:B------:R-:W-:Y:S01]  /*23360*/  LEA.HI.X.SX32 R33, R33, R92, 0x1, P6 ;  /* 0x0000005c21217211 */ /* 0x000fe200030f0eff */
[----:B------:R-:W-:Y:S03]  /*23370*/  STL [R1+0xf90], R31 ;  /* 0x000f901f01007387 */ /* 0x000fe60000100800 */
[----:B------:R-:W-:Y:S01]  /*23380*/  SEL R30, R2, R30, !P3 ;  /* 0x0000001e021e7207 */ /* 0x000fe20005800000 */
[----:B------:R0:W-:Y:S04]  /*23390*/  STL [R1+0xf8c], R33 ;  /* 0x000f8c2101007387 */ /* 0x0001e80000100800 */
[----:B------:R-:W4:Y:S04]  /*233a0*/  LDL.LU R63, [R1+0x7b0] ;  /* 0x0007b000013f7983 */ /* 0x000f280000300800 */
[----:B------:R-:W4:Y:S01]  /*233b0*/  LDL R62, [R1+0x16fc] ;  /* 0x0016fc00013e7983 */ /* 0x000f220000100800 */
[----:B---3--:R-:W-:Y:S01]  /*233c0*/  ISETP.GE.AND P6, PT, R39, RZ, PT ;  /* 0x000000ff2700720c */ /* 0x008fe20003fc6270 */
[----:B--2---:R-:W-:Y:S01]  /*233d0*/  IMAD R39, R30, UR7, RZ ;  /* 0x000000071e277c24 */ /* 0x004fe2000f8e02ff */
[----:B------:R-:W-:Y:S01]  /*233e0*/  ISETP.GE.AND P2, PT, R68, RZ, PT ;  /* 0x000000ff4400720c */ /* 0x000fe20003f46270 */
[----:B------:R-:W-:Y:S01]  /*233f0*/  IMAD.MOV.U32 R30, RZ, RZ, R53 ;  /* 0x000000ffff1e7224 */ /* 0x000fe200078e0035 */
[----:B------:R-:W2:Y:S01]  /*23400*/  LDL R68, [R1+0x1720] ;  /* 0x0017200001447983 */ /* 0x000ea20000100800 */
[----:B------:R-:W-:Y:S01]  /*23410*/  ISETP.GT.U32.AND P5, PT, R90, R80, PT ;  /* 0x000000505a00720c */ /* 0x000fe20003fa4070 */
[----:B------:R-:W-:Y:S01]  /*23420*/  @!P4 IMAD.IADD R82, R82, 0x1, -R90 ;  /* 0x000000015252c824 */ /* 0x000fe200078e0a5a */
[----:B------:R-:W-:Y:S01]  /*23430*/  PRMT R84, RZ, 0x7610, R84 ;  /* 0x00007610ff547816 */ /* 0x000fe20000000054 */
[----:B------:R-:W3:Y:S01]  /*23440*/  LDL.LU R53, [R1+0x1b6c] ;  /* 0x001b6c0001357983 */ /* 0x000ee20000300800 */
[----:B------:R-:W-:Y:S01]  /*23450*/  ISETP.GT.U32.AND P4, PT, R90, R20, PT ;  /* 0x000000145a00720c */ /* 0x000fe20003f84070 */
[----:B------:R-:W1:Y:S03]  /*23460*/  LDCU UR7, c[0x0][0x3b0] ;  /* 0x00007600ff0777ac */ /* 0x000e660008000800 */
[----:B------:R0:W2:Y:S05]  /*23470*/  @P0 LDG.E.U16 R84, desc[UR20][R86.64] ;  /* 0x0000001456540981 */ /* 0x0000aa000c1e1500 */
[----:B------:R-:W-:Y:S01]  /*23480*/  @!P5 IMAD.IADD R80, R80, 0x1, -R90 ;  /* 0x000000015050d824 */ /* 0x000fe200078e0a5a */
[----:B0-----:R-:W-:Y:S01]  /*23490*/  @P0 MOV R86, R31 ;  /* 0x0000001f00560202 */ /* 0x001fe20000000f00 */
[----:B------:R-:W-:Y:S01]  /*234a0*/  @P0 IMAD.MOV.U32 R87, RZ, RZ, R33 ;  /* 0x000000ffff570224 */ /* 0x000fe200078e0021 */
[----:B------:R-:W-:Y:S01]  /*234b0*/  LEA R33, P5, R39, R91, 0x1 ;  /* 0x0000005b27217211 */ /* 0x000fe200078a08ff */
[----:B------:R-:W-:-:S02]  /*234c0*/  IMAD.MOV.U32 R31, RZ, RZ, R82 ;  /* 0x000000ffff1f7224 */ /* 0x000fc400078e0052 */
[----:B------:R-:W-:Y:S01]  /*234d0*/  @!P4 IMAD.IADD R20, R20, 0x1, -R90 ;  /* 0x000000011414c824 */ /* 0x000fe200078e0a5a */
[----:B------:R-:W-:Y:S01]  /*234e0*/  LEA.HI.X.SX32 R39, R39, R92, 0x1, P5 ;  /* 0x0000005c27277211 */ /* 0x000fe200028f0eff */
[----:B------:R-:W-:Y:S01]  /*234f0*/  @!P6 IMAD.MOV R31, RZ, RZ, -R31 ;  /* 0x000000ffff1fe224 */ /* 0x000fe200078e0a1f */
[----:B------:R-:W-:Y:S01]  /*23500*/  ISETP.GT.U32.AND P6, PT, R90, R80, PT ;  /* 0x000000505a00720c */ /* 0x000fe20003fc4070 */
[----:B------:R-:W-:Y:S01]  /*23510*/  @!P2 IMAD.MOV R30, RZ, RZ, -R30 ;  /* 0x000000ffff1ea224 */ /* 0x000fe200078e0a1e */
[----:B------:R-:W-:Y:S02]  /*23520*/  STL [R1+0xfb8], R33 ;  /* 0x000fb82101007387 */ /* 0x000fe40000100800 */
[C---:B------:R-:W-:Y:S02]  /*23530*/  SEL R31, R2.reuse, R31, !P3 ;  /* 0x0000001f021f7207 */ /* 0x040fe40005800000 */
[----:B------:R0:W-:Y:S01]  /*23540*/  STL [R1+0xfb4], R39 ;  /* 0x000fb42701007387 */ /* 0x0001e20000100800 */
[----:B------:R-:W-:-:S03]  /*23550*/  SEL R30, R2, R30, !P3 ;  /* 0x0000001e021e7207 */ /* 0x000fc60005800000 */
[----:B------:R-:W2:Y:S01]  /*23560*/  LDL R82, [R1+0x172c] ;  /* 0x00172c0001527983 */ /* 0x000ea20000100800 */
[----:B------:R-:W-:Y:S02]  /*23570*/  ISETP.GT.U32.AND P5, PT, R90, R20, PT ;  /* 0x000000145a00720c */ /* 0x000fe40003fa4070 */
[----:B------:R-:W-:Y:S01]  /*23580*/  @!P6 IMAD.IADD R80, R80, 0x1, -R90 ;  /* 0x000000015050e824 */ /* 0x000fe200078e0a5a */
[----:B------:R-:W-:Y:S02]  /*23590*/  PRMT R3, RZ, 0x7610, R3 ;  /* 0x00007610ff037816 */ /* 0x000fe40000000003 */
[----:B----4-:R-:W-:-:S06]  /*235a0*/  PRMT R23, RZ, 0x7610, R23 ;  /* 0x00007610ff177816 */ /* 0x010fcc0000000017 */
[----:B------:R4:W2:Y:S01]  /*235b0*/  @P0 LDG.E.U16 R23, desc[UR20][R86.64] ;  /* 0x0000001456170981 */ /* 0x0008a2000c1e1500 */
[----:B------:R-:W-:Y:S01]  /*235c0*/  ISETP.GT.U32.AND P4, PT, R90, R83, PT ;  /* 0x000000535a00720c */ /* 0x000fe20003f84070 */
[----:B----4-:R-:W-:Y:S02]  /*235d0*/  @P0 IMAD.MOV.U32 R87, RZ, RZ, R39 ;  /* 0x000000ffff570224 */ /* 0x010fe400078e0027 */
[----:B0-----:R-:W-:Y:S01]  /*235e0*/  IMAD R39, R31, UR9, RZ ;  /* 0x000000091f277c24 */ /* 0x001fe2000f8e02ff */
[----:B------:R-:W0:Y:S01]  /*235f0*/  LDCU UR9, c[0x0][0x3b0] ;  /* 0x00007600ff0977ac */ /* 0x000e220008000800 */
[----:B-1----:R-:W-:Y:S02]  /*23600*/  IMAD R31, R30, UR7, RZ ;  /* 0x000000071e1f7c24 */ /* 0x002fe4000f8e02ff */
[----:B------:R-:W-:Y:S01]  /*23610*/  @P0 IMAD.MOV.U32 R86, RZ, RZ, R33 ;  /* 0x000000ffff560224 */ /* 0x000fe200078e0021 */
[-C--:B------:R-:W-:Y:S01]  /*23620*/  LEA R33, P6, R39, R91.reuse, 0x1 ;  /* 0x0000005b27217211 */ /* 0x080fe200078c08ff */
[--C-:B------:R-:W-:Y:S01]  /*23630*/  @!P5 IMAD.IADD R20, R20, 0x1, -R90.reuse ;  /* 0x000000011414d824 */ /* 0x100fe200078e0a5a */
[----:B------:R-:W1:Y:S03]  /*23640*/  LDCU UR7, c[0x0][0x3b0] ;  /* 0x00007600ff0777ac */ /* 0x000e660008000800 */
[----:B------:R-:W-:Y:S01]  /*23650*/  @!P4 IMAD.IADD R83, R83, 0x1, -R90 ;  /* 0x000000015353c824 */ /* 0x000fe200078e0a5a */
[----:B------:R-:W-:Y:S01]  /*23660*/  LEA R30, P4, R31, R91, 0x1 ;  /* 0x0000005b1f1e7211 */ /* 0x000fe200078808ff */
[----:B------:R4:W2:Y:S01]  /*23670*/  @P0 LDG.E.U16 R3, desc[UR20][R86.64] ;  /* 0x0000001456030981 */ /* 0x0008a2000c1e1500 */
[----:B------:R-:W-:-:S02]  /*23680*/  LEA.HI.X.SX32 R39, R39, R92, 0x1, P6 ;  /* 0x0000005c27277211 */ /* 0x000fc400030f0eff */
[----:B------:R-:W-:Y:S01]  /*23690*/  LEA.HI.X.SX32 R31, R31, R92, 0x1, P4 ;  /* 0x0000005c1f1f7211 */ /* 0x000fe200020f0eff */
[----:B------:R-:W-:Y:S04]  /*236a0*/  STL [R1+0xfc0], R33 ;  /* 0x000fc02101007387 */ /* 0x000fe80000100800 */
[----:B------:R-:W-:Y:S01]  /*236b0*/  STL [R1+0xfc8], R30 ;  /* 0x000fc81e01007387 */ /* 0x000fe20000100800 */
[----:B----4-:R-:W-:-:S03]  /*236c0*/  @P0 IMAD.MOV.U32 R87, RZ, RZ, R39 ;  /* 0x000000ffff570224 */ /* 0x010fc600078e0027 */
[----:B------:R4:W-:Y:S04]  /*236d0*/  STL [R1+0xfbc], R39 ;  /* 0x000fbc2701007387 */ /* 0x0009e80000100800 */
[----:B------:R0:W-:Y:S04]  /*236e0*/  STL [R1+0xfc4], R31 ;  /* 0x000fc41f01007387 */ /* 0x0001e80000100800 */
[----:B----4-:R-:W4:Y:S01]  /*236f0*/  LDL R39, [R1+0x1734] ;  /* 0x0017340001277983 */ /* 0x010f220000100800 */
[----:B------:R-:W-:Y:S02]  /*23700*/  ISETP.GE.AND P6, PT, R62, RZ, PT ;  /* 0x000000ff3e00720c */ /* 0x000fe40003fc6270 */
[----:B------:R-:W-:Y:S01]  /*23710*/  ISETP.GT.U32.AND P4, PT, R90, R83, PT ;  /* 0x000000535a00720c */ /* 0x000fe20003f84070 */
[----:B------:R-:W-:-:S12]  /*23720*/  @P0 IMAD.MOV.U32 R86, RZ, RZ, R33 ;  /* 0x000000ffff560224 */ /* 0x000fd800078e0021 */
[----:B------:R-:W-:-:S04]  /*23730*/  @!P4 IMAD.IADD R83, R83, 0x1, -R90 ;  /* 0x000000015353c824 */ /* 0x000fc800078e0a5a */
[----:B------:R-:W-:Y:S01]  /*23740*/  IMAD.MOV.U32 R33, RZ, RZ, R83 ;  /* 0x000000ffff217224 */ /* 0x000fe200078e0053 */
[----:B---3--:R-:W-:-:S06]  /*23750*/  PRMT R53, RZ, 0x7610, R53 ;  /* 0x00007610ff357816 */ /* 0x008fcc0000000035 */
[----:B------:R3:W4:Y:S02]  /*23760*/  @P0 LDG.E.U16 R53, desc[UR20][R30.64] ;  /* 0x000000141e350981 */ /* 0x000724000c1e1500 */
[----:B---3--:R-:W-:Y:S02]  /*23770*/  IMAD.MOV.U32 R30, RZ, RZ, R20 ;  /* 0x000000ffff1e7224 */ /* 0x008fe400078e0014 */
[----:B------:R-:W3:Y:S01]  /*23780*/  LDL.LU R20, [R1+0x1b68] ;  /* 0x001b680001147983 */ /* 0x000ee20000300800 */
[----:B0-----:R-:W-:-:S03]  /*23790*/  IMAD.MOV.U32 R31, RZ, RZ, R80 ;  /* 0x000000ffff1f7224 */ /* 0x001fc600078e0050 */
[----:B------:R-:W3:Y:S01]  /*237a0*/  LDL R62, [R1+0x1730] ;  /* 0x00173000013e7983 */ /* 0x000ee20000100800 */
[----:B------:R-:W-:-:S05]  /*237b0*/  @!P6 IMAD.MOV R31, RZ, RZ, -R31 ;  /* 0x000000ffff1fe224 */ /* 0x000fca00078e0a1f */
[----:B------:R-:W-:Y:S02]  /*237c0*/  SEL R31, R2, R31, !P3 ;  /* 0x0000001f021f7207 */ /* 0x000fe40005800000 */
[----:B--2---:R-:W-:-:S03]  /*237d0*/  ISETP.GE.AND P5, PT, R68, RZ, PT ;  /* 0x000000ff4400720c */ /* 0x004fc60003fa6270 */
[----:B------:R-:W-:Y:S01]  /*237e0*/  IMAD R83, R31, UR10, RZ ;  /* 0x0000000a1f537c24 */ /* 0x000fe2000f8e02ff */
[----:B------:R-:W-:Y:S01]  /*237f0*/  ISETP.GT.U32.AND P2, PT, R90, R63, PT ;  /* 0x0000003f5a00720c */ /* 0x000fe20003f44070 */
[----:B------:R-:W2:Y:S01]  /*23800*/  LDL.LU R31, [R1+0x7c8] ;  /* 0x0007c800011f7983 */ /* 0x000ea20000300800 */
[----:B------:R-:W-:Y:S01]  /*23810*/  PRMT R85, RZ, 0x7610, R85 ;  /* 0x00007610ff557816 */ /* 0x000fe20000000055 */
[----:B------:R-:W0:Y:S02]  /*23820*/  LDCU UR10, c[0x0][0x3b0] ;  /* 0x00007600ff0a77ac */ /* 0x000e240008000800 */
[----:B------:R-:W2:Y:S04]  /*23830*/  LDL R68, [R1+0x1744] ;  /* 0x0017440001447983 */ /* 0x000ea80000100800 */
[----:B------:R-:W-:-:S04]  /*23840*/  @!P5 IMAD.MOV R30, RZ, RZ, -R30 ;  /* 0x000000ffff1ed224 */ /* 0x000fc800078e0a1e */
[----:B------:R-:W-:Y:S01]  /*23850*/  @!P2 IMAD.IADD R63, R63, 0x1, -R90 ;  /* 0x000000013f3fa824 */ /* 0x000fe200078e0a5a */
[----:B------:R-:W-:Y:S01]  /*23860*/  ISETP.GE.AND P2, PT, R82, RZ, PT ;  /* 0x000000ff5200720c */ /* 0x000fe20003f46270 */
[----:B------:R0:W2:Y:S03]  /*23870*/  @P0 LDG.E.U16 R85, desc[UR20][R86.64] ;  /* 0x0000001456550981 */ /* 0x0000a6000c1e1500 */
[C---:B------:R-:W-:Y:S02]  /*23880*/  ISETP.GT.U32.AND P6, PT, R90.reuse, R63, PT ;  /* 0x0000003f5a00720c */ /* 0x040fe40003fc4070 */
[----:B------:R-:W-:Y:S02]  /*23890*/  ISETP.GT.U32.AND P5, PT, R90, R50, PT ;  /* 0x000000325a00720c */ /* 0x000fe40003fa4070 */
[----:B------:R-:W-:-:S05]  /*238a0*/  SEL R30, R2, R30, !P3 ;  /* 0x0000001e021e7207 */ /* 0x000fca0005800000 */
[----:B-1----:R-:W-:Y:S01]  /*238b0*/  IMAD R80, R30, UR7, RZ ;  /* 0x000000071e507c24 */ /* 0x002fe2000f8e02ff */
[----:B------:R-:W-:Y:S01]  /*238c0*/  ISETP.GT.U32.AND P4, PT, R90, R21, PT ;  /* 0x000000155a00720c */ /* 0x000fe20003f84070 */
[----:B------:R-:W-:Y:S01]  /*238d0*/  @!P2 IMAD.MOV R33, RZ, RZ, -R33 ;  /* 0x000000ffff21a224 */ /* 0x000fe200078e0a21 */
[-C--:B------:R-:W-:Y:S01]  /*238e0*/  LEA R82, P2, R83, R91.reuse, 0x1 ;  /* 0x0000005b53527211 */ /* 0x080fe200078408ff */
[--C-:B------:R-:W-:Y:S01]  /*238f0*/  @!P6 IMAD.IADD R63, R63, 0x1, -R90.reuse ;  /* 0x000000013f3fe824 */ /* 0x100fe200078e0a5a */
[----:B------:R-:W-:Y:S01]  /*23900*/  LEA R30, P6, R80, R91, 0x1 ;  /* 0x0000005b501e7211 */ /* 0x000fe200078c08ff */
[----:B------:R-:W-:Y:S01]  /*23910*/  @!P5 IMAD.IADD R50, R50, 0x1, -R90 ;  /* 0x000000013232d824 */ /* 0x000fe200078e0a5a */
[-C--:B------:R-:W-:Y:S01]  /*23920*/  LEA.HI.X.SX32 R83, R83, R92.reuse, 0x1, P2 ;  /* 0x0000005c53537211 */ /* 0x080fe200010f0eff */
[----:B------:R-:W-:Y:S01]  /*23930*/  STL [R1+0xfd0], R82 ;  /* 0x000fd05201007387 */ /* 0x000fe20000100800 */
[----:B0-----:R-:W-:Y:S01]  /*23940*/  LEA.HI.X.SX32 R86, R80, R92, 0x1, P6 ;  /* 0x0000005c50567211 */ /* 0x001fe200030f0eff */
[----:B------:R-:W0:Y:S02]  /*23950*/  LDCU UR7, c[0x0][0x3b0] ;  /* 0x00007600ff0777ac */ /* 0x000e240008000800 */
[----:B------:R-:W-:Y:S01]  /*23960*/  STL [R1+0xff8], R30 ;  /* 0x000ff81e01007387 */ /* 0x000fe20000100800 */
[----:B------:R-:W-:Y:S01]  /*23970*/  ISETP.GT.U32.AND P5, PT, R90, R50, PT ;  /* 0x000000325a00720c */ /* 0x000fe20003fa4070 */
[----:B------:R-:W-:Y:S01]  /*23980*/  @P0 IMAD.MOV.U32 R87, RZ, RZ, R86 ;  /* 0x000000ffff570224 */ /* 0x000fe200078e0056 */
[----:B------:R-:W-:Y:S01]  /*23990*/  SEL R33, R2, R33, !P3 ;  /* 0x0000002102217207 */ /* 0x000fe20005800000 */
[----:B------:R-:W-:Y:S01]  /*239a0*/  @!P4 IMAD.IADD R21, R21, 0x1, -R90 ;  /* 0x000000011515c824 */ /* 0x000fe200078e0a5a */
[----:B------:R-:W-:-:S03]  /*239b0*/  PRMT R35, RZ, 0x7610, R35 ;  /* 0x00007610ff237816 */ /* 0x000fc60000000023 */
[----:B------:R-:W-:Y:S01]  /*239c0*/  IMAD R33, R33, UR9, RZ ;  /* 0x0000000921217c24 */ /* 0x000fe2000f8e02ff */
[----:B------:R-:W1:Y:S05]  /*239d0*/  LDCU UR9, c[0x0][0x3b0] ;  /* 0x00007600ff0977ac */ /* 0x000e6a0008000800 */
[----:B------:R-:W-:Y:S01]  /*239e0*/  @!P5 IMAD.IADD R50, R50, 0x1, -R90 ;  /* 0x000000013232d824 */ /* 0x000fe200078e0a5a */
[----:B----4-:R-:W-:Y:S02]  /*239f0*/  ISETP.GE.AND P2, PT, R39, RZ, PT ;  /* 0x000000ff2700720c */ /* 0x010fe40003f46270 */
[----:B------:R-:W4:Y:S04]  /*23a00*/  LDL.LU R39, [R1+0x7c0] ;  /* 0x0007c00001277983 */ /* 0x000f280000300800 */
[----:B------:R-:W-:Y:S04]  /*23a10*/  STL [R1+0xfcc], R83 ;  /* 0x000fcc5301007387 */ /* 0x000fe80000100800 */
[----:B------:R-:W4:Y:S04]  /*23a20*/  LDL.LU R80, [R1+0x7bc] ;  /* 0x0007bc0001507983 */ /* 0x000f280000300800 */
[----:B------:R0:W-:Y:S02]  /*23a30*/  STL [R1+0xff4], R86 ;  /* 0x000ff45601007387 */ /* 0x0001e40000100800 */
[----:B0-----:R-:W-:-:S02]  /*23a40*/  @P0 IMAD.MOV.U32 R86, RZ, RZ, R30 ;  /* 0x000000ffff560224 */ /* 0x001fc400078e001e */
[----:B------:R-:W-:-:S03]  /*23a50*/  IMAD.MOV.U32 R30, RZ, RZ, R63 ;  /* 0x000000ffff1e7224 */ /* 0x000fc600078e003f */
[----:B------:R0:W4:Y:S01]  /*23a60*/  @P0 LDG.E.U16 R35, desc[UR20][R86.64] ;  /* 0x0000001456230981 */ /* 0x000122000c1e1500 */
[----:B------:R-:W-:Y:S01]  /*23a70*/  @!P2 IMAD.MOV R30, RZ, RZ, -R30 ;  /* 0x000000ffff1ea224 */ /* 0x000fe200078e0a1e */
[----:B------:R-:W-:Y:S02]  /*23a80*/  ISETP.GT.U32.AND P2, PT, R90, R21, PT ;  /* 0x000000155a00720c */ /* 0x000fe40003f44070 */
[C---:B------:R-:W-:Y:S02]  /*23a90*/  LEA R63, P6, R33.reuse, R91, 0x1 ;  /* 0x0000005b213f7211 */ /* 0x040fe400078c08ff */
[----:B------:R-:W-:Y:S02]  /*23aa0*/  SEL R30, R2, R30, !P3 ;  /* 0x0000001e021e7207 */ /* 0x000fe40005800000 */
[----:B0-----:R-:W-:-:S03]  /*23ab0*/  LEA.HI.X.SX32 R86, R33, R92, 0x1, P6 ;  /* 0x0000005c21567211 */ /* 0x001fc600030f0eff */
[----:B------:R-:W-:Y:S01]  /*23ac0*/  IMAD R33, R30, UR11, RZ ;  /* 0x0000000b1e217c24 */ /* 0x000fe2000f8e02ff */
[----:B------:R-:W-:Y:S01]  /*23ad0*/  PRMT R64, RZ, 0x7610, R64 ;  /* 0x00007610ff407816 */ /* 0x000fe20000000040 */
[----:B------:R-:W0:Y:S01]  /*23ae0*/  LDCU UR11, c[0x0][0x3b0] ;  /* 0x00007600ff0b77ac */ /* 0x000e220008000800 */
[----:B------:R-:W-:Y:S02]  /*23af0*/  @P0 IMAD.MOV.U32 R87, RZ, RZ, R86 ;  /* 0x000000ffff570224 */ /* 0x000fe400078e0056 */
[----:B------:R-:W-:Y:S01]  /*23b00*/  @!P2 IMAD.IADD R21, R21, 0x1, -R90 ;  /* 0x000000011515a824 */ /* 0x000fe200078e0a5a */
[----:B---3--:R-:W-:Y:S02]  /*23b10*/  PRMT R20, RZ, 0x7610, R20 ;  /* 0x00007610ff147816 */ /* 0x008fe40000000014 */
[----:B------:R-:W-:-:S04]  /*23b20*/  ISETP.GE.AND P4, PT, R62, RZ, PT ;  /* 0x000000ff3e00720c */ /* 0x000fc80003f86270 */
[----:B------:R3:W3:Y:S01]  /*23b30*/  @P0 LDG.E.U16 R20, desc[UR20][R82.64] ;  /* 0x0000001452140981 */ /* 0x0006e2000c1e1500 */
[----:B------:R-:W-:-:S03]  /*23b40*/  IMAD.MOV.U32 R62, RZ, RZ, R50 ;  /* 0x000000ffff3e7224 */ /* 0x000fc600078e0032 */
[----:B------:R-:W3:Y:S05]  /*23b50*/  LDL.LU.64 R82, [R1+0x1b60] ;  /* 0x001b600001527983 */ /* 0x000eea0000300a00 */
[----:B------:R-:W-:Y:S01]  /*23b60*/  @!P4 IMAD.MOV R62, RZ, RZ, -R62 ;  /* 0x000000ffff3ec224 */ /* 0x000fe200078e0a3e */
[----:B------:R-:W-:Y:S04]  /*23b70*/  STL [R1+0x1000], R63 ;  /* 0x0010003f01007387 */ /* 0x000fe80000100800 */
[----:B------:R-:W3:Y:S04]  /*23b80*/  LDL.LU R50, [R1+0x1b58] ;  /* 0x001b580001327983 */ /* 0x000ee80000300800 */
[----:B------:R0:W-:Y:S01]  /*23b90*/  STL [R1+0xffc], R86 ;  /* 0x000ffc5601007387 */ /* 0x0001e20000100800 */
[----:B--2---:R-:W-:-:S03]  /*23ba0*/  ISETP.GE.AND P5, PT, R68, RZ, PT ;  /* 0x000000ff4400720c */ /* 0x004fc60003fa6270 */
[----:B------:R-:W2:Y:S01]  /*23bb0*/  LDL R30, [R1+0x174c] ;  /* 0x00174c00011e7983 */ /* 0x000ea20000100800 */
[----:B0-----:R-:W-:Y:S01]  /*23bc0*/  @P0 IMAD.MOV.U32 R86, RZ, RZ, R63 ;  /* 0x000000ffff560224 */ /* 0x001fe200078e003f */
[----:B------:R-:W-:-:S04]  /*23bd0*/  LEA R63, P4, R33, R91, 0x1 ;  /* 0x0000005b213f7211 */ /* 0x000fc800078808ff */
[----:B------:R-:W-:Y:S01]  /*23be0*/  LEA.HI.X.SX32 R68, R33, R92, 0x1, P4 ;  /* 0x0000005c21447211 */ /* 0x000fe200020f0eff */
[----:B------:R0:W-:Y:S01]  /*23bf0*/  STL [R1+0x1008], R63 ;  /* 0x0010083f01007387 */ /* 0x0001e20000100800 */
[----:B------:R-:W-:-:S03]  /*23c00*/  IMAD.MOV.U32 R33, RZ, RZ, R21 ;  /* 0x000000ffff217224 */ /* 0x000fc600078e0015 */
[----:B------:R-:W2:Y:S01]  /*23c10*/  LDL.LU R21, [R1+0x1b54] ;  /* 0x001b540001157983 */ /* 0x000ea20000300800 */
[----:B------:R-:W-:Y:S02]  /*23c20*/  ISETP.GT.U32.AND P6, PT, R90, R31, PT ;  /* 0x0000001f5a00720c */ /* 0x000fe40003fc4070 */
[----:B------:R-:W-:Y:S01]  /*23c30*/  SEL R62, R2, R62, !P3 ;  /* 0x0000003e023e7207 */ /* 0x000fe20005800000 */
[----:B------:R-:W-:-:S10]  /*23c40*/  @!P5 IMAD.MOV R33, RZ, RZ, -R33 ;  /* 0x000000ffff21d224 */ /* 0x000fd400078e0a21 */
[----:B------:R-:W-:-:S05]  /*23c50*/  @!P6 IMAD.IADD R31, R31, 0x1, -R90 ;  /* 0x000000011f1fe824 */ /* 0x000fca00078e0a5a */
[----:B------:R-:W-:Y:S02]  /*23c60*/  ISETP.GT.U32.AND P4, PT, R90, R31, PT ;  /* 0x0000001f5a00720c */ /* 0x000fe40003f84070 */
[----:B------:R-:W-:Y:S01]  /*23c70*/  SEL R33, R2, R33, !P3 ;  /* 0x0000002102217207 */ /* 0x000fe20005800000 */
[----:B------:R0:W-:Y:S04]  /*23c80*/  STL [R1+0x1004], R68 ;  /* 0x0010044401007387 */ /* 0x0001e80000100800 */
[----:B-1----:R-:W-:Y:S01]  /*23c90*/  IMAD R33, R33, UR9, RZ ;  /* 0x0000000921217c24 */ /* 0x002fe2000f8e02ff */
[----:B------:R-:W1:Y:S05]  /*23ca0*/  LDCU UR9, c[0x0][0x3b0] ;  /* 0x00007600ff0977ac */ /* 0x000e6a0008000800 */
[----:B------:R-:W-:Y:S01]  /*23cb0*/  @!P4 IMAD.IADD R31, R31, 0x1, -R90 ;  /* 0x000000011f1fc824 */ /* 0x000fe200078e0a5a */
[----:B------:R-:W-:-:S02]  /*23cc0*/  ISETP.GT.U32.AND P4, PT, R90, R18, PT ;  /* 0x000000125a00720c */ /* 0x000fc40003f84070 */
[C---:B----4-:R-:W-:Y:S02]  /*23cd0*/  ISETP.GT.U32.AND P2, PT, R90.reuse, R39, PT ;  /* 0x000000275a00720c */ /* 0x050fe40003f44070 */
[----:B------:R-:W-:-:S11]  /*23ce0*/  ISETP.GT.U32.AND P6, PT, R90, R80, PT ;  /* 0x000000505a00720c */ /* 0x000fd60003fc4070 */
[----:B------:R-:W-:-:S05]  /*23cf0*/  @!P2 IMAD.IADD R39, R39, 0x1, -R90 ;  /* 0x000000012727a824 */ /* 0x000fca00078e0a5a */
[----:B------:R-:W-:Y:S01]  /*23d00*/  ISETP.GT.U32.AND P2, PT, R90, R39, PT ;  /* 0x000000275a00720c */ /* 0x000fe20003f44070 */
[--C-:B------:R-:W-:Y:S02]  /*23d10*/  @!P6 IMAD.IADD R80, R80, 0x1, -R90.reuse ;  /* 0x000000015050e824 */ /* 0x100fe400078e0a5a */
[----:B------:R-:W-:-:S10]  /*23d20*/  @!P4 IMAD.IADD R18, R18, 0x1, -R90 ;  /* 0x000000011212c824 */ /* 0x000fd400078e0a5a */
[----:B------:R-:W-:Y:S01]  /*23d30*/  @!P2 IMAD.IADD R39, R39, 0x1, -R90 ;  /* 0x000000012727a824 */ /* 0x000fe200078e0a5a */
[----:B------:R-:W-:-:S13]  /*23d40*/  ISETP.GT.U32.AND P4, PT, R90, R18, PT ;  /* 0x000000125a00720c */ /* 0x000fda0003f84070 */
[----:B------:R-:W-:Y:S01]  /*23d50*/  @!P4 IMAD.IADD R18, R18, 0x1, -R90 ;  /* 0x000000011212c824 */ /* 0x000fe200078e0a5a */
[----:B---3--:R-:W-:-:S06]  /*23d60*/  PRMT R82, RZ, 0x7610, R82 ;  /* 0x00007610ff527816 */ /* 0x008fcc0000000052 */
[----:B------:R3:W4:Y:S02]  /*23d70*/  @P0 LDG.E.U16 R82, desc[UR20][R86.64] ;  /* 0x0000001456520981 */ /* 0x000724000c1e1500 */
[----:B---3--:R-:W-:Y:S02]  /*23d80*/  @P0 IMAD.MOV.U32 R86, RZ, RZ, R63 ;  /* 0x000000ffff560224 */ /* 0x008fe400078e003f */
[----:B0-----:R-:W-:Y:S01]  /*23d90*/  IMAD R63, R62, UR7, RZ ;  /* 0x000000073e3f7c24 */ /* 0x001fe2000f8e02ff */
[----:B------:R-:W-:Y:S01]  /*23da0*/  ISETP.GE.AND P2, PT, R83, RZ, PT ;  /* 0x000000ff5300720c */ /* 0x000fe20003f46270 */
[----:B------:R-:W-:Y:S01]  /*23db0*/  @P0 IMAD.MOV.U32 R87, RZ, RZ, R68 ;  /* 0x000000ffff570224 */ /* 0x000fe200078e0044 */
[----:B------:R-:W-:Y:S01]  /*23dc0*/  PRMT R50, RZ, 0x7610, R50 ;  /* 0x00007610ff327816 */ /* 0x000fe20000000032 */
[----:B------:R-:W0:Y:S01]  /*23dd0*/  LDCU UR7, c[0x0][0x3b0] ;  /* 0x00007600ff0777ac */ /* 0x000e220008000800 */
[----:B------:R-:W-:-:S04]  /*23de0*/  LEA R62, P5, R63, R91, 0x1 ;  /* 0x0000005b3f3e7211 */ /* 0x000fc800078a08ff */
[----:B------:R-:W-:Y:S01]  /*23df0*/  LEA.HI.X.SX32 R63, R63, R92, 0x1, P5 ;  /* 0x0000005c3f3f7211 */ /* 0x000fe200028f0eff */
[----:B------:R3:W-:Y:S01]  /*23e00*/  STL [R1+0x1010], R62 ;  /* 0x0010103e01007387 */ /* 0x0007e20000100800 */
[----:B--2---:R-:W-:-:S03]  /*23e10*/  ISETP.GE.AND P5, PT, R30, RZ, PT ;  /* 0x000000ff1e00720c */ /* 0x004fc60003fa6270 */
[----:B------:R-:W2:Y:S01]  /*23e20*/  LDL R68, [R1+0x1600] ;  /* 0x0016000001447983 */ /* 0x000ea20000100800 */
[----:B------:R-:W-:Y:S02]  /*23e30*/  PRMT R21, RZ, 0x7610, R21 ;  /* 0x00007610ff157816 */ /* 0x000fe40000000015 */
[----:B------:R-:W-:Y:S01]  /*23e40*/  LEA R30, P6, R33, R91, 0x1 ;  /* 0x0000005b211e7211 */ /* 0x000fe200078c08ff */
[----:B------:R0:W-:Y:S04]  /*23e50*/  STL [R1+0x100c], R63 ;  /* 0x00100c3f01007387 */ /* 0x0001e80000100800 */
[----:B------:R0:W4:Y:S02]  /*23e60*/  @P0 LDG.E.U16 R21, desc[UR20][R62.64] ;  /* 0x000000143e150981 */ /* 0x000124000c1e1500 */
[----:B------:R-:W-:Y:S01]  /*23e70*/  @!P5 IMAD.MOV R31, RZ, RZ, -R31 ;  /* 0x000000ffff1fd224 */ /* 0x000fe200078e0a1f */
[----:B------:R-:W-:Y:S01]  /*23e80*/  ISETP.GE.AND P5, PT, R51, RZ, PT ;  /* 0x000000ff3300720c */ /* 0x000fe20003fa6270 */
[----:B------:R1:W4:Y:S04]  /*23e90*/  @P0 LDG.E.U16 R50, desc[UR20][R86.64] ;  /* 0x0000001456320981 */ /* 0x000328000c1e1500 */
[----:B---3--:R-:W3:Y:S01]  /*23ea0*/  LDL.LU R62, [R1+0x7cc] ;  /* 0x0007cc00013e7983 */ /* 0x008ee20000300800 */
[----:B0-----:R-:W-:-:S03]  /*23eb0*/  LEA.HI.X.SX32 R63, R33, R92, 0x1, P6 ;  /* 0x0000005c213f7211 */ /* 0x001fc600030f0eff */
[----:B------:R0:W-:Y:S04]  /*23ec0*/  STL [R1+0x1038], R30 ;  /* 0x0010381e01007387 */ /* 0x0001e80000100800 */
[----:B------:R-:W4:Y:S04]  /*23ed0*/  LDL.LU R83, [R1+0x1b50] ;  /* 0x001b500001537983 */ /* 0x000f280000300800 */
[----:B------:R0:W-:Y:S01]  /*23ee0*/  STL [R1+0x1034], R63 ;  /* 0x0010343f01007387 */ /* 0x0001e20000100800 */
[----:B------:R-:W-:-:S03]  /*23ef0*/  ISETP.GT.U32.AND P6, PT, R90, R80, PT ;  /* 0x000000505a00720c */ /* 0x000fc60003fc4070 */
[----:B------:R-:W4:Y:S01]  /*23f00*/  LDL.LU R33, [R1+0x7d4] ;  /* 0x0007d40001217983 */ /* 0x000f220000300800 */
[----:B-1----:R-:W-:-:S03]  /*23f10*/  @P0 IMAD.MOV.U32 R86, RZ, RZ, R30 ;  /* 0x000000ffff560224 */ /* 0x002fc600078e001e */
[----:B------:R-:W4:Y:S01]  /*23f20*/  LDL.LU R51, [R1+0x1b4c] ;  /* 0x001b4c0001337983 */ /* 0x000f220000300800 */
[----:B0-----:R-:W-:-:S04]  /*23f30*/  IMAD.MOV.U32 R30, RZ, RZ, R39 ;  /* 0x000000ffff1e7224 */ /* 0x001fc800078e0027 */
[----:B------:R-:W-:Y:S02]  /*23f40*/  @!P2 IMAD.MOV R30, RZ, RZ, -R30 ;  /* 0x000000ffff1ea224 */ /* 0x000fe400078e0a1e */
[----:B------:R-:W-:-:S03]  /*23f50*/  @!P6 IMAD.IADD R80, R80, 0x1, -R90 ;  /* 0x000000015050e824 */ /* 0x000fc600078e0a5a */
[C---:B------:R-:W-:Y:S02]  /*23f60*/  SEL R30, R2.reuse, R30, !P3 ;  /* 0x0000001e021e7207 */ /* 0x040fe40005800000 */
[----:B------:R-:W-:Y:S02]  /*23f70*/  @P0 MOV R87, R63 ;  /* 0x0000003f00570202 */ /* 0x000fe40000000f00 */
[----:B------:R-:W-:Y:S01]  /*23f80*/  SEL R39, R2, R31, !P3 ;  /* 0x0000001f02277207 */ /* 0x000fe20005800000 */
[----:B------:R-:W-:Y:S01]  /*23f90*/  IMAD R63, R30, UR9, RZ ;  /* 0x000000091e3f7c24 */ /* 0x000fe2000f8e02ff */
[----:B------:R-:W-:Y:S01]  /*23fa0*/  ISETP.GT.U32.AND P2, PT, R90, R48, PT ;  /* 0x000000305a00720c */ /* 0x000fe20003f44070 */
[----:B------:R-:W-:Y:S01]  /*23fb0*/  IMAD.MOV.U32 R30, RZ, RZ, R18 ;  /* 0x000000ffff1e7224 */ /* 0x000fe200078e0012 */
[----:B------:R0:W4:Y:S01]  /*23fc0*/  @P0 LDG.E.U16 R64, desc[UR20][R86.64] ;  /* 0x0000001456400981 */ /* 0x000122000c1e1500 */
[----:B------:R-:W-:Y:S01]  /*23fd0*/  IMAD.MOV.U32 R31, RZ, RZ, R80 ;  /* 0x000000ffff1f7224 */ /* 0x000fe200078e0050 */
[----:B------:R-:W-:Y:S01]  /*23fe0*/  PRMT R70, RZ, 0x7610, R70 ;  /* 0x00007610ff467816 */ /* 0x000fe20000000046 */
[----:B------:R-:W1:Y:S01]  /*23ff0*/  LDCU UR9, c[0x0][0x3b0] ;  /* 0x00007600ff0977ac */ /* 0x000e620008000800 */
[----:B------:R-:W4:Y:S04]  /*24000*/  LDL.LU R18, [R1+0x1b48] ;  /* 0x001b480001127983 */ /* 0x000f280000300800 */
[----:B------:R-:W4:Y:S01]  /*24010*/  LDL R80, [R1+0x1604] ;  /* 0x0016040001507983 */ /* 0x000f220000100800 */
[----:B0-----:R-:W-:Y:S01]  /*24020*/  IMAD R86, R39, UR7, RZ ;  /* 0x0000000727567c24 */ /* 0x001fe2000f8e02ff */
[----:B------:R-:W0:Y:S01]  /*24030*/  LDCU UR7, c[0x0][0x3b0] ;  /* 0x00007600ff0777ac */ /* 0x000e220008000800 */
[----:B------:R-:W-:-:S02]  /*24040*/  @!P5 IMAD.MOV R31, RZ, RZ, -R31 ;  /* 0x000000ffff1fd224 */ /* 0x000fc400078e0a1f */
[----:B------:R-:W-:Y:S01]  /*24050*/  @!P2 IMAD.IADD R48, R48, 0x1, -R90 ;  /* 0x000000013030a824 */ /* 0x000fe200078e0a5a */
[----:B------:R-:W-:-:S04]  /*24060*/  LEA R39, P2, R63, R91, 0x1 ;  /* 0x0000005b3f277211 */ /* 0x000fc800078408ff */
[----:B------:R-:W-:Y:S02]  /*24070*/  LEA.HI.X.SX32 R63, R63, R92, 0x1, P2 ;  /* 0x0000005c3f3f7211 */ /* 0x000fe400010f0eff */
[----:B------:R-:W-:Y:S02]  /*24080*/  SEL R31, R2, R31, !P3 ;  /* 0x0000001f021f7207 */ /* 0x000fe40005800000 */
[----:B--2---:R-:W-:Y:S02]  /*24090*/  ISETP.GE.AND P6, PT, R68, RZ, PT ;  /* 0x000000ff4400720c */ /* 0x004fe40003fc6270 */
[----:B------:R-:W-:-:S04]  /*240a0*/  LEA R68, P5, R86, R91, 0x1 ;  /* 0x0000005b56447211 */ /* 0x000fc800078a08ff */
[----:B------:R-:W-:Y:S01]  /*240b0*/  LEA.HI.X.SX32 R86, R86, R92, 0x1, P5 ;  /* 0x0000005c56567211 */ /* 0x000fe200028f0eff */
[----:B------:R-:W-:Y:S04]  /*240c0*/  STL [R1+0x1040], R68 ;  /* 0x0010404401007387 */ /* 0x000fe80000100800 */
[----:B------:R-:W-:Y:S01]  /*240d0*/  STL [R1+0x1048], R39 ;  /* 0x0010482701007387 */ /* 0x000fe20000100800 */
[----:B------:R-:W-:-:S03]  /*240e0*/  @P0 IMAD.MOV.U32 R87, RZ, RZ, R86 ;  /* 0x000000ffff570224 */ /* 0x000fc600078e0056 */
[----:B------:R2:W-:Y:S01]  /*240f0*/  STL [R1+0x103c], R86 ;  /* 0x00103c5601007387 */ /* 0x0005e20000100800 */
[----:B------:R-:W-:Y:S01]  /*24100*/  @!P6 IMAD.MOV R30, RZ, RZ, -R30 ;  /* 0x000000ffff1ee224 */ /* 0x000fe200078e0a1e */
[C---:B---3--:R-:W-:Y:S01]  /*24110*/  ISETP.GT.U32.AND P4, PT, R90.reuse, R62, PT ;  /* 0x0000003e5a00720c */ /* 0x048fe20003f84070 */
[----:B--2---:R-:W-:Y:S01]  /*24120*/  @P0 IMAD.MOV.U32 R86, RZ, RZ, R68 ;  /* 0x000000ffff560224 */ /* 0x004fe200078e0044 */
[----:B----4-:R-:W-:Y:S02]  /*24130*/  PRMT R83, RZ, 0x7610, R83 ;  /* 0x00007610ff537816 */ /* 0x010fe40000000053 */
[----:B------:R-:W-:-:S04]  /*24140*/  ISETP.GT.U32.AND P6, PT, R90, R48, PT ;  /* 0x000000305a00720c */ /* 0x000fc80003fc4070 */
[----:B------:R2:W3:Y:S01]  /*24150*/  @P0 LDG.E.U16 R83, desc[UR20][R86.64] ;  /* 0x0000001456530981 */ /* 0x0004e2000c1e1500 */
[----:B------:R-:W-:Y:S02]  /*24160*/  SEL R30, R2, R30, !P3 ;  /* 0x0000001e021e7207 */ /* 0x000fe40005800000 */
[----:B------:R-:W-:Y:S01]  /*24170*/  PRMT R51, RZ, 0x7610, R51 ;  /* 0x00007610ff337816 */ /* 0x000fe20000000033 */
[----:B--2---:R-:W-:Y:S02]  /*24180*/  @P0 IMAD.MOV.U32 R86, RZ, RZ, R39 ;  /* 0x000000ffff560224 */ /* 0x004fe400078e0027 */
[----:B------:R-:W-:-:S05]  /*24190*/  @P0 IMAD.MOV.U32 R87, RZ, RZ, R63 ;  /* 0x000000ffff570224 */ /* 0x000fca00078e003f */
[----:B------:R2:W4:Y:S01]  /*241a0*/  @P0 LDG.E.U16 R51, desc[UR20][R86.64] ;  /* 0x0000001456330981 */ /* 0x000522000c1e1500 */
[--C-:B------:R-:W-:Y:S02]  /*241b0*/  @!P4 IMAD.IADD R62, R62, 0x1, -R90.reuse ;  /* 0x000000013e3ec824 */ /* 0x100fe400078e0a5a */
[----:B------:R-:W-:Y:S02]  /*241c0*/  @!P6 IMAD.IADD R48, R48, 0x1, -R90 ;  /* 0x000000013030e824 */ /* 0x000fe400078e0a5a */
[----:B--2---:R-:W-:Y:S01]  /*241d0*/  IMAD R87, R31, UR10, RZ ;  /* 0x0000000a1f577c24 */ /* 0x004fe2000f8e02ff */
[----:B------:R2:W-:Y:S01]  /*241e0*/  STL [R1+0x1044], R63 ;  /* 0x0010443f01007387 */ /* 0x0005e20000100800 */
[----:B------:R-:W-:Y:S01]  /*241f0*/  IMAD R31, R30, UR11, RZ ;  /* 0x0000000b1e1f7c24 */ /* 0x000fe2000f8e02ff */
[----:B------:R-:W-:Y:S01]  /*24200*/  ISETP.GT.U32.AND P5, PT, R90, R33, PT ;  /* 0x000000215a00720c */ /* 0x000fe20003fa4070 */
[----:B------:R-:W0:Y:S01]  /*24210*/  LDCU UR10, c[0x0][0x3b0] ;  /* 0x00007600ff0a77ac */ /* 0x000e220008000800 */
[-C--:B------:R-:W-:Y:S01]  /*24220*/  LEA R86, P4, R87, R91.reuse, 0x1 ;  /* 0x0000005b57567211 */ /* 0x080fe200078808ff */
[----:B------:R-:W3:Y:S01]  /*24230*/  LDL.LU R39, [R1+0x7dc] ;  /* 0x0007dc0001277983 */ /* 0x000ee20000300800 */
[----:B------:R-:W-:Y:S01]  /*24240*/  LEA R30, P6, R31, R91, 0x1 ;  /* 0x0000005b1f1e7211 */ /* 0x000fe200078c08ff */
[----:B------:R-:W0:Y:S01]  /*24250*/  LDCU UR11, c[0x0][0x3b0] ;  /* 0x00007600ff0b77ac */ /* 0x000e220008000800 */
[----:B------:R-:W-:Y:S01]  /*24260*/  LEA.HI.X.SX32 R87, R87, R92, 0x1, P4 ;  /* 0x0000005c57577211 */ /* 0x000fe200020f0eff */
[----:B------:R-:W3:Y:S01]  /*24270*/  LDL R68, [R1+0x1608] ;  /* 0x0016080001447983 */ /* 0x000ee20000100800 */
[----:B------:R-:W-:-:S03]  /*24280*/  ISETP.GE.AND P4, PT, R80, RZ, PT ;  /* 0x000000ff5000720c */ /* 0x000fc60003f86270 */
[----:B--2---:R-:W2:Y:S04]  /*24290*/  LDL R63, [R1+0x15fc] ;  /* 0x0015fc00013f7983 */ /* 0x004ea80000100800 */
[----:B------:R-:W-:Y:S04]  /*242a0*/  STL [R1+0x1050], R86 ;  /* 0x0010505601007387 */ /* 0x000fe80000100800 */
[----:B------:R-:W-:Y:S04]  /*242b0*/  STL [R1+0x1078], R30 ;  /* 0x0010781e01007387 */ /* 0x000fe80000100800 */
[----:B------:R-:W-:Y:S04]  /*242c0*/  STL [R1+0x104c], R87 ;  /* 0x00104c5701007387 */ /* 0x000fe80000100800 */
[----:B------:R-:W2:Y:S01]  /*242d0*/  LDL.LU R80, [R1+0x1b44] ;  /* 0x001b440001507983 */ /* 0x000ea20000300800 */
[----:B------:R-:W-:Y:S01]  /*242e0*/  @!P5 IMAD.IADD R33, R33, 0x1, -R90 ;  /* 0x000000012121d824 */ /* 0x000fe200078e0a5a */
[----:B------:R-:W-:-:S02]  /*242f0*/  ISETP.GT.U32.AND P5, PT, R90, R62, PT ;  /* 0x0000003e5a00720c */ /* 0x000fc40003fa4070 */
[----:B------:R-:W-:-:S05]  /*24300*/  LEA.HI.X.SX32 R31, R31, R92, 0x1, P6 ;  /* 0x0000005c1f1f7211 */ /* 0x000fca00030f0eff */
[----:B------:R0:W-:Y:S04]  /*24310*/  STL [R1+0x1074], R31 ;  /* 0x0010741f01007387 */ /* 0x0001e80000100800 */
[----:B------:R0:W3:Y:S02]  /*24320*/  @P0 LDG.E.U16 R70, desc[UR20][R30.64] ;  /* 0x000000141e460981 */ /* 0x0000e4000c1e1500 */
[----:B------:R-:W-:Y:S02]  /*24330*/  @!P5 IMAD.IADD R62, R62, 0x1, -R90 ;  /* 0x000000013e3ed824 */ /* 0x000fe400078e0a5a */
[----:B0-----:R-:W-:Y:S02]  /*24340*/  IMAD.MOV.U32 R31, RZ, RZ, R48 ;  /* 0x000000ffff1f7224 */ /* 0x001fe400078e0030 */
[----:B------:R-:W-:Y:S01]  /*24350*/  IMAD.MOV.U32 R30, RZ, RZ, R62 ;  /* 0x000000ffff1e7224 */ /* 0x000fe200078e003e */
[C---:B------:R-:W-:Y:S01]  /*24360*/  ISETP.GT.U32.AND P2, PT, R90.reuse, R19, PT ;  /* 0x000000135a00720c */ /* 0x040fe20003f44070 */
[----:B------:R-:W-:Y:S01]  /*24370*/  @!P4 IMAD.MOV R31, RZ, RZ, -R31 ;  /* 0x000000ffff1fc224 */ /* 0x000fe200078e0a1f */
[----:B------:R-:W-:-:S02]  /*24380*/  ISETP.GT.U32.AND P5, PT, R90, R33, PT ;  /* 0x000000215a00720c */ /* 0x000fc40003fa4070 */
[----:B------:R-:W-:-:S09]  /*24390*/  PRMT R18, RZ, 0x7610, R18 ;  /* 0x00007610ff127816 */ /* 0x000fd20000000012 */
[----:B------:R-:W-:Y:S01]  /*243a0*/  @!P2 IMAD.IADD R19, R19, 0x1, -R90 ;  /* 0x000000011313a824 */ /* 0x000fe200078e0a5a */
[----:B--2---:R-:W-:Y:S01]  /*243b0*/  ISETP.GE.AND P6, PT, R80, RZ, PT ;  /* 0x000000ff5000720c */ /* 0x004fe20003fc6270 */
[----:B------:R0:W2:Y:S04]  /*243c0*/  @P0 LDG.E.U16 R18, desc[UR20][R86.64] ;  /* 0x0000001456120981 */ /* 0x0000a8000c1e1500 */
[----:B------:R-:W2:Y:S04]  /*243d0*/  LDL.LU R80, [R1+0x1b40] ;  /* 0x001b400001507983 */ /* 0x000ea80000300800 */
[----:B------:R-:W4:Y:S04]  /*243e0*/  LDL.LU R48, [R1+0x1b3c] ;  /* 0x001b3c0001307983 */ /* 0x000f280000300800 */
[----:B------:R-:W4:Y:S01]  /*243f0*/  LDL R62, [R1+0x160c] ;  /* 0x00160c00013e7983 */ /* 0x000f220000100800 */
[C---:B------:R-:W-:Y:S01]  /*24400*/  ISETP.GT.U32.AND P2, PT, R90.reuse, R19, PT ;  /* 0x000000135a00720c */ /* 0x040fe20003f44070 */
[----:B------:R-:W-:Y:S01]  /*24410*/  @!P6 IMAD.MOV R30, RZ, RZ, -R30 ;  /* 0x000000ffff1ee224 */ /* 0x000fe200078e0a1e */
[----:B---3--:R-:W-:-:S02]  /*24420*/  ISETP.GT.U32.AND P4, PT, R90, R39, PT ;  /* 0x000000275a00720c */ /* 0x008fc40003f84070 */
[C---:B------:R-:W-:Y:S02]  /*24430*/  SEL R31, R2.reuse, R31, !P3 ;  /* 0x0000001f021f7207 */ /* 0x040fe40005800000 */
[----:B------:R-:W-:-:S03]  /*24440*/  SEL R30, R2, R30, !P3 ;  /* 0x0000001e021e7207 */ /* 0x000fc60005800000 */
[----:B0-----:R-:W-:Y:S01]  /*24450*/  IMAD R86, R31, UR7, RZ ;  /* 0x000000071f567c24 */ /* 0x001fe2000f8e02ff */
[----:B------:R-:W-:Y:S01]  /*24460*/  ISETP.GE.AND P6, PT, R63, RZ, PT ;  /* 0x000000ff3f00720c */ /* 0x000fe20003fc6270 */
[--C-:B------:R-:W-:Y:S01]  /*24470*/  @!P5 IMAD.IADD R33, R33, 0x1, -R90.reuse ;  /* 0x000000012121d824 */ /* 0x100fe200078e0a5a */
[----:B------:R-:W0:Y:S01]  /*24480*/  LDCU UR7, c[0x0][0x3b0] ;  /* 0x00007600ff0777ac */ /* 0x000e220008000800 */
[----:B-1----:R-:W-:Y:S02]  /*24490*/  IMAD R63, R30, UR9, RZ ;  /* 0x000000091e3f7c24 */ /* 0x002fe4000f8e02ff */
[--C-:B------:R-:W-:Y:S01]  /*244a0*/  @!P2 IMAD.IADD R19, R19, 0x1, -R90.reuse ;  /* 0x000000011313a824 */ /* 0x100fe200078e0a5a */
[CC--:B------:R-:W-:Y:S01]  /*244b0*/  LEA R30, P2, R86.reuse, R91.reuse, 0x1 ;  /* 0x0000005b561e7211 */ /* 0x0c0fe200078408ff */
[----:B------:R-:W-:Y:S02]  /*244c0*/  IMAD.MOV.U32 R31, RZ, RZ, R33 ;  /* 0x000000ffff1f7224 */ /* 0x000fe400078e0021 */
[----:B------:R-:W-:Y:S01]  /*244d0*/  @!P4 IMAD.IADD R39, R39, 0x1, -R90 ;  /* 0x000000012727c824 */ /* 0x000fe200078e0a5a */
[----:B------:R-:W-:Y:S01]  /*244e0*/  LEA R33, P4, R63, R91, 0x1 ;  /* 0x0000005b3f217211 */ /* 0x000fe200078808ff */
[----:B------:R-:W1:Y:S01]  /*244f0*/  LDCU UR9, c[0x0][0x3b0] ;  /* 0x00007600ff0977ac */ /* 0x000e620008000800 */
[----:B------:R-:W-:-:S02]  /*24500*/  LEA.HI.X.SX32 R86, R86, R92, 0x1, P2 ;  /* 0x0000005c56567211 */ /* 0x000fc400010f0eff */
[----:B------:R-:W-:Y:S02]  /*24510*/  ISETP.GE.AND P5, PT, R68, RZ, PT ;  /* 0x000000ff4400720c */ /* 0x000fe40003fa6270 */
[----:B------:R-:W3:Y:S01]  /*24520*/  LDL.LU R68, [R1+0x7e8] ;  /* 0x0007e80001447983 */ /* 0x000ee20000300800 */
[----:B------:R-:W-:-:S03]  /*24530*/  @P0 IMAD.MOV.U32 R87, RZ, RZ, R86 ;  /* 0x000000ffff570224 */ /* 0x000fc600078e0056 */
[----:B------:R-:W-:Y:S04]  /*24540*/  STL [R1+0x1080], R30 ;  /* 0x0010801e01007387 */ /* 0x000fe80000100800 */
[----:B------:R-:W-:Y:S04]  /*24550*/  STL [R1+0x1088], R33 ;  /* 0x0010882101007387 */ /* 0x000fe80000100800 */
[----:B------:R0:W-:Y:S01]  /*24560*/  STL [R1+0x107c], R86 ;  /* 0x00107c5601007387 */ /* 0x0001e20000100800 */
[----:B------:R-:W-:Y:S02]  /*24570*/  @!P6 IMAD.MOV R31, RZ, RZ, -R31 ;  /* 0x000000ffff1fe224 */ /* 0x000fe400078e0a1f */
[----:B0-----:R-:W-:-:S02]  /*24580*/  @P0 IMAD.MOV.U32 R86, RZ, RZ, R30 ;  /* 0x000000ffff560224 */ /* 0x001fc400078e001e */
[----:B------:R-:W-:Y:S02]  /*24590*/  IMAD.MOV.U32 R30, RZ, RZ, R19 ;  /* 0x000000ffff1e7224 */ /* 0x000fe400078e0013 */
[----:B------:R-:W3:Y:S01]  /*245a0*/  LDL.LU R19, [R1+0x1b38] ;  /* 0x001b380001137983 */ /* 0x000ee20000300800 */
[----:B------:R-:W-:Y:S02]  /*245b0*/  ISETP.GT.U32.AND P2, PT, R90, R49, PT ;  /* 0x000000315a00720c */ /* 0x000fe40003f44070 */
[----:B------:R-:W-:Y:S02]  /*245c0*/  SEL R31, R2, R31, !P3 ;  /* 0x0000001f021f7207 */ /* 0x000fe40005800000 */
[----:B------:R-:W-:-:S03]  /*245d0*/  LEA.HI.X.SX32 R63, R63, R92, 0x1, P4 ;  /* 0x0000005c3f3f7211 */ /* 0x000fc600020f0eff */
[----:B------:R-:W-:Y:S01]  /*245e0*/  IMAD R31, R31, UR10, RZ ;  /* 0x0000000a1f1f7c24 */ /* 0x000fe2000f8e02ff */
[----:B--2---:R-:W-:Y:S01]  /*245f0*/  PRMT R80, RZ, 0x7610, R80 ;  /* 0x00007610ff507816 */ /* 0x004fe20000000050 */
[----:B------:R0:W-:Y:S04]  /*24600*/  STL [R1+0x1084], R63 ;  /* 0x0010843f01007387 */ /* 0x0001e80000100800 */
[----:B------:R-:W-:Y:S01]  /*24610*/  @!P2 IMAD.IADD R49, R49, 0x1, -R90 ;  /* 0x000000013131a824 */ /* 0x000fe200078e0a5a */
[----:B------:R-:W-:Y:S01]  /*24620*/  ISETP.GT.U32.AND P6, PT, R90, R39, PT ;  /* 0x000000275a00720c */ /* 0x000fe20003fc4070 */
[----:B------:R-:W-:Y:S01]  /*24630*/  @!P5 IMAD.MOV R30, RZ, RZ, -R30 ;  /* 0x000000ffff1ed224 */ /* 0x000fe200078e0a1e */
[----:B----4-:R-:W-:Y:S01]  /*24640*/  PRMT R48, RZ, 0x7610, R48 ;  /* 0x00007610ff307816 */ /* 0x010fe20000000030 */
[----:B------:R2:W4:Y:S01]  /*24650*/  @P0 LDG.E.U16 R80, desc[UR20][R86.64] ;  /* 0x0000001456500981 */ /* 0x000522000c1e1500 */
[----:B------:R-:W1:Y:S01]  /*24660*/  LDCU UR10, c[0x0][0x3b0] ;  /* 0x00007600ff0a77ac */ /* 0x000e620008000800 */
[----:B------:R-:W-:Y:S01]  /*24670*/  ISETP.GE.AND P4, PT, R62, RZ, PT ;  /* 0x000000ff3e00720c */ /* 0x000fe20003f86270 */
[----:B--2---:R-:W-:Y:S01]  /*24680*/  @P0 IMAD.MOV.U32 R87, RZ, RZ, R63 ;  /* 0x000000ffff570224 */ /* 0x004fe200078e003f */
[----:B0-----:R-:W-:-:S05]  /*24690*/  LEA R63, P2, R31, R91, 0x1 ;  /* 0x0000005b1f3f7211 */ /* 0x001fca00078408ff */
[----:B------:R-:W-:Y:S04]  /*246a0*/  STL [R1+0x1090], R63 ;  /* 0x0010903f01007387 */ /* 0x000fe80000100800 */
[----:B------:R-:W2:Y:S01]  /*246b0*/  LDL R62, [R1+0x15c0] ;  /* 0x0015c000013e7983 */ /* 0x000ea20000100800 */
[----:B------:R-:W-:Y:S01]  /*246c0*/  @P0 IMAD.MOV.U32 R86, RZ, RZ, R33 ;  /* 0x000000ffff560224 */ /* 0x000fe200078e0021 */
[----:B------:R-:W-:Y:S01]  /*246d0*/  SEL R33, R2, R30, !P3 ;  /* 0x0000001e02217207 */ /* 0x000fe20005800000 */
[----:B------:R-:W-:Y:S01]  /*246e0*/  @!P6 IMAD.IADD R39, R39, 0x1, -R90 ;  /* 0x000000012727e824 */ /* 0x000fe200078e0a5a */
[C---:B------:R-:W-:Y:S02]  /*246f0*/  ISETP.GT.U32.AND P5, PT, R90.reuse, R49, PT ;  /* 0x000000315a00720c */ /* 0x040fe40003fa4070 */
[----:B------:R0:W4:Y:S01]  /*24700*/  @P0 LDG.E.U16 R48, desc[UR20][R86.64] ;  /* 0x0000001456300981 */ /* 0x000122000c1e1500 */
[----:B------:R-:W-:Y:S01]  /*24710*/  IMAD.MOV.U32 R30, RZ, RZ, R39 ;  /* 0x000000ffff1e7224 */ /* 0x000fe200078e0027 */
[C---:B------:R-:W-:Y:S01]  /*24720*/  ISETP.GT.U32.AND P6, PT, R90.reuse, R16, PT ;  /* 0x000000105a00720c */ /* 0x040fe20003fc4070 */
[----:B------:R-:W-:Y:S01]  /*24730*/  IMAD R33, R33, UR11, RZ ;  /* 0x0000000b21217c24 */ /* 0x000fe2000f8e02ff */
[----:B------:R-:W4:Y:S01]  /*24740*/  LDL R39, [R1+0x15c4] ;  /* 0x0015c40001277983 */ /* 0x000f220000100800 */
[----:B------:R-:W-:Y:S01]  /*24750*/  @!P4 IMAD.MOV R30, RZ, RZ, -R30 ;  /* 0x000000ffff1ec224 */ /* 0x000fe200078e0a1e */
[----:B---3--:R-:W-:-:S02]  /*24760*/  ISETP.GT.U32.AND P4, PT, R90, R68, PT ;  /* 0x000000445a00720c */ /* 0x008fc40003f84070 */
[----:B0-----:R-:W-:Y:S02]  /*24770*/  LEA.HI.X.SX32 R86, R31, R92, 0x1, P2 ;  /* 0x0000005c1f567211 */ /* 0x001fe400010f0eff */
[----:B------:R-:W-:-:S03]  /*24780*/  LEA R31, P2, R33, R91, 0x1 ;  /* 0x0000005b211f7211 */ /* 0x000fc600078408ff */
[----:B------:R0:W-:Y:S01]  /*24790*/  STL [R1+0x108c], R86 ;  /* 0x00108c5601007387 */ /* 0x0001e20000100800 */
[----:B------:R-:W-:Y:S01]  /*247a0*/  @P0 IMAD.MOV.U32 R87, RZ, RZ, R86 ;  /* 0x000000ffff570224 */ /* 0x000fe200078e0056 */
[----:B------:R-:W-:Y:S01]  /*247b0*/  LEA.HI.X.SX32 R33, R33, R92, 0x1, P2 ;  /* 0x0000005c21217211 */ /* 0x000fe200010f0eff */
[----:B------:R-:W-:Y:S01]  /*247c0*/  @!P5 IMAD.IADD R49, R49, 0x1, -R90 ;  /* 0x000000013131d824 */ /* 0x000fe200078e0a5a */
[----:B------:R-:W-:Y:S01]  /*247d0*/  STL [R1+0x10b8], R31 ;  /* 0x0010b81f01007387 */ /* 0x000fe20000100800 */
[----:B------:R-:W-:Y:S02]  /*247e0*/  ISETP.GE.AND P2, PT, R81, RZ, PT ;  /* 0x000000ff5100720c */ /* 0x000fe40003f46270 */
[----:B------:R-:W-:Y:S01]  /*247f0*/  SEL R30, R2, R30, !P3 ;  /* 0x0000001e021e7207 */ /* 0x000fe20005800000 */
[----:B------:R-:W3:Y:S01]  /*24800*/  LDL.LU R81, [R1+0x1b34] ;  /* 0x001b340001517983 */ /* 0x000ee20000300800 */
[----:B0-----:R-:W-:Y:S01]  /*24810*/  @P0 IMAD.MOV.U32 R86, RZ, RZ, R63 ;  /* 0x000000ffff560224 */ /* 0x001fe200078e003f */
[----:B------:R-:W-:-:S02]  /*24820*/  PRMT R19, RZ, 0x7610, R19 ;  /* 0x00007610ff137816 */ /* 0x000fc40000000013 */
[----:B------:R0:W-:Y:S01]  /*24830*/  STL [R1+0x10b4], R33 ;  /* 0x0010b42101007387 */ /* 0x0001e20000100800 */
[----:B------:R-:W-:-:S03]  /*24840*/  @!P6 IMAD.IADD R16, R16, 0x1, -R90 ;  /* 0x000000011010e824 */ /* 0x000fc600078e0a5a */
[----:B------:R0:W3:Y:S01]  /*24850*/  @P0 LDG.E.U16 R19, desc[UR20][R86.64] ;  /* 0x0000001456130981 */ /* 0x0000e2000c1e1500 */
[--C-:B------:R-:W-:Y:S01]  /*24860*/  @!P4 IMAD.IADD R68, R68, 0x1, -R90.reuse ;  /* 0x000000014444c824 */ /* 0x100fe200078e0a5a */
[----:B------:R-:W-:Y:S01]  /*24870*/  ISETP.GT.U32.AND P4, PT, R90, R16, PT ;  /* 0x000000105a00720c */ /* 0x000fe20003f84070 */
[----:B0-----:R-:W-:Y:S02]  /*24880*/  @P0 IMAD.MOV.U32 R87, RZ, RZ, R33 ;  /* 0x000000ffff570224 */ /* 0x001fe400078e0021 */
[----:B------:R-:W-:Y:S01]  /*24890*/  IMAD R33, R30, UR7, RZ ;  /* 0x000000071e217c24 */ /* 0x000fe2000f8e02ff */
[----:B------:R-:W-:Y:S01]  /*248a0*/  MOV R30, R49 ;  /* 0x00000031001e7202 */ /* 0x000fe20000000f00 */
[----:B------:R-:W-:Y:S01]  /*248b0*/  @P0 IMAD.MOV.U32 R86, RZ, RZ, R31 ;  /* 0x000000ffff560224 */ /* 0x000fe200078e001f */
[----:B------:R-:W3:Y:S07]  /*248c0*/  LDL.LU R49, [R1+0x1b30] ;  /* 0x001b300001317983 */ /* 0x000eee0000300800 */
[----:B------:R-:W-:Y:S01]  /*248d0*/  @!P4 IMAD.IADD R16, R16, 0x1, -R90 ;  /* 0x000000011010c824 */ /* 0x000fe200078e0a5a */
[C---:B------:R-:W-:Y:S01]  /*248e0*/  LEA R31, P5, R33.reuse, R91, 0x1 ;  /* 0x0000005b211f7211 */ /* 0x040fe200078a08ff */
[----:B------:R-:W0:Y:S03]  /*248f0*/  LDCU UR7, c[0x0][0x3b0] ;  /* 0x00007600ff0777ac */ /* 0x000e260008000800 */
[----:B------:R-:W-:Y:S01]  /*24900*/  LEA.HI.X.SX32 R33, R33, R92, 0x1, P5 ;  /* 0x0000005c21217211 */ /* 0x000fe200028f0eff */
[----:B------:R0:W-:Y:S04]  /*24910*/  STL [R1+0x10c0], R31 ;  /* 0x0010c01f01007387 */ /* 0x0001e80000100800 */
[----:B------:R0:W-:Y:S01]  /*24920*/  STL [R1+0x10bc], R33 ;  /* 0x0010bc2101007387 */ /* 0x0001e20000100800 */
[----:B--2---:R-:W-:Y:S01]  /*24930*/  ISETP.GE.AND P5, PT, R62, RZ, PT ;  /* 0x000000ff3e00720c */ /* 0x004fe20003fa6270 */
[----:B------:R-:W-:-:S02]  /*24940*/  @P0 IMAD.MOV.U32 R62, RZ, RZ, R31 ;  /* 0x000000ffff3e0224 */ /* 0x000fc400078e001f */
[----:B0-----:R-:W-:Y:S02]  /*24950*/  IMAD.MOV.U32 R31, RZ, RZ, R16 ;  /* 0x000000ffff1f7224 */ /* 0x001fe400078e0010 */
[----:B------:R-:W2:Y:S01]  /*24960*/  LDL.LU R16, [R1+0x1b2c] ;  /* 0x001b2c0001107983 */ /* 0x000ea20000300800 */
[----:B------:R-:W-:Y:S01]  /*24970*/  @!P2 IMAD.MOV R30, RZ, RZ, -R30 ;  /* 0x000000ffff1ea224 */ /* 0x000fe200078e0a1e */
[C---:B------:R-:W-:Y:S02]  /*24980*/  ISETP.GT.U32.AND P6, PT, R90.reuse, R68, PT ;  /* 0x000000445a00720c */ /* 0x040fe40003fc4070 */
[----:B------:R-:W-:Y:S02]  /*24990*/  ISETP.GT.U32.AND P2, PT, R90, R78, PT ;  /* 0x0000004e5a00720c */ /* 0x000fe40003f44070 */
[----:B------:R-:W-:Y:S01]  /*249a0*/  SEL R30, R2, R30, !P3 ;  /* 0x0000001e021e7207 */ /* 0x000fe20005800000 */
[----:B------:R-:W-:-:S04]  /*249b0*/  @P0 IMAD.MOV.U32 R63, RZ, RZ, R33 ;  /* 0x000000ffff3f0224 */ /* 0x000fc800078e0021 */
[----:B-1----:R-:W-:Y:S01]  /*249c0*/  IMAD R30, R30, UR9, RZ ;  /* 0x000000091e1e7c24 */ /* 0x002fe2000f8e02ff */
[----:B----4-:R-:W-:Y:S01]  /*249d0*/  ISETP.GE.AND P4, PT, R39, RZ, PT ;  /* 0x000000ff2700720c */ /* 0x010fe20003f86270 */
[----:B------:R-:W-:Y:S02]  /*249e0*/  @!P5 IMAD.MOV R31, RZ, RZ, -R31 ;  /* 0x000000ffff1fd224 */ /* 0x000fe400078e0a1f */
[--C-:B------:R-:W-:Y:S01]  /*249f0*/  @!P6 IMAD.IADD R68, R68, 0x1, -R90.reuse ;  /* 0x000000014444e824 */ /* 0x100fe200078e0a5a */
[----:B------:R-:W-:Y:S01]  /*24a00*/  LEA R33, P6, R30, R91, 0x1 ;  /* 0x0000005b1e217211 */ /* 0x000fe200078c08ff */
[----:B------:R-:W-:Y:S01]  /*24a10*/  @!P2 IMAD.IADD R78, R78, 0x1, -R90 ;  /* 0x000000014e4ea824 */ /* 0x000fe200078e0a5a */
[----:B------:R-:W0:Y:S02]  /*24a20*/  LDCU UR9, c[0x0][0x3b0] ;  /* 0x00007600ff0977ac */ /* 0x000e240008000800 */
[----:B------:R-:W-:Y:S02]  /*24a30*/  LEA.HI.X.SX32 R39, R30, R92, 0x1, P6 ;  /* 0x0000005c1e277211 */ /* 0x000fe400030f0eff */
[C---:B------:R-:W-:Y:S01]  /*24a40*/  ISETP.GT.U32.AND P6, PT, R90.reuse, R78, PT ;  /* 0x0000004e5a00720c */ /* 0x040fe20003fc4070 */
[----:B------:R-:W-:Y:S01]  /*24a50*/  IMAD.MOV.U32 R30, RZ, RZ, R68 ;  /* 0x000000ffff1e7224 */ /* 0x000fe200078e0044 */
[----:B------:R-:W-:-:S02]  /*24a60*/  ISETP.GT.U32.AND P2, PT, R90, R46, PT ;  /* 0x0000002e5a00720c */ /* 0x000fc40003f44070 */
[----:B---3--:R-:W-:Y:S01]  /*24a70*/  PRMT R81, RZ, 0x7610, R81 ;  /* 0x00007610ff517816 */ /* 0x008fe20000000051 */
[----:B------:R-:W-:Y:S01]  /*24a80*/  @!P4 IMAD.MOV R30, RZ, RZ, -R30 ;  /* 0x000000ffff1ec224 */ /* 0x000fe200078e0a1e */
[----:B------:R-:W-:Y:S02]  /*24a90*/  ISETP.GT.U32.AND P5, PT, R90, R17, PT ;  /* 0x000000115a00720c */ /* 0x000fe40003fa4070 */
[----:B------:R-:W-:Y:S02]  /*24aa0*/  ISETP.GE.AND P4, PT, R79, RZ, PT ;  /* 0x000000ff4f00720c */ /* 0x000fe40003f86270 */
[----:B------:R1:W3:Y:S01]  /*24ab0*/  @P0 LDG.E.U16 R81, desc[UR20][R62.64] ;  /* 0x000000143e510981 */ /* 0x0002e2000c1e1500 */
[C---:B------:R-:W-:Y:S02]  /*24ac0*/  SEL R31, R2.reuse, R31, !P3 ;  /* 0x0000001f021f7207 */ /* 0x040fe40005800000 */
[----:B------:R-:W-:Y:S01]  /*24ad0*/  SEL R30, R2, R30, !P3 ;  /* 0x0000001e021e7207 */ /* 0x000fe20005800000 */
[----:B------:R-:W-:Y:S01]  /*24ae0*/  @!P6 IMAD.IADD R78, R78, 0x1, -R90 ;  /* 0x000000014e4ee824 */ /* 0x000fe200078e0a5a */
[----:B------:R4:W-:Y:S01]  /*24af0*/  STL [R1+0x10c8], R33 ;  /* 0x0010c82101007387 */ /* 0x0009e20000100800 */
[----:B-1----:R-:W-:-:S02]  /*24b00*/  @P0 IMAD.MOV.U32 R62, RZ, RZ, R33 ;  /* 0x000000ffff3e0224 */ /* 0x002fc400078e0021 */
[----:B------:R-:W-:Y:S01]  /*24b10*/  @P0 IMAD.MOV.U32 R63, RZ, RZ, R39 ;  /* 0x000000ffff3f0224 */ /* 0x000fe200078e0027 */
[----:B------:R-:W-:Y:S01]  /*24b20*/  PRMT R49, RZ, 0x7610, R49 ;  /* 0x00007610ff317816 */ /* 0x000fe20000000031 */
[----:B------:R-:W-:Y:S01]  /*24b30*/  @!P2 IMAD.IADD R46, R46, 0x1, -R90 ;  /* 0x000000012e2ea824 */ /* 0x000fe200078e0a5a */
[----:B------:R1:W-:Y:S01]  /*24b40*/  STL [R1+0x10c4], R39 ;  /* 0x0010c42701007387 */ /* 0x0003e20000100800 */
[----:B----4-:R-:W-:Y:S01]  /*24b50*/  IMAD R33, R30, UR10, RZ ;  /* 0x0000000a1e217c24 */ /* 0x010fe2000f8e02ff */
[----:B------:R-:W-:Y:S02]  /*24b60*/  PRMT R67, RZ, 0x7610, R67 ;  /* 0x00007610ff437816 */ /* 0x000fe40000000043 */
[----:B------:R4:W3:Y:S01]  /*24b70*/  @P0 LDG.E.U16 R49, desc[UR20][R62.64] ;  /* 0x000000143e310981 */ /* 0x0008e2000c1e1500 */
[----:B------:R-:W-:Y:S02]  /*24b80*/  IMAD.MOV.U32 R30, RZ, RZ, R78 ;  /* 0x000000ffff1e7224 */ /* 0x000fe400078e004e */
[----:B------:R-:W-:Y:S01]  /*24b90*/  @!P5 IMAD.IADD R17, R17, 0x1, -R90 ;  /* 0x000000011111d824 */ /* 0x000fe200078e0a5a */
[----:B------:R-:W3:Y:S01]  /*24ba0*/  LDL.LU R79, [R1+0x1b28] ;  /* 0x001b2800014f7983 */ /* 0x000ee20000300800 */
[----:B------:R-:W-:Y:S01]  /*24bb0*/  ISETP.GT.U32.AND P2, PT, R90, R46, PT ;  /* 0x0000002e5a00720c */ /* 0x000fe20003f44070 */
[----:B------:R-:W0:Y:S02]  /*24bc0*/  LDCU UR10, c[0x0][0x3b0] ;  /* 0x00007600ff0a77ac */ /* 0x000e240008000800 */
[----:B------:R-:W3:Y:S01]  /*24bd0*/  LDL.LU R78, [R1+0x1b24] ;  /* 0x001b2400014e7983 */ /* 0x000ee20000300800 */
[----:B----4-:R-:W-:-:S02]  /*24be0*/  IMAD R62, R31, UR7, RZ ;  /* 0x000000071f3e7c24 */ /* 0x010fc4000f8e02ff */
[----:B------:R-:W-:Y:S01]  /*24bf0*/  @!P4 IMAD.MOV R30, RZ, RZ, -R30 ;  /* 0x000000ffff1ec224 */ /* 0x000fe200078e0a1e */
[----:B------:R-:W-:Y:S01]  /*24c00*/  ISETP.GT.U32.AND P4, PT, R90, R17, PT ;  /* 0x000000115a00720c */ /* 0x000fe20003f84070 */
[----:B------:R-:W4:Y:S01]  /*24c10*/  LDCU UR7, c[0x0][0x3b0] ;  /* 0x00007600ff0777ac */ /* 0x000f220008000800 */
[CC--:B-1----:R-:W-:Y:S02]  /*24c20*/  LEA R39, P6, R62.reuse, R91.reuse, 0x1 ;  /* 0x0000005b3e277211 */ /* 0x0c2fe400078c08ff */
[C---:B------:R-:W-:Y:S02]  /*24c30*/  LEA R31, P5, R33.reuse, R91, 0x1 ;  /* 0x0000005b211f7211 */ /* 0x040fe400078a08ff */
[-C--:B------:R-:W-:Y:S01]  /*24c40*/  LEA.HI.X.SX32 R62, R62, R92.reuse, 0x1, P6 ;  /* 0x0000005c3e3e7211 */ /* 0x080fe200030f0eff */
[----:B------:R-:W-:Y:S01]  /*24c50*/  STL [R1+0x10d0], R39 ;  /* 0x0010d02701007387 */ /* 0x000fe20000100800 */
[----:B------:R-:W-:-:S03]  /*24c60*/  LEA.HI.X.SX32 R33, R33, R92, 0x1, P5 ;  /* 0x0000005c21217211 */ /* 0x000fc600028f0eff */
[----:B------:R-:W-:Y:S01]  /*24c70*/  STL [R1+0x10f8], R31 ;  /* 0x0010f81f01007387 */ /* 0x000fe20000100800 */
[----:B------:R-:W-:-:S03]  /*24c80*/  @P0 IMAD.MOV.U32 R63, RZ, RZ, R62 ;  /* 0x000000ffff3f0224 */ /* 0x000fc600078e003e */
[----:B------:R1:W-:Y:S01]  /*24c90*/  STL [R1+0x10cc], R62 ;  /* 0x0010cc3e01007387 */ /* 0x0003e20000100800 */
[--C-:B------:R-:W-:Y:S01]  /*24ca0*/  @!P2 IMAD.IADD R46, R46, 0x1, -R90.reuse ;  /* 0x000000012e2ea824 */ /* 0x100fe200078e0a5a */
[----:B------:R-:W-:Y:S01]  /*24cb0*/  ISETP.GE.AND P2, PT, R77, RZ, PT ;  /* 0x000000ff4d00720c */ /* 0x000fe20003f46270 */
[----:B------:R-:W-:Y:S01]  /*24cc0*/  @!P4 IMAD.IADD R17, R17, 0x1, -R90 ;  /* 0x000000011111c824 */ /* 0x000fe200078e0a5a */
[----:B------:R0:W-:Y:S01]  /*24cd0*/  STL [R1+0x10f4], R33 ;  /* 0x0010f42101007387 */ /* 0x0001e20000100800 */
[----:B-1----:R-:W-:-:S03]  /*24ce0*/  @P0 IMAD.MOV.U32 R62, RZ, RZ, R39 ;  /* 0x000000ffff3e0224 */ /* 0x002fc600078e0027 */
[----:B------:R-:W4:Y:S01]  /*24cf0*/  LDL.LU R77, [R1+0x1b20] ;  /* 0x001b2000014d7983 */ /* 0x000f220000300800 */
[----:B------:R-:W-:-:S03]  /*24d00*/  ISETP.GE.AND P4, PT, R76, RZ, PT ;  /* 0x000000ff4c00720c */ /* 0x000fc60003f86270 */
[----:B------:R-:W4:Y:S01]  /*24d10*/  LDL.LU R76, [R1+0x1b1c] ;  /* 0x001b1c00014c7983 */ /* 0x000f220000300800 */
[----:B------:R-:W-:Y:S02]  /*24d20*/  ISETP.GT.U32.AND P5, PT, R90, R74, PT ;  /* 0x0000004a5a00720c */ /* 0x000fe40003fa4070 */
[----:B------:R-:W-:-:S05]  /*24d30*/  SEL R30, R2, R30, !P3 ;  /* 0x0000001e021e7207 */ /* 0x000fca0005800000 */
[----:B0-----:R-:W-:Y:S01]  /*24d40*/  IMAD R30, R30, UR9, RZ ;  /* 0x000000091e1e7c24 */ /* 0x001fe2000f8e02ff */
[----:B--2---:R-:W-:-:S05]  /*24d50*/  PRMT R16, RZ, 0x7610, R16 ;  /* 0x00007610ff107816 */ /* 0x004fca0000000010 */
[----:B------:R-:W-:Y:S01]  /*24d60*/  @!P5 IMAD.IADD R74, R74, 0x1, -R90 ;  /* 0x000000014a4ad824 */ /* 0x000fe200078e0a5a */
[----:B------:R-:W-:Y:S01]  /*24d70*/  ISETP.GT.U32.AND P6, PT, R90, R72, PT ;  /* 0x000000485a00720c */ /* 0x000fe20003fc4070 */
[----:B------:R-:W0:Y:S01]  /*24d80*/  LDCU UR9, c[0x0][0x3b0] ;  /* 0x00007600ff0977ac */ /* 0x000e220008000800 */
[----:B------:R1:W2:Y:S02]  /*24d90*/  @P0 LDG.E.U16 R16, desc[UR20][R62.64] ;  /* 0x000000143e100981 */ /* 0x0002a4000c1e1500 */
[----:B-1----:R-:W-:Y:S02]  /*24da0*/  @P0 IMAD.MOV.U32 R62, RZ, RZ, R31 ;  /* 0x000000ffff3e0224 */ /* 0x002fe400078e001f */
[----:B------:R-:W-:Y:S02]  /*24db0*/  IMAD.MOV.U32 R31, RZ, RZ, R46 ;  /* 0x000000ffff1f7224 */ /* 0x000fe400078e002e */
[----:B------:R-:W2:Y:S01]  /*24dc0*/  LDL.LU R46, [R1+0x1b18] ;  /* 0x001b1800012e7983 */ /* 0x000ea20000300800 */
[----:B------:R-:W-:Y:S01]  /*24dd0*/  @P0 IMAD.MOV.U32 R63, RZ, RZ, R33 ;  /* 0x000000ffff3f0224 */ /* 0x000fe200078e0021 */
[----:B------:R-:W-:-:S04]  /*24de0*/  LEA R33, P5, R30, R91, 0x1 ;  /* 0x0000005b1e217211 */ /* 0x000fc800078a08ff */
[----:B------:R-:W-:Y:S01]  /*24df0*/  LEA.HI.X.SX32 R39, R30, R92, 0x1, P5 ;  /* 0x0000005c1e277211 */ /* 0x000fe200028f0eff */
[----:B------:R0:W-:Y:S01]  /*24e00*/  STL [R1+0x1100], R33 ;  /* 0x0011002101007387 */ /* 0x0001e20000100800 */
[----:B------:R-:W-:-:S03]  /*24e10*/  IMAD.MOV.U32 R30, RZ, RZ, R17 ;  /* 0x000000ffff1e7224 */ /* 0x000fc600078e0011 */
[----:B------:R-:W2:Y:S01]  /*24e20*/  LDL.LU R17, [R1+0x1b14] ;  /* 0x001b140001117983 */ /* 0x000ea20000300800 */
[----:B------:R-:W-:Y:S01]  /*24e30*/  @!P6 IMAD.IADD R72, R72, 0x1, -R90 ;  /* 0x000000014848e824 */ /* 0x000fe200078e0a5a */
[C---:B------:R-:W-:Y:S01]  /*24e40*/  ISETP.GT.U32.AND P5, PT, R90.reuse, R74, PT ;  /* 0x0000004a5a00720c */ /* 0x040fe20003fa4070 */
[----:B------:R-:W-:Y:S01]  /*24e50*/  @!P2 IMAD.MOV R31, RZ, RZ, -R31 ;  /* 0x000000ffff1fa224 */ /* 0x000fe200078e0a1f */
[----:B------:R1:W2:Y:S01]  /*24e60*/  @P0 LDG.E.U16 R67, desc[UR20][R62.64] ;  /* 0x000000143e430981 */ /* 0x0002a2000c1e1500 */
[----:B------:R-:W-:Y:S01]  /*24e70*/  @!P4 IMAD.MOV R30, RZ, RZ, -R30 ;  /* 0x000000ffff1ec224 */ /* 0x000fe200078e0a1e */
[----:B------:R-:W-:Y:S02]  /*24e80*/  ISETP.GT.U32.AND P2, PT, R90, R72, PT ;  /* 0x000000485a00720c */ /* 0x000fe40003f44070 */
[C---:B------:R-:W-:Y:S02]  /*24e90*/  SEL R31, R2.reuse, R31, !P3 ;  /* 0x0000001f021f7207 */ /* 0x040fe40005800000 */
[----:B------:R-:W-:Y:S01]  /*24ea0*/  SEL R30, R2, R30, !P3 ;  /* 0x0000001e021e7207 */ /* 0x000fe20005800000 */
[----:B-1----:R-:W-:-:S02]  /*24eb0*/  @P0 IMAD.MOV.U32 R62, RZ, RZ, R33 ;  /* 0x000000ffff3e0224 */ /* 0x002fc400078e0021 */
[----:B------:R-:W-:Y:S01]  /*24ec0*/  @P0 IMAD.MOV.U32 R63, RZ, RZ, R39 ;  /* 0x000000ffff3f0224 */ /* 0x000fe200078e0027 */
[----:B------:R-:W-:Y:S01]  /*24ed0*/  ISETP.GE.AND P4, PT, R75, RZ, PT ;  /* 0x000000ff4b00720c */ /* 0x000fe20003f86270 */
[----:B0-----:R-:W-:Y:S01]  /*24ee0*/  IMAD R33, R30, UR9, RZ ;  /* 0x000000091e217c24 */ /* 0x001fe2000f8e02ff */
[----:B------:R0:W-:Y:S01]  /*24ef0*/  STL [R1+0x10fc], R39 ;  /* 0x0010fc2701007387 */ /* 0x0001e20000100800 */
[----:B------:R-:W-:Y:S01]  /*24f00*/  @!P5 IMAD.IADD R74, R74, 0x1, -R90 ;  /* 0x000000014a4ad824 */ /* 0x000fe200078e0a5a */
[----:B---3--:R-:W-:Y:S01]  /*24f10*/  PRMT R78, RZ, 0x7610, R78 ;  /* 0x00007610ff4e7816 */ /* 0x008fe2000000004e */
[----:B------:R-:W-:Y:S01]  /*24f20*/  @!P2 IMAD.IADD R72, R72, 0x1, -R90 ;  /* 0x000000014848a824 */ /* 0x000fe200078e0a5a */
[----:B------:R-:W3:Y:S01]  /*24f30*/  LDL.LU R75, [R1+0x1b10] ;  /* 0x001b1000014b7983 */ /* 0x000ee20000300800 */
[----:B------:R-:W-:Y:S01]  /*24f40*/  PRMT R41, RZ, 0x7610, R41 ;  /* 0x00007610ff297816 */ /* 0x000fe20000000029 */
[----:B------:R-:W1:Y:S02]  /*24f50*/  LDCU UR9, c[0x0][0x3b0] ;  /* 0x00007600ff0977ac */ /* 0x000e640008000800 */
[----:B------:R4:W3:Y:S01]  /*24f60*/  @P0 LDG.E.U16 R78, desc[UR20][R62.64] ;  /* 0x000000143e4e0981 */ /* 0x0008e2000c1e1500 */
[----:B------:R-:W-:Y:S01]  /*24f70*/  IMAD.MOV.U32 R30, RZ, RZ, R74 ;  /* 0x000000ffff1e7224 */ /* 0x000fe200078e004a */
[----:B------:R-:W-:-:S02]  /*24f80*/  ISETP.GT.U32.AND P5, PT, R90, R45, PT ;  /* 0x0000002d5a00720c */ /* 0x000fc40003fa4070 */
[----:B------:R-:W3:Y:S01]  /*24f90*/  LDL.LU R74, [R1+0x1b0c] ;  /* 0x001b0c00014a7983 */ /* 0x000ee20000300800 */
[----:B----4-:R-:W-:Y:S01]  /*24fa0*/  IMAD R62, R31, UR7, RZ ;  /* 0x000000071f3e7c24 */ /* 0x010fe2000f8e02ff */
[-C--:B------:R-:W-:Y:S01]  /*24fb0*/  LEA R31, P2, R33, R91.reuse, 0x1 ;  /* 0x0000005b211f7211 */ /* 0x080fe200078408ff */
[----:B------:R-:W-:Y:S01]  /*24fc0*/  @!P4 IMAD.MOV R30, RZ, RZ, -R30 ;  /* 0x000000ffff1ec224 */ /* 0x000fe200078e0a1e */
[----:B------:R-:W4:Y:S02]  /*24fd0*/  LDCU UR7, c[0x0][0x3b0] ;  /* 0x00007600ff0777ac */ /* 0x000f240008000800 */
[----:B0-----:R-:W-:-:S04]  /*24fe0*/  LEA R39, P6, R62, R91, 0x1 ;  /* 0x0000005b3e277211 */ /* 0x001fc800078c08ff */
[----:B------:R-:W-:Y:S01]  /*24ff0*/  LEA.HI.X.SX32 R62, R62, R92, 0x1, P6 ;  /* 0x0000005c3e3e7211 */ /* 0x000fe200030f0eff */
[----:B------:R-:W-:Y:S01]  /*25000*/  STL [R1+0x1108], R39 ;  /* 0x0011082701007387 */ /* 0x000fe20000100800 */
[----:B------:R-:W-:-:S03]  /*25010*/  ISETP.GE.AND P6, PT, R73, RZ, PT ;  /* 0x000000ff4900720c */ /* 0x000fc60003fc6270 */
[----:B------:R-:W3:Y:S01]  /*25020*/  LDL.LU R73, [R1+0x1b08] ;  /* 0x001b080001497983 */ /* 0x000ee20000300800 */
[----:B------:R-:W-:Y:S01]  /*25030*/  @P0 IMAD.MOV.U32 R63, RZ, RZ, R62 ;  /* 0x000000ffff3f0224 */ /* 0x000fe200078e003e */
[----:B------:R-:W-:Y:S02]  /*25040*/  ISETP.GT.U32.AND P4, PT, R90, R42, PT ;  /* 0x0000002a5a00720c */ /* 0x000fe40003f84070 */
[----:B------:R-:W-:Y:S01]  /*25050*/  STL [R1+0x1110], R31 ;  /* 0x0011101f01007387 */ /* 0x000fe20000100800 */
[----:B------:R-:W-:-:S03]  /*25060*/  LEA.HI.X.SX32 R33, R33, R92, 0x1, P2 ;  /* 0x0000005c21217211 */ /* 0x000fc600010f0eff */
[----:B------:R0:W-:Y:S01]  /*25070*/  STL [R1+0x1104], R62 ;  /* 0x0011043e01007387 */ /* 0x0001e20000100800 */
[----:B------:R-:W-:-:S03]  /*25080*/  SEL R30, R2, R30, !P3 ;  /* 0x0000001e021e7207 */ /* 0x000fc60005800000 */
[----:B------:R1:W-:Y:S01]  /*25090*/  STL [R1+0x110c], R33 ;  /* 0x00110c2101007387 */ /* 0x0003e20000100800 */
[----:B0-----:R-:W-:Y:S01]  /*250a0*/  @P0 IMAD.MOV.U32 R62, RZ, RZ, R39 ;  /* 0x000000ffff3e0224 */ /* 0x001fe200078e0027 */
[C---:B------:R-:W-:Y:S01]  /*250b0*/  ISETP.GT.U32.AND P2, PT, R90.reuse, R14, PT ;  /* 0x0000000e5a00720c */ /* 0x040fe20003f44070 */
[--C-:B------:R-:W-:Y:S01]  /*250c0*/  @!P5 IMAD.IADD R45, R45, 0x1, -R90.reuse ;  /* 0x000000012d2dd824 */ /* 0x100fe200078e0a5a */
[----:B------:R-:W-:Y:S01]  /*250d0*/  ISETP.GT.U32.AND P5, PT, R90, R13, PT ;  /* 0x0000000d5a00720c */ /* 0x000fe20003fa4070 */
[----:B------:R-:W-:-:S03]  /*250e0*/  @!P4 IMAD.IADD R42, R42, 0x1, -R90 ;  /* 0x000000012a2ac824 */ /* 0x000fc600078e0a5a */
[----:B------:R-:W-:-:S07]  /*250f0*/  ISETP.GT.U32.AND P4, PT, R90, R45, PT ;  /* 0x0000002d5a00720c */ /* 0x000fce0003f84070 */
[--C-:B------:R-:W-:Y:S01]  /*25100*/  @!P2 IMAD.IADD R14, R14, 0x1, -R90.reuse ;  /* 0x000000010e0ea824 */ /* 0x100fe200078e0a5a */
[----:B------:R-:W-:Y:S01]  /*25110*/  ISETP.GE.AND P2, PT, R47, RZ, PT ;  /* 0x000000ff2f00720c */ /* 0x000fe20003f46270 */
[----:B------:R-:W-:-:S04]  /*25120*/  @!P5 IMAD.IADD R13, R13, 0x1, -R90 ;  /* 0x000000010d0dd824 */ /* 0x000fc800078e0a5a */
[----:B------:R-:W-:Y:S01]  /*25130*/  @!P4 IMAD.IADD R45, R45, 0x1, -R90 ;  /* 0x000000012d2dc824 */ /* 0x000fe200078e0a5a */
[----:B------:R-:W-:-:S13]  /*25140*/  ISETP.GT.U32.AND P4, PT, R90, R14, PT ;  /* 0x0000000e5a00720c */ /* 0x000fda0003f84070 */
[----:B------:R-:W-:Y:S01]  /*25150*/  @!P4 IMAD.IADD R14, R14, 0x1, -R90 ;  /* 0x000000010e0ec824 */ /* 0x000fe200078e0a5a */
[----:B------:R-:W-:Y:S02]  /*25160*/  ISETP.GE.AND P4, PT, R43, RZ, PT ;  /* 0x000000ff2b00720c */ /* 0x000fe40003f86270 */
[----:B--2---:R-:W-:-:S06]  /*25170*/  PRMT R46, RZ, 0x7610, R46 ;  /* 0x00007610ff2e7816 */ /* 0x004fcc000000002e */
[----:B------:R0:W2:Y:S02]  /*25180*/  @P0 LDG.E.U16 R46, desc[UR20][R62.64] ;  /* 0x000000143e2e0981 */ /* 0x0000a4000c1e1500 */
[----:B0-----:R-:W-:Y:S02]  /*25190*/  @P0 IMAD.MOV.U32 R63, RZ, RZ, R33 ;  /* 0x000000ffff3f0224 */ /* 0x001fe400078e0021 */
[----:B-1----:R-:W-:Y:S02]  /*251a0*/  IMAD.MOV.U32 R33, RZ, RZ, R72 ;  /* 0x000000ffff217224 */ /* 0x002fe400078e0048 */
[----:B------:R-:W-:Y:S01]  /*251b0*/  @P0 IMAD.MOV.U32 R62, RZ, RZ, R31 ;  /* 0x000000ffff3e0224 */ /* 0x000fe200078e001f */
[----:B------:R-:W2:Y:S01]  /*251c0*/  LDL.LU R72, [R1+0x1b04] ;  /* 0x001b040001487983 */ /* 0x000ea20000300800 */
[----:B------:R-:W-:Y:S01]  /*251d0*/  IMAD R31, R30, UR10, RZ ;  /* 0x0000000a1e1f7c24 */ /* 0x000fe2000f8e02ff */
[----:B------:R-:W-:Y:S01]  /*251e0*/  PRMT R17, RZ, 0x7610, R17 ;  /* 0x00007610ff117816 */ /* 0x000fe20000000011 */
[----:B------:R-:W-:Y:S01]  /*251f0*/  @!P6 IMAD.MOV R33, RZ, RZ, -R33 ;  /* 0x000000ffff21e224 */ /* 0x000fe200078e0a21 */
[----:B------:R-:W0:Y:S02]  /*25200*/  LDCU UR10, c[0x0][0x3b0] ;  /* 0x00007600ff0a77ac */ /* 0x000e240008000800 */
[----:B------:R-:W-:-:S02]  /*25210*/  LEA R30, P6, R31, R91, 0x1 ;  /* 0x0000005b1f1e7211 */ /* 0x000fc400078c08ff */
[----:B------:R-:W-:Y:S01]  /*25220*/  SEL R33, R2, R33, !P3 ;  /* 0x0000002102217207 */ /* 0x000fe20005800000 */
[----:B------:R-:W2:Y:S01]  /*25230*/  @P0 LDG.E.U16 R17, desc[UR20][R62.64] ;  /* 0x000000143e110981 */ /* 0x000ea2000c1e1500 */
[----:B------:R-:W-:-:S03]  /*25240*/  LEA.HI.X.SX32 R31, R31, R92, 0x1, P6 ;  /* 0x0000005c1f1f7211 */ /* 0x000fc600030f0eff */
[----:B----4-:R-:W-:Y:S01]  /*25250*/  IMAD R33, R33, UR7, RZ ;  /* 0x0000000721217c24 */ /* 0x010fe2000f8e02ff */
[----:B------:R-:W-:Y:S01]  /*25260*/  STL [R1+0x1138], R30 ;  /* 0x0011381e01007387 */ /* 0x000fe20000100800 */
[----:B------:R-:W-:Y:S01]  /*25270*/  ISETP.GT.U32.AND P6, PT, R90, R42, PT ;  /* 0x0000002a5a00720c */ /* 0x000fe20003fc4070 */
[----:B------:R-:W1:Y:S02]  /*25280*/  LDCU UR7, c[0x0][0x3b0] ;  /* 0x00007600ff0777ac */ /* 0x000e640008000800 */
[----:B------:R-:W4:Y:S04]  /*25290*/  LDL.LU R47, [R1+0x1b00] ;  /* 0x001b0000012f7983 */ /* 0x000f280000300800 */
[----:B------:R0:W-:Y:S04]  /*252a0*/  STL [R1+0x1134], R31 ;  /* 0x0011341f01007387 */ /* 0x0001e80000100800 */
[----:B------:R0:W2:Y:S02]  /*252b0*/  @P0 LDG.E.U16 R41, desc[UR20][R30.64] ;  /* 0x000000141e290981 */ /* 0x0000a4000c1e1500 */
[----:B0-----:R-:W-:-:S04]  /*252c0*/  LEA R31, P5, R33, R91, 0x1 ;  /* 0x0000005b211f7211 */ /* 0x001fc800078a08ff */
[----:B------:R-:W-:Y:S02]  /*252d0*/  LEA.HI.X.SX32 R33, R33, R92, 0x1, P5 ;  /* 0x0000005c21217211 */ /* 0x000fe400028f0eff */
[----:B------:R-:W-:Y:S01]  /*252e0*/  ISETP.GT.U32.AND P5, PT, R90, R11, PT ;  /* 0x0000000b5a00720c */ /* 0x000fe20003fa4070 */
[----:B------:R-:W-:Y:S01]  /*252f0*/  @!P6 IMAD.IADD R42, R42, 0x1, -R90 ;  /* 0x000000012a2ae824 */ /* 0x000fe200078e0a5a */
[----:B------:R-:W-:Y:S02]  /*25300*/  MOV R30, R45 ;  /* 0x0000002d001e7202 */ /* 0x000fe40000000f00 */
[----:B------:R-:W2:Y:S01]  /*25310*/  LDL.LU R45, [R1+0x1afc] ;  /* 0x001afc00012d7983 */ /* 0x000ea20000300800 */
[----:B------:R-:W-:-:S03]  /*25320*/  ISETP.GE.AND P6, PT, R44, RZ, PT ;  /* 0x000000ff2c00720c */ /* 0x000fc60003fc6270 */
[----:B------:R0:W-:Y:S01]  /*25330*/  STL [R1+0x1140], R31 ;  /* 0x0011401f01007387 */ /* 0x0001e20000100800 */
[----:B------:R-:W-:-:S03]  /*25340*/  IMAD.MOV.U32 R39, RZ, RZ, R42 ;  /* 0x000000ffff277224 */ /* 0x000fc600078e002a */
[----:B------:R1:W-:Y:S01]  /*25350*/  STL [R1+0x113c], R33 ;  /* 0x00113c2101007387 */ /* 0x0003e20000100800 */
[----:B------:R-:W-:Y:S01]  /*25360*/  @!P5 IMAD.IADD R11, R11, 0x1, -R90 ;  /* 0x000000010b0bd824 */ /* 0x000fe200078e0a5a */
[----:B------:R-:W-:Y:S02]  /*25370*/  ISETP.GE.AND P5, PT, R15, RZ, PT ;  /* 0x000000ff0f00720c */ /* 0x000fe40003fa6270 */
[----:B------:R-:W2:Y:S01]  /*25380*/  LDL.LU R44, [R1+0x1af8] ;  /* 0x001af800012c7983 */ /* 0x000ea20000300800 */
[----:B------:R-:W-:-:S03]  /*25390*/  @P0 IMAD.MOV.U32 R62, RZ, RZ, R31 ;  /* 0x000000ffff3e0224 */ /* 0x000fc600078e001f */
[----:B------:R-:W2:Y:S01]  /*253a0*/  LDL.LU R43, [R1+0x1af4] ;  /* 0x001af400012b7983 */ /* 0x000ea20000300800 */
[----:B0-----:R-:W-:-:S03]  /*253b0*/  IMAD.MOV.U32 R31, RZ, RZ, R14 ;  /* 0x000000ffff1f7224 */ /* 0x001fc600078e000e */
[----:B------:R-:W2:Y:S04]  /*253c0*/  LDL.LU R42, [R1+0x1af0] ;  /* 0x001af000012a7983 */ /* 0x000ea80000300800 */
[----:B------:R-:W2:Y:S04]  /*253d0*/  LDL.LU R15, [R1+0x1aec] ;  /* 0x001aec00010f7983 */ /* 0x000ea80000300800 */
[----:B------:R-:W2:Y:S01]  /*253e0*/  LDL.LU R14, [R1+0x1ae8] ;  /* 0x001ae800010e7983 */ /* 0x000ea20000300800 */
[----:B------:R-:W-:Y:S01]  /*253f0*/  @!P2 IMAD.MOV R30, RZ, RZ, -R30 ;  /* 0x000000ffff1ea224 */ /* 0x000fe200078e0a1e */
[----:B------:R-:W-:-:S04]  /*25400*/  ISETP.GT.U32.AND P2, PT, R90, R13, PT ;  /* 0x0000000d5a00720c */ /* 0x000fc80003f44070 */
[----:B------:R-:W-:Y:S01]  /*25410*/  SEL R30, R2, R30, !P3 ;  /* 0x0000001e021e7207 */ /* 0x000fe20005800000 */
[----:B------:R-:W-:Y:S02]  /*25420*/  @P0 IMAD.MOV.U32 R63, RZ, RZ, R33 ;  /* 0x000000ffff3f0224 */ /* 0x000fe400078e0021 */
[----:B------:R-:W-:Y:S02]  /*25430*/  @!P6 IMAD.MOV R39, RZ, RZ, -R39 ;  /* 0x000000ffff27e224 */ /* 0x000fe400078e0a27 */
[----:B-1----:R-:W-:Y:S01]  /*25440*/  IMAD R33, R30, UR9, RZ ;  /* 0x000000091e217c24 */ /* 0x002fe2000f8e02ff */
[----:B------:R-:W-:Y:S01]  /*25450*/  PRMT R79, RZ, 0x7610, R79 ;  /* 0x00007610ff4f7816 */ /* 0x000fe2000000004f */
[----:B------:R-:W0:Y:S01]  /*25460*/  LDCU UR9, c[0x0][0x3b0] ;  /* 0x00007600ff0977ac */ /* 0x000e220008000800 */
[----:B------:R-:W-:Y:S02]  /*25470*/  SEL R39, R2, R39, !P3 ;  /* 0x0000002702277207 */ /* 0x000fe40005800000 */
[----:B------:R-:W-:Y:S01]  /*25480*/  LEA R30, P6, R33, R91, 0x1 ;  /* 0x0000005b211e7211 */ /* 0x000fe200078c08ff */
[----:B------:R-:W-:Y:S01]  /*25490*/  @!P2 IMAD.IADD R13, R13, 0x1, -R90 ;  /* 0x000000010d0da824 */ /* 0x000fe200078e0a5a */
[----:B------:R1:W3:Y:S02]  /*254a0*/  @P0 LDG.E.U16 R79, desc[UR20][R62.64] ;  /* 0x000000143e4f0981 */ /* 0x0002e4000c1e1500 */
[----:B------:R-:W-:Y:S01]  /*254b0*/  LEA.HI.X.SX32 R33, R33, R92, 0x1, P6 ;  /* 0x0000005c21217211 */ /* 0x000fe200030f0eff */
[----:B------:R-:W-:Y:S01]  /*254c0*/  IMAD R39, R39, UR7, RZ ;  /* 0x0000000727277c24 */ /* 0x000fe2000f8e02ff */
[----:B------:R0:W-:Y:S01]  /*254d0*/  STL [R1+0x1148], R30 ;  /* 0x0011481e01007387 */ /* 0x0001e20000100800 */
[----:B------:R-:W-:Y:S01]  /*254e0*/  @!P4 IMAD.MOV R31, RZ, RZ, -R31 ;  /* 0x000000ffff1fc224 */ /* 0x000fe200078e0a1f */
[----:B------:R-:W-:Y:S01]  /*254f0*/  ISETP.GT.U32.AND P2, PT, R90, R11, PT ;  /* 0x0000000b5a00720c */ /* 0x000fe20003f44070 */
[----:B------:R-:W2:Y:S01]  /*25500*/  LDCU UR7, c[0x0][0x3b0] ;  /* 0x00007600ff0777ac */ /* 0x000ea20008000800 */
[----:B------:R0:W-:Y:S01]  /*25510*/  STL [R1+0x1144], R33 ;  /* 0x0011442101007387 */ /* 0x0001e20000100800 */
[----:B-1----:R-:W-:-:S02]  /*25520*/  @P0 IMAD.MOV.U32 R62, RZ, RZ, R30 ;  /* 0x000000ffff3e0224 */ /* 0x002fc400078e001e */
[----:B------:R-:W-:Y:S02]  /*25530*/  @P0 IMAD.MOV.U32 R63, RZ, RZ, R33 ;  /* 0x000000ffff3f0224 */ /* 0x000fe400078e0021 */
[----:B0-----:R-:W-:Y:S01]  /*25540*/  IMAD.MOV.U32 R30, RZ, RZ, R13 ;  /* 0x000000ffff1e7224 */ /* 0x001fe200078e000d */
[----:B------:R-:W-:Y:S01]  /*25550*/  SEL R31, R2, R31, !P3 ;  /* 0x0000001f021f7207 */ /* 0x000fe20005800000 */
[----:B------:R-:W3:Y:S01]  /*25560*/  LDL.LU R13, [R1+0x1ae4] ;  /* 0x001ae400010d7983 */ /* 0x000ee20000300800 */
[----:B------:R-:W-:Y:S01]  /*25570*/  LEA R33, P6, R39, R91, 0x1 ;  /* 0x0000005b27217211 */ /* 0x000fe200078c08ff */
[----:B------:R-:W-:Y:S01]  /*25580*/  @!P5 IMAD.MOV R30, RZ, RZ, -R30 ;  /* 0x000000ffff1ed224 */ /* 0x000fe200078e0a1e */
[----:B------:R-:W-:Y:S01]  /*25590*/  ISETP.GE.AND P4, PT, R12, RZ, PT ;  /* 0x000000ff0c00720c */ /* 0x000fe20003f86270 */
[----:B------:R-:W-:Y:S01]  /*255a0*/  IMAD R31, R31, UR10, RZ ;  /* 0x0000000a1f1f7c24 */ /* 0x000fe2000f8e02ff */
[----:B------:R-:W3:Y:S02]  /*255b0*/  LDL.LU R12, [R1+0x1ae0] ;  /* 0x001ae000010c7983 */ /* 0x000ee40000300800 */
[----:B------:R-:W-:-:S02]  /*255c0*/  SEL R30, R2, R30, !P3 ;  /* 0x0000001e021e7207 */ /* 0x000fc40005800000 */
[----:B------:R-:W-:Y:S01]  /*255d0*/  STL [R1+0x1150], R33 ;  /* 0x0011502101007387 */ /* 0x000fe20000100800 */
[----:B------:R-:W-:Y:S01]  /*255e0*/  @!P2 IMAD.IADD R11, R11, 0x1, -R90 ;  /* 0x000000010b0ba824 */ /* 0x000fe200078e0a5a */
[----:B------:R-:W-:Y:S02]  /*255f0*/  PRMT R37, RZ, 0x7610, R37 ;  /* 0x00007610ff257816 */ /* 0x000fe40000000025 */
[----:B------:R-:W-:Y:S02]  /*25600*/  PRMT R76, RZ, 0x7610, R76 ;  /* 0x00007610ff4c7816 */ /* 0x000fe4000000004c */
[----:B------:R-:W-:Y:S02]  /*25610*/  PRMT R66, RZ, 0x7610, R66 ;  /* 0x00007610ff427816 */ /* 0x000fe40000000042 */
[----:B----4-:R-:W-:-:S06]  /*25620*/  PRMT R47, RZ, 0x7610, R47 ;  /* 0x00007610ff2f7816 */ /* 0x010fcc000000002f */
[----:B------:R0:W4:Y:S02]  /*25630*/  @P0 LDG.E.U16 R47, desc[UR20][R62.64] ;  /* 0x000000143e2f0981 */ /* 0x000124000c1e1500 */
[----:B0-----:R-:W-:Y:S02]  /*25640*/  LEA.HI.X.SX32 R62, R39, R92, 0x1, P6 ;  /* 0x0000005c273e7211 */ /* 0x001fe400030f0eff */
[----:B------:R-:W-:-:S03]  /*25650*/  LEA R39, P2, R31, R91, 0x1 ;  /* 0x0000005b1f277211 */ /* 0x000fc600078408ff */
[----:B------:R0:W-:Y:S01]  /*25660*/  STL [R1+0x114c], R62 ;  /* 0x00114c3e01007387 */ /* 0x0001e20000100800 */
[----:B------:R-:W-:Y:S02]  /*25670*/  @P0 IMAD.MOV.U32 R63, RZ, RZ, R62 ;  /* 0x000000ffff3f0224 */ /* 0x000fe400078e003e */
[----:B0-----:R-:W-:Y:S02]  /*25680*/  @P0 IMAD.MOV.U32 R62, RZ, RZ, R33 ;  /* 0x000000ffff3e0224 */ /* 0x001fe400078e0021 */
[----:B------:R-:W-:Y:S01]  /*25690*/  IMAD R33, R30, UR9, RZ ;  /* 0x000000091e217c24 */ /* 0x000fe2000f8e02ff */
[----:B------:R-:W-:Y:S01]  /*256a0*/  STL [R1+0x1178], R39 ;  /* 0x0011782701007387 */ /* 0x000fe20000100800 */
[----:B------:R-:W-:Y:S01]  /*256b0*/  IMAD.MOV.U32 R30, RZ, RZ, R11 ;  /* 0x000000ffff1e7224 */ /* 0x000fe200078e000b */
[----:B------:R-:W-:Y:S01]  /*256c0*/  PRMT R77, RZ, 0x7610, R77 ;  /* 0x00007610ff4d7816 */ /* 0x000fe2000000004d */
[----:B------:R-:W0:Y:S01]  /*256d0*/  LDCU UR9, c[0x0][0x3b0] ;  /* 0x00007600ff0977ac */ /* 0x000e220008000800 */
[----:B------:R-:W3:Y:S01]  /*256e0*/  LDL.LU R11, [R1+0x1adc] ;  /* 0x001adc00010b7983 */ /* 0x000ee20000300800 */
[----:B------:R-:W-:Y:S01]  /*256f0*/  @!P4 IMAD.MOV R30, RZ, RZ, -R30 ;  /* 0x000000ffff1ec224 */ /* 0x000fe200078e0a1e */
[----:B--2---:R-:W-:-:S06]  /*25700*/  PRMT R14, RZ, 0x7610, R14 ;  /* 0x00007610ff0e7816 */ /* 0x004fcc000000000e */
[----:B------:R1:W2:Y:S01]  /*25710*/  @P0 LDG.E.U16 R14, desc[UR20][R62.64] ;  /* 0x000000143e0e0981 */ /* 0x0002a2000c1e1500 */
[----:B------:R-:W-:Y:S02]  /*25720*/  SEL R30, R2, R30, !P3 ;  /* 0x0000001e021e7207 */ /* 0x000fe40005800000 */
[----:B-1----:R-:W-:Y:S02]  /*25730*/  LEA.HI.X.SX32 R62, R31, R92, 0x1, P2 ;  /* 0x0000005c1f3e7211 */ /* 0x002fe400010f0eff */
[----:B------:R-:W-:-:S03]  /*25740*/  ISETP.GT.U32.AND P2, PT, R90, R10, PT ;  /* 0x0000000a5a00720c */ /* 0x000fc60003f44070 */
[----:B------:R1:W-:Y:S01]  /*25750*/  STL [R1+0x1174], R62 ;  /* 0x0011743e01007387 */ /* 0x0003e20000100800 */
[----:B------:R-:W-:Y:S01]  /*25760*/  @P0 IMAD.MOV.U32 R63, RZ, RZ, R62 ;  /* 0x000000ffff3f0224 */ /* 0x000fe200078e003e */
[----:B------:R-:W-:Y:S01]  /*25770*/  LEA R31, P5, R33, R91, 0x1 ;  /* 0x0000005b211f7211 */ /* 0x000fe200078a08ff */
[----:B-1----:R-:W-:-:S04]  /*25780*/  @P0 IMAD.MOV.U32 R62, RZ, RZ, R39 ;  /* 0x000000ffff3e0224 */ /* 0x002fc800078e0027 */
[----:B------:R1:W-:Y:S03]  /*25790*/  STL [R1+0x1180], R31 ;  /* 0x0011801f01007387 */ /* 0x0003e60000100800 */
[----:B------:R-:W-:Y:S01]  /*257a0*/  @!P2 IMAD.IADD R10, R10, 0x1, -R90 ;  /* 0x000000010a0aa824 */ /* 0x000fe200078e0a5a */
[----:B------:R0:W2:Y:S04]  /*257b0*/  @P0 LDG.E.U16 R37, desc[UR20][R62.64] ;  /* 0x000000143e250981 */ /* 0x0000a8000c1e1500 */
[----:B------:R-:W-:Y:S01]  /*257c0*/  ISETP.GT.U32.AND P2, PT, R90, R10, PT ;  /* 0x0000000a5a00720c */ /* 0x000fe20003f44070 */
[----:B0-----:R-:W-:Y:S02]  /*257d0*/  @P0 IMAD.MOV.U32 R62, RZ, RZ, R31 ;  /* 0x000000ffff3e0224 */ /* 0x001fe400078e001f */
[----:B-1----:R-:W-:Y:S01]  /*257e0*/  IMAD R31, R30, UR7, RZ ;  /* 0x000000071e1f7c24 */ /* 0x002fe2000f8e02ff */
[----:B------:R-:W-:-:S02]  /*257f0*/  LEA.HI.X.SX32 R33, R33, R92, 0x1, P5 ;  /* 0x0000005c21217211 */ /* 0x000fc400028f0eff */
[----:B------:R-:W-:Y:S01]  /*25800*/  PRMT R44, RZ, 0x7610, R44 ;  /* 0x00007610ff2c7816 */ /* 0x000fe2000000002c */
[----:B------:R-:W-:Y:S01]  /*25810*/  VIADD R39, R93, 0xdc ;  /* 0x000000dc5d277836 */ /* 0x000fe20000000000 */
[C---:B------:R-:W-:Y:S01]  /*25820*/  LEA R30, P4, R31.reuse, R91, 0x1 ;  /* 0x0000005b1f1e7211 */ /* 0x040fe200078808ff */
[----:B------:R-:W0:Y:S03]  /*25830*/  LDCU UR7, c[0x0][0x3b0] ;  /* 0x00007600ff0777ac */ /* 0x000e260008000800 */
[----:B------:R-:W-:Y:S02]  /*25840*/  LEA.HI.X.SX32 R31, R31, R92, 0x1, P4 ;  /* 0x0000005c1f1f7211 */ /* 0x000fe400020f0eff */
[----:B------:R-:W-:Y:S01]  /*25850*/  ISETP.GE.AND P4, PT, R40, RZ, PT ;  /* 0x000000ff2800720c */ /* 0x000fe20003f86270 */
[----:B------:R-:W-:Y:S01]  /*25860*/  STL [R1+0x117c], R33 ;  /* 0x00117c2101007387 */ /* 0x000fe20000100800 */
[----:B------:R-:W-:-:S03]  /*25870*/  @!P2 IMAD.IADD R10, R10, 0x1, -R90 ;  /* 0x000000010a0aa824 */ /* 0x000fc600078e0a5a */
[----:B------:R1:W-:Y:S04]  /*25880*/  STL [R1+0x1188], R30 ;  /* 0x0011881e01007387 */ /* 0x0003e80000100800 */
[----:B------:R1:W2:Y:S04]  /*25890*/  @P0 LDG.E.U16 R44, desc[UR20][R30.64] ;  /* 0x000000141e2c0981 */ /* 0x0002a8000c1e1500 */
[----:B------:R-:W-:Y:S01]  /*258a0*/  @!P4 IMAD.MOV R10, RZ, RZ, -R10 ;  /* 0x000000ffff0ac224 */ /* 0x000fe200078e0a0a */
[----:B------:R0:W-:Y:S01]  /*258b0*/  STL [R1+0x1184], R31 ;  /* 0x0011841f01007387 */ /* 0x0001e20000100800 */
[----:B-1----:R-:W-:-:S05]  /*258c0*/  IABS R30, R39 ;  /* 0x00000027001e7213 */ /* 0x002fca0000000000 */
[----:B0-----:R-:W-:Y:S01]  /*258d0*/  IMAD.MOV.U32 R31, RZ, RZ, R30 ;  /* 0x000000ffff1f7224 */ /* 0x001fe200078e001e */
[----:B------:R-:W-:-:S03]  /*258e0*/  SEL R30, R2, R10, !P3 ;  /* 0x0000000a021e7207 */ /* 0x000fc60005800000 */
[----:B------:R-:W-:-:S04]  /*258f0*/  IMAD.HI.U32 R10, R0, R31, RZ ;  /* 0x0000001f000a7227 */ /* 0x000fc800078e00ff */
[----:B------:R-:W-:Y:S02]  /*25900*/  IMAD.MOV R10, RZ, RZ, -R10 ;  /* 0x000000ffff0a7224 */ /* 0x000fe400078e0a0a */
[----:B------:R-:W-:Y:S02]  /*25910*/  IMAD R30, R30, UR7, RZ ;  /* 0x000000071e1e7c24 */ /* 0x000fe4000f8e02ff */
[----:B------:R-:W-:Y:S01]  /*25920*/  @P0 IMAD.MOV.U32 R63, RZ, RZ, R33 ;  /* 0x000000ffff3f0224 */ /* 0x000fe200078e0021 */
[----:B------:R-:W-:Y:S01]  /*25930*/  STL [R1+0x15b8], R39 ;  /* 0x0015b82701007387 */ /* 0x000fe20000100800 */
[----:B------:R-:W-:Y:S01]  /*25940*/  IMAD R31, R90, R10, R31 ;  /* 0x0000000a5a1f7224 */ /* 0x000fe200078e021f */
[C---:B------:R-:W-:Y:S01]  /*25950*/  LEA R10, P2, R30.reuse, R91, 0x1 ;  /* 0x0000005b1e0a7211 */ /* 0x040fe200078408ff */
[----:B------:R-:W0:Y:S01]  /*25960*/  LDCU UR7, c[0x0][0x3b0] ;  /* 0x00007600ff0777ac */ /* 0x000e220008000800 */
[----:B------:R1:W2:Y:S02]  /*25970*/  @P0 LDG.E.U16 R76, desc[UR20][R62.64] ;  /* 0x000000143e4c0981 */ /* 0x0002a4000c1e1500 */
[----:B------:R-:W-:-:S02]  /*25980*/  LEA.HI.X.SX32 R30, R30, R92, 0x1, P2 ;  /* 0x0000005c1e1e7211 */ /* 0x000fc400010f0eff */
[----:B------:R-:W-:Y:S01]  /*25990*/  ISETP.GT.U32.AND P2, PT, R90, R31, PT ;  /* 0x0000001f5a00720c */ /* 0x000fe20003f44070 */
[----:B------:R-:W-:Y:S04]  /*259a0*/  STL [R1+0x1190], R10 ;  /* 0x0011900a01007387 */ /* 0x000fe80000100800 */
[----:B------:R0:W-:Y:S01]  /*259b0*/  STL [R1+0x118c], R30 ;  /* 0x00118c1e01007387 */ /* 0x0001e20000100800 */
[----:B-1----:R-:W-:Y:S02]  /*259c0*/  @P0 IMAD.MOV.U32 R63, RZ, RZ, R30 ;  /* 0x000000ffff3f0224 */ /* 0x002fe400078e001e */
[----:B------:R-:W-:Y:S02]  /*259d0*/  @P0 IMAD.MOV.U32 R62, RZ, RZ, R10 ;  /* 0x000000ffff3e0224 */ /* 0x000fe400078e000a */
[----:B0-----:R-:W-:-:S03]  /*259e0*/  VIADD R30, R93, 0xdd ;  /* 0x000000dd5d1e7836 */ /* 0x001fc60000000000 */
[----:B------:R-:W-:Y:S02]  /*259f0*/  @!P2 IMAD.IADD R31, R31, 0x1, -R90 ;  /* 0x000000011f1fa824 */ /* 0x000fe400078e0a5a */
[----:B------:R-:W-:-:S03]  /*25a00*/  IABS R10, R30 ;  /* 0x0000001e000a7213 */ /* 0x000fc60000000000 */
[----:B------:R-:W-:Y:S02]  /*25a10*/  ISETP.GT.U32.AND P2, PT, R90, R31, PT ;  /* 0x0000001f5a00720c */ /* 0x000fe40003f44070 */
[----:B------:R-:W-:Y:S01]  /*25a20*/  IMAD.MOV.U32 R33, RZ, RZ, R10 ;  /* 0x000000ffff217224 */ /* 0x000fe200078e000a */
[----:B------:R-:W-:-:S03]  /*25a30*/  ISETP.GE.AND P4, PT, R39, RZ, PT ;  /* 0x000000ff2700720c */ /* 0x000fc60003f86270 */
[----:B------:R-:W-:-:S04]  /*25a40*/  IMAD.HI.U32 R10, R0, R33, RZ ;  /* 0x00000021000a7227 */ /* 0x000fc800078e00ff */
[----:B------:R-:W-:-:S04]  /*25a50*/  IMAD.MOV R10, RZ, RZ, -R10 ;  /* 0x000000ffff0a7224 */ /* 0x000fc800078e0a0a */
[----:B------:R-:W-:Y:S02]  /*25a60*/  IMAD R10, R90, R10, R33 ;  /* 0x0000000a5a0a7224 */ /* 0x000fe400078e0221 */
[----:B------:R-:W-:-:S03]  /*25a70*/  @!P2 IMAD.IADD R31, R31, 0x1, -R90 ;  /* 0x000000011f1fa824 */ /* 0x000fc600078e0a5a */
[----:B------:R-:W-:Y:S01]  /*25a80*/  ISETP.GT.U32.AND P2, PT, R90, R10, PT ;  /* 0x0000000a5a00720c */ /* 0x000fe20003f44070 */
[----:B------:R-:W-:-:S05]  /*25a90*/  @!P4 IMAD.MOV R31, RZ, RZ, -R31 ;  /* 0x000000ffff1fc224 */ /* 0x000fca00078e0a1f */
[----:B------:R-:W-:-:S05]  /*25aa0*/  SEL R31, R2, R31, !P3 ;  /* 0x0000001f021f7207 */ /* 0x000fca0005800000 */
[----:B------:R-:W-:Y:S01]  /*25ab0*/  IMAD R33, R31, UR7, RZ ;  /* 0x000000071f217c24 */ /* 0x000fe2000f8e02ff */
[----:B------:R-:W0:Y:S01]  /*25ac0*/  LDCU UR7, c[0x0][0x3b0] ;  /* 0x00007600ff0777ac */ /* 0x000e220008000800 */
[----:B------:R-:W-:-:S03]  /*25ad0*/  @!P2 IMAD.IADD R10, R10, 0x1, -R90 ;  /* 0x000000010a0aa824 */ /* 0x000fc600078e0a5a */
[C---:B------:R-:W-:Y:S02]  /*25ae0*/  LEA R31, P4, R33.reuse, R91, 0x1 ;  /* 0x0000005b211f7211 */ /* 0x040fe400078808ff */
[----:B------:R-:W-:Y:S02]  /*25af0*/  ISETP.GT.U32.AND P2, PT, R90, R10, PT ;  /* 0x0000000a5a00720c */ /* 0x000fe40003f44070 */
[----:B------:R-:W-:Y:S02]  /*25b00*/  LEA.HI.X.SX32 R33, R33, R92, 0x1, P4 ;  /* 0x0000005c21217211 */ /* 0x000fe400020f0eff */
[----:B------:R-:W-:Y:S01]  /*25b10*/  ISETP.GE.AND P4, PT, R30, RZ, PT ;  /* 0x000000ff1e00720c */ /* 0x000fe20003f86270 */
[----:B------:R-:W-:Y:S01]  /*25b20*/  VIADD R39, R93, 0xde ;  /* 0x000000de5d277836 */ /* 0x000fe20000000000 */
[----:B------:R-:W-:Y:S01]  /*25b30*/  PRMT R15, RZ, 0x7610, R15 ;  /* 0x00007610ff0f7816 */ /* 0x000fe2000000000f */
[----:B------:R1:W-:Y:S06]  /*25b40*/  STL [R1+0x15b4], R30 ;  /* 0x0015b41e01007387 */ /* 0x0003ec0000100800 */
[----:B------:R-:W-:Y:S01]  /*25b50*/  @!P2 IMAD.IADD R10, R10, 0x1, -R90 ;  /* 0x000000010a0aa824 */ /* 0x000fe200078e0a5a */
[----:B------:R0:W2:Y:S01]  /*25b60*/  @P0 LDG.E.U16 R15, desc[UR20][R62.64] ;  /* 0x000000143e0f0981 */ /* 0x0000a2000c1e1500 */
[----:B-1----:R-:W-:-:S02]  /*25b70*/  IABS R30, R39 ;  /* 0x00000027001e7213 */ /* 0x002fc40000000000 */
[----:B------:R-:W-:Y:S01]  /*25b80*/  @!P4 IMAD.MOV R10, RZ, RZ, -R10 ;  /* 0x000000ffff0ac224 */ /* 0x000fe200078e0a0a */
[----:B------:R1:W-:Y:S01]  /*25b90*/  STL [R1+0x11b8], R31 ;  /* 0x0011b81f01007387 */ /* 0x0003e20000100800 */
[----:B0-----:R-:W-:Y:S02]  /*25ba0*/  @P0 IMAD.MOV.U32 R62, RZ, RZ, R31 ;  /* 0x000000ffff3e0224 */ /* 0x001fe400078e001f */
[----:B-1----:R-:W-:Y:S01]  /*25bb0*/  IMAD.MOV.U32 R31, RZ, RZ, R30 ;  /* 0x000000ffff1f7224 */ /* 0x002fe200078e001e */
        /* <DEDUP_REMOVED lines=13> */
[----:B------:R-:W-:Y:S01]  /*25c90*/  STL [R1+0x11c0], R10 ;  /* 0x0011c00a01007387 */ /* 0x000fe20000100800 */
[----:B-1----:R-:W-:-:S03]  /*25ca0*/  @P0 IMAD.MOV.U32 R63, RZ, RZ, R30 ;  /* 0x000000ffff3f0224 */ /* 0x002fc600078e001e */
[----:B------:R1:W-:Y:S01]  /*25cb0*/  STL [R1+0x11bc], R30 ;  /* 0x0011bc1e01007387 */ /* 0x0003e20000100800 */
[----:B------:R-:W-:-:S03]  /*25cc0*/  @P0 MOV R62, R10 ;  /* 0x0000000a003e0202 */ /* 0x000fc60000000f00 */
[----:B------:R-:W-:Y:S01]  /*25cd0*/  @!P2 IMAD.IADD R31, R31, 0x1, -R90 ;  /* 0x000000011f1fa824 */ /* 0x000fe200078e0a5a */
[----:B------:R-:W-:Y:S01]  /*25ce0*/  ISETP.GE.AND P4, PT, R39, RZ, PT ;  /* 0x000000ff2700720c */ /* 0x000fe20003f86270 */
[----:B------:R0:W2:Y:S01]  /*25cf0*/  @P0 LDG.E.U16 R77, desc[UR20][R62.64] ;  /* 0x000000143e4d0981 */ /* 0x0000a2000c1e1500 */
[----:B-1----:R-:W-:-:S05]  /*25d00*/  VIADD R30, R93, 0xdf ;  /* 0x000000df5d1e7836 */ /* 0x002fca0000000000 */
[----:B------:R-:W-:Y:S02]  /*25d10*/  IABS R10, R30 ;  /* 0x0000001e000a7213 */ /* 0x000fe40000000000 */
[----:B------:R-:W-:-:S03]  /*25d20*/  ISETP.GT.U32.AND P2, PT, R90, R31, PT ;  /* 0x0000001f5a00720c */ /* 0x000fc60003f44070 */
[----:B------:R-:W-:-:S04]  /*25d30*/  IMAD.MOV.U32 R33, RZ, RZ, R10 ;  /* 0x000000ffff217224 */ /* 0x000fc800078e000a */
[----:B------:R-:W-:-:S04]  /*25d40*/  IMAD.HI.U32 R10, R0, R33, RZ ;  /* 0x00000021000a7227 */ /* 0x000fc800078e00ff */
[----:B------:R-:W-:-:S04]  /*25d50*/  IMAD.MOV R10, RZ, RZ, -R10 ;  /* 0x000000ffff0a7224 */ /* 0x000fc800078e0a0a */
[----:B------:R-:W-:Y:S02]  /*25d60*/  IMAD R10, R90, R10, R33 ;  /* 0x0000000a5a0a7224 */ /* 0x000fe400078e0221 */
[----:B------:R-:W-:-:S03]  /*25d70*/  @!P2 IMAD.IADD R31, R31, 0x1, -R90 ;  /* 0x000000011f1fa824 */ /* 0x000fc600078e0a5a */
[----:B------:R-:W-:Y:S01]  /*25d80*/  ISETP.GT.U32.AND P2, PT, R90, R10, PT ;  /* 0x0000000a5a00720c */ /* 0x000fe20003f44070 */
[----:B------:R-:W-:-:S05]  /*25d90*/  @!P4 IMAD.MOV R31, RZ, RZ, -R31 ;  /* 0x000000ffff1fc224 */ /* 0x000fca00078e0a1f */
[----:B------:R-:W-:-:S05]  /*25da0*/  SEL R31, R2, R31, !P3 ;  /* 0x0000001f021f7207 */ /* 0x000fca0005800000 */
[----:B0-----:R-:W-:Y:S01]  /*25db0*/  IMAD R33, R31, UR7, RZ ;  /* 0x000000071f217c24 */ /* 0x001fe2000f8e02ff */
[----:B------:R-:W0:Y:S01]  /*25dc0*/  LDCU UR7, c[0x0][0x3b0] ;  /* 0x00007600ff0777ac */ /* 0x000e220008000800 */
[----:B------:R-:W-:-:S03]  /*25dd0*/  @!P2 IMAD.IADD R10, R10, 0x1, -R90 ;  /* 0x000000010a0aa824 */ /* 0x000fc600078e0a5a */
[C---:B------:R-:W-:Y:S02]  /*25de0*/  LEA R31, P4, R33.reuse, R91, 0x1 ;  /* 0x0000005b211f7211 */ /* 0x040fe400078808ff */
[----:B------:R-:W-:Y:S02]  /*25df0*/  ISETP.GT.U32.AND P2, PT, R90, R10, PT ;  /* 0x0000000a5a00720c */ /* 0x000fe40003f44070 */
[----:B------:R-:W-:Y:S02]  /*25e00*/  LEA.HI.X.SX32 R33, R33, R92, 0x1, P4 ;  /* 0x0000005c21217211 */ /* 0x000fe400020f0eff */
[----:B------:R-:W-:Y:S01]  /*25e10*/  ISETP.GE.AND P4, PT, R30, RZ, PT ;  /* 0x000000ff1e00720c */ /* 0x000fe20003f86270 */
[----:B------:R-:W-:Y:S01]  /*25e20*/  VIADD R39, R93, 0xe4 ;  /* 0x000000e45d277836 */ /* 0x000fe20000000000 */
[----:B------:R1:W-:Y:S01]  /*25e30*/  STL [R1+0x15ac], R30 ;  /* 0x0015ac1e01007387 */ /* 0x0003e20000100800 */
[----:B------:R-:W-:-:S06]  /*25e40*/  @P0 IMAD.MOV.U32 R62, RZ, RZ, R31 ;  /* 0x000000ffff3e0224 */ /* 0x000fcc00078e001f */
[----:B------:R-:W-:Y:S01]  /*25e50*/  @!P2 IMAD.IADD R10, R10, 0x1, -R90 ;  /* 0x000000010a0aa824 */ /* 0x000fe200078e0a5a */
[----:B-1----:R-:W-:-:S03]  /*25e60*/  IABS R30, R39 ;  /* 0x00000027001e7213 */ /* 0x002fc60000000000 */
[----:B------:R-:W-:Y:S01]  /*25e70*/  @!P4 IMAD.MOV R10, RZ, RZ, -R10 ;  /* 0x000000ffff0ac224 */ /* 0x000fe200078e0a0a */
[----:B------:R1:W-:Y:S02]  /*25e80*/  STL [R1+0x11c8], R31 ;  /* 0x0011c81f01007387 */ /* 0x0003e40000100800 */
[----:B-1----:R-:W-:Y:S02]  /*25e90*/  IMAD.MOV.U32 R31, RZ, RZ, R30 ;  /* 0x000000ffff1f7224 */ /* 0x002fe400078e001e */
[----:B------:R-:W-:Y:S02]  /*25ea0*/  SEL R30, R2, R10, !P3 ;  /* 0x0000000a021e7207 */ /* 0x000fe40005800000 */
[----:B------:R-:W-:-:S04]  /*25eb0*/  IMAD.HI.U32 R10, R0, R31, RZ ;  /* 0x0000001f000a7227 */ /* 0x000fc800078e00ff */
[----:B------:R-:W-:Y:S02]  /*25ec0*/  IMAD.MOV R10, RZ, RZ, -R10 ;  /* 0x000000ffff0a7224 */ /* 0x000fe400078e0a0a */
[----:B0-----:R-:W-:Y:S01]  /*25ed0*/  IMAD R30, R30, UR7, RZ ;  /* 0x000000071e1e7c24 */ /* 0x001fe2000f8e02ff */
[----:B------:R-:W-:Y:S01]  /*25ee0*/  PRMT R45, RZ, 0x7610, R45 ;  /* 0x00007610ff2d7816 */ /* 0x000fe2000000002d */
[----:B------:R-:W-:Y:S02]  /*25ef0*/  IMAD R31, R90, R10, R31 ;  /* 0x0000000a5a1f7224 */ /* 0x000fe400078e021f */
[----:B------:R-:W-:Y:S01]  /*25f00*/  @P0 IMAD.MOV.U32 R63, RZ, RZ, R33 ;  /* 0x000000ffff3f0224 */ /* 0x000fe200078e0021 */
[C---:B------:R-:W-:Y:S01]  /*25f10*/  LEA R10, P2, R30.reuse, R91, 0x1 ;  /* 0x0000005b1e0a7211 */ /* 0x040fe200078408ff */
[----:B------:R-:W-:Y:S01]  /*25f20*/  STL [R1+0x11c4], R33 ;  /* 0x0011c42101007387 */ /* 0x000fe20000100800 */
[----:B------:R-:W-:Y:S01]  /*25f30*/  ISETP.GE.AND P4, PT, R39, RZ, PT ;  /* 0x000000ff2700720c */ /* 0x000fe20003f86270 */
[----:B------:R-:W0:Y:S01]  /*25f40*/  LDCU UR7, c[0x0][0x3b0] ;  /* 0x00007600ff0777ac */ /* 0x000e220008000800 */
[----:B------:R-:W-:Y:S01]  /*25f50*/  LEA.HI.X.SX32 R30, R30, R92, 0x1, P2 ;  /* 0x0000005c1e1e7211 */ /* 0x000fe200010f0eff */
[----:B------:R1:W2:Y:S01]  /*25f60*/  @P0 LDG.E.U16 R45, desc[UR20][R62.64] ;  /* 0x000000143e2d0981 */ /* 0x0002a2000c1e1500 */
[----:B------:R-:W-:-:S03]  /*25f70*/  ISETP.GT.U32.AND P2, PT, R90, R31, PT ;  /* 0x0000001f5a00720c */ /* 0x000fc60003f44070 */
[----:B------:R-:W-:Y:S04]  /*25f80*/  STL [R1+0x15bc], R39 ;  /* 0x0015bc2701007387 */ /* 0x000fe80000100800 */
[----:B------:R-:W-:Y:S01]  /*25f90*/  STL [R1+0x11d0], R10 ;  /* 0x0011d00a01007387 */ /* 0x000fe20000100800 */
[----:B-1----:R-:W-:-:S03]  /*25fa0*/  @P0 IMAD.MOV.U32 R63, RZ, RZ, R30 ;  /* 0x000000ffff3f0224 */ /* 0x002fc600078e001e */
[----:B------:R1:W-:Y:S01]  /*25fb0*/  STL [R1+0x11cc], R30 ;  /* 0x0011cc1e01007387 */ /* 0x0003e20000100800 */
[----:B------:R-:W-:Y:S02]  /*25fc0*/  @P0 IMAD.MOV.U32 R62, RZ, RZ, R10 ;  /* 0x000000ffff3e0224 */ /* 0x000fe400078e000a */
[----:B------:R-:W-:Y:S02]  /*25fd0*/  @!P2 IMAD.IADD R31, R31, 0x1, -R90 ;  /* 0x000000011f1fa824 */ /* 0x000fe400078e0a5a */
        /* <DEDUP_REMOVED lines=19> */
[----:B---3--:R-:W-:Y:S01]  /*26110*/  PRMT R12, RZ, 0x7610, R12 ;  /* 0x00007610ff0c7816 */ /* 0x008fe2000000000c */
[----:B------:R1:W-:Y:S06]  /*26120*/  STL [R1+0x15a8], R30 ;  /* 0x0015a81e01007387 */ /* 0x0003ec0000100800 */
[----:B------:R-:W-:Y:S01]  /*26130*/  @!P2 IMAD.IADD R10, R10, 0x1, -R90 ;  /* 0x000000010a0aa824 */ /* 0x000fe200078e0a5a */
[----:B------:R3:W2:Y:S01]  /*26140*/  @P0 LDG.E.U16 R12, desc[UR20][R62.64] ;  /* 0x000000143e0c0981 */ /* 0x0006a2000c1e1500 */
[----:B-1----:R-:W-:-:S02]  /*26150*/  IABS R30, R39 ;  /* 0x00000027001e7213 */ /* 0x002fc40000000000 */
[----:B------:R-:W-:Y:S01]  /*26160*/  @!P4 IMAD.MOV R10, RZ, RZ, -R10 ;  /* 0x000000ffff0ac224 */ /* 0x000fe200078e0a0a */
[----:B------:R1:W-:Y:S01]  /*26170*/  STL [R1+0x11f8], R31 ;  /* 0x0011f81f01007387 */ /* 0x0003e20000100800 */
[----:B---3--:R-:W-:Y:S02]  /*26180*/  @P0 IMAD.MOV.U32 R62, RZ, RZ, R31 ;  /* 0x000000ffff3e0224 */ /* 0x008fe400078e001f */
[----:B-1----:R-:W-:Y:S01]  /*26190*/  IMAD.MOV.U32 R31, RZ, RZ, R30 ;  /* 0x000000ffff1f7224 */ /* 0x002fe200078e001e */
[----:B------:R-:W-:-:S03]  /*261a0*/  SEL R30, R2, R10, !P3 ;  /* 0x0000000a021e7207 */ /* 0x000fc60005800000 */
        /* <DEDUP_REMOVED lines=11> */
[----:B------:R1:W3:Y:S01]  /*26260*/  @P0 LDG.E.U16 R71, desc[UR20][R62.64] ;  /* 0x000000143e470981 */ /* 0x0002e2000c1e1500 */
        /* <DEDUP_REMOVED lines=19> */
[----:B------:R-:W-:Y:S01]  /*263a0*/  PRMT R74, RZ, 0x7610, R74 ;  /* 0x00007610ff4a7816 */ /* 0x000fe2000000004a */
[----:B------:R-:W-:Y:S01]  /*263b0*/  @!P2 IMAD.IADD R10, R10, 0x1, -R90 ;  /* 0x000000010a0aa824 */ /* 0x000fe200078e0a5a */
[----:B------:R-:W0:Y:S02]  /*263c0*/  LDCU UR7, c[0x0][0x3b0] ;  /* 0x00007600ff0777ac */ /* 0x000e240008000800 */
[----:B------:R-:W-:Y:S02]  /*263d0*/  LEA R31, P4, R33, R91, 0x1 ;  /* 0x0000005b211f7211 */ /* 0x000fe400078808ff */
[----:B------:R-:W-:Y:S01]  /*263e0*/  ISETP.GT.U32.AND P2, PT, R90, R10, PT ;  /* 0x0000000a5a00720c */ /* 0x000fe20003f44070 */
[----:B------:R-:W-:Y:S01]  /*263f0*/  VIADD R39, R93, 0xec ;  /* 0x000000ec5d277836 */ /* 0x000fe20000000000 */
[----:B------:R-:W-:Y:S01]  /*26400*/  LEA.HI.X.SX32 R33, R33, R92, 0x1, P4 ;  /* 0x0000005c21217211 */ /* 0x000fe200020f0eff */
[----:B------:R1:W-:Y:S01]  /*26410*/  STL [R1+0x15a0], R30 ;  /* 0x0015a01e01007387 */ /* 0x0003e20000100800 */
[----:B------:R-:W-:-:S03]  /*26420*/  ISETP.GE.AND P4, PT, R30, RZ, PT ;  /* 0x000000ff1e00720c */ /* 0x000fc60003f86270 */
[----:B------:R0:W2:Y:S06]  /*26430*/  @P0 LDG.E.U16 R74, desc[UR20][R62.64] ;  /* 0x000000143e4a0981 */ /* 0x0000ac000c1e1500 */
[----:B------:R-:W-:Y:S01]  /*26440*/  @!P2 IMAD.IADD R10, R10, 0x1, -R90 ;  /* 0x000000010a0aa824 */ /* 0x000fe200078e0a5a */
[----:B-1----:R-:W-:Y:S01]  /*26450*/  IABS R30, R39 ;  /* 0x00000027001e7213 */ /* 0x002fe20000000000 */
[----:B------:R1:W-:Y:S02]  /*26460*/  STL [R1+0x1208], R31 ;  /* 0x0012081f01007387 */ /* 0x0003e40000100800 */
[----:B------:R-:W-:-:S02]  /*26470*/  @!P4 IMAD.MOV R10, RZ, RZ, -R10 ;  /* 0x000000ffff0ac224 */ /* 0x000fc400078e0a0a */
[----:B0-----:R-:W-:Y:S02]  /*26480*/  @P0 IMAD.MOV.U32 R62, RZ, RZ, R31 ;  /* 0x000000ffff3e0224 */ /* 0x001fe400078e001f */
[----:B-1----:R-:W-:Y:S01]  /*26490*/  IMAD.MOV.U32 R31, RZ, RZ, R30 ;  /* 0x000000ffff1f7224 */ /* 0x002fe200078e001e */
[----:B------:R-:W-:-:S03]  /*264a0*/  SEL R30, R2, R10, !P3 ;  /* 0x0000000a021e7207 */ /* 0x000fc60005800000 */
[----:B------:R-:W-:-:S04]  /*264b0*/  IMAD.HI.U32 R10, R0, R31, RZ ;  /* 0x0000001f000a7227 */ /* 0x000fc800078e00ff */
[----:B------:R-:W-:Y:S01]  /*264c0*/  IMAD R30, R30, UR7, RZ ;  /* 0x000000071e1e7c24 */ /* 0x000fe2000f8e02ff */
[----:B------:R-:W-:Y:S01]  /*264d0*/  IADD3 R10, PT, PT, -R10, RZ, RZ ;  /* 0x000000ff0a0a7210 */ /* 0x000fe20007ffe1ff */
[----:B------:R-:W-:Y:S01]  /*264e0*/  @P0 IMAD.MOV.U32 R63, RZ, RZ, R33 ;  /* 0x000000ffff3f0224 */ /* 0x000fe200078e0021 */
[----:B------:R-:W-:Y:S01]  /*264f0*/  PRMT R42, RZ, 0x7610, R42 ;  /* 0x00007610ff2a7816 */ /* 0x000fe2000000002a */
[----:B------:R-:W-:Y:S01]  /*26500*/  STL [R1+0x1204], R33 ;  /* 0x0012042101007387 */ /* 0x000fe20000100800 */
[----:B------:R-:W-:Y:S01]  /*26510*/  ISETP.GE.AND P4, PT, R39, RZ, PT ;  /* 0x000000ff2700720c */ /* 0x000fe20003f86270 */
        /* <DEDUP_REMOVED lines=10> */
[----:B------:R-:W-:Y:S02]  /*265c0*/  @P0 IMAD.MOV.U32 R62, RZ, RZ, R10 ;  /* 0x000000ffff3e0224 */ /* 0x000fe400078e000a */
[----:B-1----:R-:W-:Y:S02]  /*265d0*/  VIADD R30, R93, 0xed ;  /* 0x000000ed5d1e7836 */ /* 0x002fe40000000000 */
[----:B------:R-:W-:-:S03]  /*265e0*/  @!P2 IMAD.IADD R31, R31, 0x1, -R90 ;  /* 0x000000011f1fa824 */ /* 0x000fc600078e0a5a */
        /* <DEDUP_REMOVED lines=30> */
[----:B------:R-:W-:Y:S01]  /*267d0*/  IMAD R30, R30, UR7, RZ ;  /* 0x000000071e1e7c24 */ /* 0x000fe2000f8e02ff */
        /* <DEDUP_REMOVED lines=87> */
[----:B-1----:R-:W-:-:S03]  /*26d50*/  IABS R30, R39 ;  /* 0x00000027001e7213 */ /* 0x002fc60000000000 */
[----:B------:R1:W-:Y:S01]  /*26d60*/  STL [R1+0x1278], R31 ;  /* 0x0012781f01007387 */ /* 0x0003e20000100800 */
[----:B------:R-:W-:Y:S01]  /*26d70*/  @!P4 IADD3 R10, PT, PT, -R10, RZ, RZ ;  /* 0x000000ff0a0ac210 */ /* 0x000fe20007ffe1ff */
        /* <DEDUP_REMOVED lines=37> */
[C---:B------:R-:W-:Y:S02]  /*26fd0*/  LEA R31, P4, R33.reuse, R91, 0x1 ;  /* 0x0000005b211f7211 */ /* 0x040fe400078808ff */
[----:B------:R-:W-:Y:S01]  /*26fe0*/  ISETP.GT.U32.AND P2, PT, R90, R10, PT ;  /* 0x0000000a5a00720c */ /* 0x000fe20003f44070 */
[----:B------:R1:W2:Y:S01]  /*26ff0*/  @P0 LDG.E.U16 R34, desc[UR20][R86.64] ;  /* 0x0000001456220981 */ /* 0x0002a2000c1e1500 */
[----:B------:R-:W-:Y:S02]  /*27000*/  LEA.HI.X.SX32 R33, R33, R92, 0x1, P4 ;  /* 0x0000005c21217211 */ /* 0x000fe400020f0eff */
[----:B------:R-:W-:-:S02]  /*27010*/  ISETP.GE.AND P4, PT, R30, RZ, PT ;  /* 0x000000ff1e00720c */ /* 0x000fc40003f86270 */
[----:B------:R-:W-:Y:S01]  /*27020*/  PRMT R11, RZ, 0x7610, R11 ;  /* 0x00007610ff0b7816 */ /* 0x000fe2000000000b */
[----:B------:R0:W-:Y:S01]  /*27030*/  STL [R1+0x1588], R30 ;  /* 0x0015881e01007387 */ /* 0x0001e20000100800 */
[----:B-1----:R-:W-:-:S04]  /*27040*/  VIADD R87, R93, 0xfe ;  /* 0x000000fe5d577836 */ /* 0x002fc80000000000 */
[----:B------:R1:W2:Y:S01]  /*27050*/  @P0 LDG.E.U16 R11, desc[UR20][R62.64] ;  /* 0x000000143e0b0981 */ /* 0x0002a2000c1e1500 */
[----:B------:R-:W-:Y:S01]  /*27060*/  @!P2 IMAD.IADD R10, R10, 0x1, -R90 ;  /* 0x000000010a0aa824 */ /* 0x000fe200078e0a5a */
[----:B0-----:R-:W-:-:S03]  /*27070*/  IABS R30, R87 ;  /* 0x00000057001e7213 */ /* 0x001fc60000000000 */
[----:B------:R-:W-:Y:S01]  /*27080*/  @!P4 IMAD.MOV R10, RZ, RZ, -R10 ;  /* 0x000000ffff0ac224 */ /* 0x000fe200078e0a0a */
[----:B------:R0:W-:Y:S01]  /*27090*/  STL [R1+0x12a8], R31 ;  /* 0x0012a81f01007387 */ /* 0x0001e20000100800 */
[----:B-1----:R-:W-:Y:S02]  /*270a0*/  @P0 IMAD.MOV.U32 R62, RZ, RZ, R31 ;  /* 0x000000ffff3e0224 */ /* 0x002fe400078e001f */
[----:B0-----:R-:W-:Y:S01]  /*270b0*/  IMAD.MOV.U32 R31, RZ, RZ, R30 ;  /* 0x000000ffff1f7224 */ /* 0x001fe200078e001e */
[----:B------:R-:W-:-:S03]  /*270c0*/  SEL R30, R2, R10, !P3 ;  /* 0x0000000a021e7207 */ /* 0x000fc60005800000 */
[----:B------:R-:W-:-:S04]  /*270d0*/  IMAD.HI.U32 R10, R0, R31, RZ ;  /* 0x0000001f000a7227 */ /* 0x000fc800078e00ff */
[----:B------:R-:W-:Y:S02]  /*270e0*/  IMAD.MOV R10, RZ, RZ, -R10 ;  /* 0x000000ffff0a7224 */ /* 0x000fe400078e0a0a */
[----:B------:R-:W-:Y:S01]  /*270f0*/  IMAD R30, R30, UR7, RZ ;  /* 0x000000071e1e7c24 */ /* 0x000fe2000f8e02ff */
[----:B------:R-:W-:Y:S01]  /*27100*/  PRMT R69, RZ, 0x7610, R69 ;  /* 0x00007610ff457816 */ /* 0x000fe20000000045 */
[----:B------:R-:W-:Y:S01]  /*27110*/  IMAD R68, R90, R10, R31 ;  /* 0x0000000a5a447224 */ /* 0x000fe200078e021f */
[----:B------:R-:W-:Y:S01]  /*27120*/  STL [R1+0x12a4], R33 ;  /* 0x0012a42101007387 */ /* 0x000fe20000100800 */
[----:B------:R-:W-:Y:S01]  /*27130*/  @P0 IMAD.MOV.U32 R63, RZ, RZ, R33 ;  /* 0x000000ffff3f0224 */ /* 0x000fe200078e0021 */
[C---:B------:R-:W-:Y:S02]  /*27140*/  LEA R10, P2, R30.reuse, R91, 0x1 ;  /* 0x0000005b1e0a7211 */ /* 0x040fe400078408ff */
[----:B------:R-:W-:Y:S01]  /*27150*/  PRMT R73, RZ, 0x7610, R73 ;  /* 0x00007610ff497816 */ /* 0x000fe20000000049 */
[----:B------:R-:W-:Y:S01]  /*27160*/  VIADD R39, R93, 0xf7 ;  /* 0x000000f75d277836 */ /* 0x000fe20000000000 */
[----:B------:R-:W-:Y:S01]  /*27170*/  LEA.HI.X.SX32 R30, R30, R92, 0x1, P2 ;  /* 0x0000005c1e1e7211 */ /* 0x000fe200010f0eff */
[----:B------:R-:W-:Y:S01]  /*27180*/  STL [R1+0x1584], R87 ;  /* 0x0015845701007387 */ /* 0x000fe20000100800 */
[----:B------:R-:W0:Y:S03]  /*27190*/  LDCU UR7, c[0x0][0x3b0] ;  /* 0x00007600ff0777ac */ /* 0x000e260008000800 */
[----:B------:R-:W-:Y:S01]  /*271a0*/  STL [R1+0x12b0], R10 ;  /* 0x0012b00a01007387 */ /* 0x000fe20000100800 */
[----:B------:R-:W-:-:S03]  /*271b0*/  @P0 IMAD.MOV.U32 R31, RZ, RZ, R30 ;  /* 0x000000ffff1f0224 */ /* 0x000fc600078e001e */
[----:B------:R1:W-:Y:S04]  /*271c0*/  STL [R1+0x12ac], R30 ;  /* 0x0012ac1e01007387 */ /* 0x0003e80000100800 */
[----:B------:R0:W2:Y:S01]  /*271d0*/  @P0 LDG.E.U16 R69, desc[UR20][R62.64] ;  /* 0x000000143e450981 */ /* 0x0000a2000c1e1500 */
[----:B-1----:R-:W-:Y:S02]  /*271e0*/  @P0 IMAD.MOV.U32 R30, RZ, RZ, R10 ;  /* 0x000000ffff1e0224 */ /* 0x002fe400078e000a */
[----:B0-----:R-:W-:-:S03]  /*271f0*/  VIADD R62, R93, 0xff ;  /* 0x000000ff5d3e7836 */ /* 0x001fc60000000000 */
[----:B------:R0:W2:Y:S01]  /*27200*/  @P0 LDG.E.U16 R73, desc[UR20][R30.64] ;  /* 0x000000141e490981 */ /* 0x0000a2000c1e1500 */
[----:B------:R-:W-:Y:S01]  /*27210*/  VIADD R63, R93, 0xef ;  /* 0x000000ef5d3f7836 */ /* 0x000fe20000000000 */
[----:B0-----:R-:W-:-:S05]  /*27220*/  IABS R30, R62 ;  /* 0x0000003e001e7213 */ /* 0x001fca0000000000 */
[----:B------:R-:W-:Y:S01]  /*27230*/  IMAD.MOV.U32 R33, RZ, RZ, R30 ;  /* 0x000000ffff217224 */ /* 0x000fe200078e001e */
[----:B------:R-:W-:-:S03]  /*27240*/  IABS R30, R39 ;  /* 0x00000027001e7213 */ /* 0x000fc60000000000 */
[----:B------:R-:W-:Y:S01]  /*27250*/  IMAD.HI.U32 R31, R0, R33, RZ ;  /* 0x00000021001f7227 */ /* 0x000fe200078e00ff */
[----:B------:R-:W-:-:S03]  /*27260*/  IABS R10, R63 ;  /* 0x0000003f000a7213 */ /* 0x000fc60000000000 */
[----:B------:R-:W-:Y:S02]  /*27270*/  IMAD.MOV.U32 R86, RZ, RZ, R30 ;  /* 0x000000ffff567224 */ /* 0x000fe400078e001e */
[----:B------:R-:W-:Y:S01]  /*27280*/  IMAD.MOV R40, RZ, RZ, -R31 ;  /* 0x000000ffff287224 */ /* 0x000fe200078e0a1f */
[----:B------:R-:W-:Y:S01]  /*27290*/  STL [R1+0x1570], R62 ;  /* 0x0015703e01007387 */ /* 0x000fe20000100800 */
[----:B------:R-:W-:-:S03]  /*272a0*/  IMAD.HI.U32 R30, R0, R10, RZ ;  /* 0x0000000a001e7227 */ /* 0x000fc600078e00ff */
[----:B------:R-:W-:Y:S01]  /*272b0*/  STL [R1+0x1580], R63 ;  /* 0x0015803f01007387 */ /* 0x000fe20000100800 */
[----:B------:R-:W-:-:S03]  /*272c0*/  IMAD.HI.U32 R31, R0, R86, RZ ;  /* 0x00000056001f7227 */ /* 0x000fc600078e00ff */
[----:B------:R-:W-:Y:S01]  /*272d0*/  STL [R1+0x157c], R39 ;  /* 0x00157c2701007387 */ /* 0x000fe20000100800 */
[----:B------:R-:W-:-:S03]  /*272e0*/  IMAD R0, R90, R40, R33 ;  /* 0x000000285a007224 */ /* 0x000fc600078e0221 */
[----:B------:R-:W2:Y:S04]  /*272f0*/  LDL.LU R33, [R1+0x1ad8] ;  /* 0x001ad80001217983 */ /* 0x000ea80000300800 */
[----:B------:R-:W2:Y:S01]  /*27300*/  LDL.LU R40, [R1+0x1ad4] ;  /* 0x001ad40001287983 */ /* 0x000ea20000300800 */
[----:B------:R-:W-:Y:S01]  /*27310*/  ISETP.GT.U32.AND P2, PT, R90, R68, PT ;  /* 0x000000445a00720c */ /* 0x000fe20003f44070 */
[----:B------:R-:W-:Y:S02]  /*27320*/  IMAD.MOV R30, RZ, RZ, -R30 ;  /* 0x000000ffff1e7224 */ /* 0x000fe400078e0a1e */
[----:B------:R-:W-:-:S10]  /*27330*/  IMAD.MOV R31, RZ, RZ, -R31 ;  /* 0x000000ffff1f7224 */ /* 0x000fd400078e0a1f */
[----:B------:R-:W-:-:S05]  /*27340*/  @!P2 IMAD.IADD R68, R68, 0x1, -R90 ;  /* 0x000000014444a824 */ /* 0x000fca00078e0a5a */
[C---:B------:R-:W-:Y:S01]  /*27350*/  ISETP.GT.U32.AND P4, PT, R90.reuse, R68, PT ;  /* 0x000000445a00720c */ /* 0x040fe20003f84070 */
[C---:B------:R-:W-:Y:S02]  /*27360*/  IMAD R30, R90.reuse, R30, R10 ;  /* 0x0000001e5a1e7224 */ /* 0x040fe400078e020a */
[----:B------:R-:W3:Y:S01]  /*27370*/  LDL.LU R10, [R1+0x1ad0] ;  /* 0x001ad000010a7983 */ /* 0x000ee20000300800 */
[C---:B------:R-:W-:Y:S01]  /*27380*/  IMAD R31, R90.reuse, R31, R86 ;  /* 0x0000001f5a1f7224 */ /* 0x040fe200078e0256 */
[----:B------:R-:W-:Y:S02]  /*27390*/  ISETP.GE.AND P2, PT, R87, RZ, PT ;  /* 0x000000ff5700720c */ /* 0x000fe40003f46270 */
[C---:B------:R-:W-:Y:S02]  /*273a0*/  ISETP.GT.U32.AND P6, PT, R90.reuse, R0, PT ;  /* 0x000000005a00720c */ /* 0x040fe40003fc4070 */
[----:B------:R-:W-:-:S04]  /*273b0*/  ISETP.GT.U32.AND P5, PT, R90, R31, PT ;  /* 0x0000001f5a00720c */ /* 0x000fc80003fa4070 */
[----:B------:R-:W-:Y:S01]  /*273c0*/  @!P4 IMAD.IADD R68, R68, 0x1, -R90 ;  /* 0x000000014444c824 */ /* 0x000fe200078e0a5a */
[----:B------:R-:W-:-:S04]  /*273d0*/  ISETP.GT.U32.AND P4, PT, R90, R30, PT ;  /* 0x0000001e5a00720c */ /* 0x000fc80003f84070 */
[----:B------:R-:W-:Y:S02]  /*273e0*/  @!P2 IMAD.MOV R68, RZ, RZ, -R68 ;  /* 0x000000ffff44a224 */ /* 0x000fe400078e0a44 */
[--C-:B------:R-:W-:Y:S02]  /*273f0*/  @!P6 IMAD.IADD R0, R0, 0x1, -R90.reuse ;  /* 0x000000010000e824 */ /* 0x100fe400078e0a5a */
[----:B------:R-:W-:Y:S01]  /*27400*/  @!P5 IMAD.IADD R31, R31, 0x1, -R90 ;  /* 0x000000011f1fd824 */ /* 0x000fe200078e0a5a */
[----:B------:R-:W-:-:S04]  /*27410*/  SEL R68, R2, R68, !P3 ;  /* 0x0000004402447207 */ /* 0x000fc80005800000 */
[----:B------:R-:W-:Y:S01]  /*27420*/  @!P4 IMAD.IADD R30, R30, 0x1, -R90 ;  /* 0x000000011e1ec824 */ /* 0x000fe200078e0a5a */
[C---:B------:R-:W-:Y:S02]  /*27430*/  ISETP.GT.U32.AND P4, PT, R90.reuse, R0, PT ;  /* 0x000000005a00720c */ /* 0x040fe40003f84070 */
[----:B------:R-:W-:Y:S01]  /*27440*/  ISETP.GT.U32.AND P5, PT, R90, R31, PT ;  /* 0x0000001f5a00720c */ /* 0x000fe20003fa4070 */
[----:B------:R-:W-:Y:S01]  /*27450*/  IMAD R86, R68, UR7, RZ ;  /* 0x0000000744567c24 */ /* 0x000fe2000f8e02ff */
[----:B------:R-:W-:Y:S01]  /*27460*/  ISETP.GT.U32.AND P6, PT, R90, R30, PT ;  /* 0x0000001e5a00720c */ /* 0x000fe20003fc4070 */
[----:B------:R-:W0:Y:S03]  /*27470*/  LDCU UR7, c[0x0][0x3b0] ;  /* 0x00007600ff0777ac */ /* 0x000e260008000800 */
[----:B------:R-:W-:-:S04]  /*27480*/  LEA R68, P2, R86, R91, 0x1 ;  /* 0x0000005b56447211 */ /* 0x000fc800078408ff */
[----:B------:R-:W-:Y:S01]  /*27490*/  LEA.HI.X.SX32 R86, R86, R92, 0x1, P2 ;  /* 0x0000005c56567211 */ /* 0x000fe200010f0eff */
[--C-:B------:R-:W-:Y:S01]  /*274a0*/  @!P4 IMAD.IADD R0, R0, 0x1, -R90.reuse ;  /* 0x000000010000c824 */ /* 0x100fe200078e0a5a */
[----:B------:R-:W-:Y:S01]  /*274b0*/  ISETP.GE.AND P2, PT, R63, RZ, PT ;  /* 0x000000ff3f00720c */ /* 0x000fe20003f46270 */
[--C-:B------:R-:W-:Y:S01]  /*274c0*/  @!P5 IMAD.IADD R31, R31, 0x1, -R90.reuse ;  /* 0x000000011f1fd824 */ /* 0x100fe200078e0a5a */
[----:B------:R-:W-:Y:S02]  /*274d0*/  ISETP.GE.AND P5, PT, R62, RZ, PT ;  /* 0x000000ff3e00720c */ /* 0x000fe40003fa6270 */
[----:B------:R-:W-:Y:S01]  /*274e0*/  ISETP.GE.AND P4, PT, R39, RZ, PT ;  /* 0x000000ff2700720c */ /* 0x000fe20003f86270 */
[----:B------:R-:W-:Y:S02]  /*274f0*/  @!P6 IMAD.IADD R30, R30, 0x1, -R90 ;  /* 0x000000011e1ee824 */ /* 0x000fe400078e0a5a */
[----:B------:R-:W-:Y:S01]  /*27500*/  IMAD.MOV.U32 R90, RZ, RZ, R0 ;  /* 0x000000ffff5a7224 */ /* 0x000fe200078e0000 */
[----:B------:R-:W-:Y:S01]  /*27510*/  STL [R1+0xad0], R68 ;  /* 0x000ad04401007387 */ /* 0x000fe20000100800 */
[----:B------:R-:W-:-:S02]  /*27520*/  IMAD.MOV.U32 R0, RZ, RZ, R31 ;  /* 0x000000ffff007224 */ /* 0x000fc400078e001f */
[----:B------:R-:W-:Y:S01]  /*27530*/  @P0 IMAD.MOV.U32 R87, RZ, RZ, R86 ;  /* 0x000000ffff570224 */ /* 0x000fe200078e0056 */
[----:B------:R1:W-:Y:S01]  /*27540*/  STL [R1+0xacc], R86 ;  /* 0x000acc5601007387 */ /* 0x0003e20000100800 */
[----:B------:R-:W-:Y:S02]  /*27550*/  @!P2 IMAD.MOV R30, RZ, RZ, -R30 ;  /* 0x000000ffff1ea224 */ /* 0x000fe400078e0a1e */
[----:B------:R-:W-:Y:S02]  /*27560*/  @!P5 IMAD.MOV R90, RZ, RZ, -R90 ;  /* 0x000000ffff5ad224 */ /* 0x000fe400078e0a5a */
[----:B------:R-:W-:Y:S02]  /*27570*/  @!P4 IMAD.MOV R0, RZ, RZ, -R0 ;  /* 0x000000ffff00c224 */ /* 0x000fe400078e0a00 */
[----:B-1----:R-:W-:Y:S01]  /*27580*/  @P0 IMAD.MOV.U32 R86, RZ, RZ, R68 ;  /* 0x000000ffff560224 */ /* 0x002fe200078e0044 */
[C---:B------:R-:W-:Y:S02]  /*27590*/  SEL R30, R2.reuse, R30, !P3 ;  /* 0x0000001e021e7207 */ /* 0x040fe40005800000 */
[----:B------:R-:W-:-:S02]  /*275a0*/  SEL R0, R2, R0, !P3 ;  /* 0x0000000002007207 */ /* 0x000fc40005800000 */
[----:B------:R-:W-:Y:S02]  /*275b0*/  SEL R90, R2, R90, !P3 ;  /* 0x0000005a025a7207 */ /* 0x000fe40005800000 */
[----:B--2---:R-:W-:-:S06]  /*275c0*/  PRMT R40, RZ, 0x7610, R40 ;  /* 0x00007610ff287816 */ /* 0x004fcc0000000028 */
[----:B------:R-:W2:Y:S04]  /*275d0*/  @P0 LDG.E.U16 R40, desc[UR20][R86.64] ;  /* 0x0000001456280981 */ /* 0x000ea8000c1e1500 */
[----:B------:R-:W2:Y:S04]  /*275e0*/  LDL.LU.64 R86, [R1+0x1ac8] ;  /* 0x001ac80001567983 */ /* 0x000ea80000300a00 */
[----:B------:R-:W2:Y:S01]  /*275f0*/  LDL.LU R2, [R1+0x1ac4] ;  /* 0x001ac40001027983 */ /* 0x000ea20000300800 */
[----:B0-----:R-:W-:Y:S01]  /*27600*/  IMAD R31, R30, UR7, RZ ;  /* 0x000000071e1f7c24 */ /* 0x001fe2000f8e02ff */
[----:B------:R-:W0:Y:S01]  /*27610*/  LDCU UR7, c[0x0][0x3b0] ;  /* 0x00007600ff0777ac */ /* 0x000e220008000800 */
[----:B---3--:R-:W-:-:S03]  /*27620*/  PRMT R10, RZ, 0x7610, R10 ;  /* 0x00007610ff0a7816 */ /* 0x008fc6000000000a */
[----:B------:R-:W-:Y:S01]  /*27630*/  LEA R30, P2, R31, R91, 0x1 ;  /* 0x0000005b1f1e7211 */ /* 0x000fe200078408ff */
[----:B------:R-:W-:-:S03]  /*27640*/  IMAD R0, R0, UR9, RZ ;  /* 0x0000000900007c24 */ /* 0x000fc6000f8e02ff */
[----:B------:R-:W-:Y:S01]  /*27650*/  LEA.HI.X.SX32 R31, R31, R92, 0x1, P2 ;  /* 0x0000005c1f1f7211 */ /* 0x000fe200010f0eff */
[----:B------:R1:W-:Y:S04]  /*27660*/  STL [R1+0xac0], R30 ;  /* 0x000ac01e01007387 */ /* 0x0003e80000100800 */
[----:B------:R1:W3:Y:S04]  /*27670*/  @P0 LDG.E.U16 R10, desc[UR20][R30.64] ;  /* 0x000000141e0a0981 */ /* 0x0002e8000c1e1500 */
[----:B------:R0:W-:Y:S04]  /*27680*/  STL [R1+0xabc], R31 ;  /* 0x000abc1f01007387 */ /* 0x0001e80000100800 */
[----:B------:R-:W3:Y:S01]  /*27690*/  LDL.LU R39, [R1+0x8fc] ;  /* 0x0008fc0001277983 */ /* 0x000ee20000300800 */
[----:B-1----:R-:W-:-:S03]  /*276a0*/  LEA R30, P2, R0, R91, 0x1 ;  /* 0x0000005b001e7211 */ /* 0x002fc600078408ff */
[----:B------:R-:W3:Y:S01]  /*276b0*/  LDL.LU R68, [R1+0x8f0] ;  /* 0x0008f00001447983 */ /* 0x000ee20000300800 */
[----:B------:R-:W-:Y:S01]  /*276c0*/  LEA.HI.X.SX32 R62, R0, R92, 0x1, P2 ;  /* 0x0000005c003e7211 */ /* 0x000fe200010f0eff */
[----:B0-----:R-:W-:Y:S02]  /*276d0*/  IMAD R31, R90, UR7, RZ ;  /* 0x000000075a1f7c24 */ /* 0x001fe4000f8e02ff */
[----:B------:R-:W-:Y:S01]  /*276e0*/  STL [R1+0xac8], R30 ;  /* 0x000ac81e01007387 */ /* 0x000fe20000100800 */
[----:B------:R-:W-:Y:S01]  /*276f0*/  PRMT R90, RZ, 0x7610, R90 ;  /* 0x00007610ff5a7816 */ /* 0x000fe2000000005a */
[----:B------:R-:W-:Y:S02]  /*27700*/  @P0 IMAD.MOV.U32 R63, RZ, RZ, R62 ;  /* 0x000000ffff3f0224 */ /* 0x000fe400078e003e */
[----:B------:R0:W-:Y:S02]  /*27710*/  STL [R1+0xac4], R62 ;  /* 0x000ac43e01007387 */ /* 0x0001e40000100800 */
[----:B0-----:R-:W-:-:S05]  /*27720*/  @P0 IMAD.MOV.U32 R62, RZ, RZ, R30 ;  /* 0x000000ffff3e0224 */ /* 0x001fca00078e001e */
[----:B------:R0:W3:Y:S02]  /*27730*/  @P0 LDG.E.U16 R90, desc[UR20][R62.64] ;  /* 0x000000143e5a0981 */ /* 0x0000e4000c1e1500 */
[----:B0-----:R-:W0:Y:S01]  /*27740*/  S2R R62, SR_TID.X ;  /* 0x00000000003e7919 */ /* 0x001e220000002100 */
[C---:B------:R-:W-:Y:S02]  /*27750*/  LEA R30, P2, R31.reuse, R91, 0x1 ;  /* 0x0000005b1f1e7211 */ /* 0x040fe400078408ff */
[----:B------:R-:W-:Y:S01]  /*27760*/  PRMT R0, RZ, 0x7610, R0 ;  /* 0x00007610ff007816 */ /* 0x000fe20000000000 */
[----:B------:R-:W3:Y:S01]  /*27770*/  LDL.LU R63, [R1+0x1ac0] ;  /* 0x001ac000013f7983 */ /* 0x000ee20000300800 */
[----:B------:R-:W-:-:S03]  /*27780*/  LEA.HI.X.SX32 R31, R31, R92, 0x1, P2 ;  /* 0x0000005c1f1f7211 */ /* 0x000fc600010f0eff */
[----:B------:R-:W3:Y:S04]  /*27790*/  LDL.LU R92, [R1+0x8e4] ;  /* 0x0008e400015c7983 */ /* 0x000ee80000300800 */
[----:B------:R-:W-:Y:S04]  /*277a0*/  STL [R1+0xab8], R30 ;  /* 0x000ab81e01007387 */ /* 0x000fe80000100800 */
[----:B------:R1:W-:Y:S04]  /*277b0*/  STL [R1+0xab4], R31 ;  /* 0x000ab41f01007387 */ /* 0x0003e80000100800 */
[----:B------:R-:W3:Y:S04]  /*277c0*/  @P0 LDG.E.U16 R0, desc[UR20][R30.64] ;  /* 0x000000141e000981 */ /* 0x000ee8000c1e1500 */
[----:B-1----:R-:W3:Y:S01]  /*277d0*/  LDL.LU.64 R30, [R1+0x1ab8] ;  /* 0x001ab800011e7983 */ /* 0x002ee20000300a00 */
[----:B0-----:R-:W-:-:S04]  /*277e0*/  SHF.R.U32.HI R62, RZ, 0x5, R62 ;  /* 0x00000005ff3e7819 */ /* 0x001fc8000001163e */
[----:B------:R-:W-:Y:S02]  /*277f0*/  ISETP.NE.U32.AND P0, PT, R62, RZ, PT ;  /* 0x000000ff3e00720c */ /* 0x000fe40003f05070 */
[----:B------:R-:W3:Y:S01]  /*27800*/  LDL.LU R62, [R1+0x1ab0] ;  /* 0x001ab000013e7983 */ /* 0x000ee20000300800 */
[----:B--2---:R-:W-:-:S05]  /*27810*/  LOP3.LUT R91, R2, 0x40, RZ, 0x3c, !PT ;  /* 0x00000040025b7812 */ /* 0x004fca00078e3cff */
[----:B------:R0:W-:Y:S04]  /*27820*/  STS.U16 [R91+UR4+0x14200], R88 ;  /* 0x014200585b007988 */ /* 0x0001e80008000404 */
[----:B------:R1:W-:Y:S04]  /*27830*/  STS.U16 [R91+UR4+0x14600], R32 ;  /* 0x014600205b007988 */ /* 0x0003e80008000404 */
[----:B------:R2:W-:Y:S04]  /*27840*/  STS.U16 [R91+UR4+0x14a00], R65 ;  /* 0x014a00415b007988 */ /* 0x0005e80008000404 */
[----:B0-----:R-:W4:Y:S04]  /*27850*/  LDL.LU R88, [R1+0x1aac] ;  /* 0x001aac0001587983 */ /* 0x001f280000300800 */
[----:B-1----:R-:W4:Y:S04]  /*27860*/  LDL.LU R32, [R1+0x1aa8] ;  /* 0x001aa80001207983 */ /* 0x002f280000300800 */
[----:B--2---:R-:W2:Y:S04]  /*27870*/  LDL.LU R65, [R1+0x1aa4] ;  /* 0x001aa40001417983 */ /* 0x004ea80000300800 */
        /* <DEDUP_REMOVED lines=24> */
[----:B------:R0:W-:Y:S02]  /*27a00*/  STS.U16 [R91+UR4+0x17e00], R69 ;  /* 0x017e00455b007988 */ /* 0x0001e40008000404 */
[----:B0-----:R-:W-:-:S02]  /*27a10*/  LOP3.LUT R91, R2, 0x50, RZ, 0x3c, !PT ;  /* 0x00000050025b7812 */ /* 0x001fc400078e3cff */
[----:B------:R-:W4:Y:S04]  /*27a20*/  LDL.LU R69, [R1+0x1a70] ;  /* 0x001a700001457983 */ /* 0x000f280000300800 */
[----:B------:R0:W-:Y:S04]  /*27a30*/  STS.U16 [R91+UR4+0x10280], R39 ;  /* 0x010280275b007988 */ /* 0x0001e80008000404 */
[----:B------:R1:W-:Y:S04]  /*27a40*/  STS.U16 [R91+UR4+0x10680], R68 ;  /* 0x010680445b007988 */ /* 0x0003e80008000404 */
[----:B------:R-:W-:Y:S04]  /*27a50*/  STS.U16 [R91+UR4+0x10a80], R92 ;  /* 0x010a805c5b007988 */ /* 0x000fe80008000404 */
[----:B0-----:R-:W4:Y:S04]  /*27a60*/  LDL.LU R39, [R1+0x1a6c] ;  /* 0x001a6c0001277983 */ /* 0x001f280000300800 */
[----:B-1----:R-:W4:Y:S04]  /*27a70*/  LDL.LU R68, [R1+0x1a68] ;  /* 0x001a680001447983 */ /* 0x002f280000300800 */
[----:B---3--:R0:W-:Y:S04]  /*27a80*/  STS.U16 [R91+UR4+0x10e80], R38 ;  /* 0x010e80265b007988 */ /* 0x0081e80008000404 */
[----:B--2---:R1:W-:Y:S04]  /*27a90*/  STS.U16 [R91+UR4+0x11280], R71 ;  /* 0x011280475b007988 */ /* 0x0043e80008000404 */
[----:B------:R2:W-:Y:S04]  /*27aa0*/  STS.U16 [R91+UR4+0x11680], R41 ;  /* 0x011680295b007988 */ /* 0x0005e80008000404 */
[----:B0-----:R-:W3:Y:S04]  /*27ab0*/  LDL.LU R38, [R1+0x1a64] ;  /* 0x001a640001267983 */ /* 0x001ee80000300800 */
[----:B-1----:R-:W3:Y:S04]  /*27ac0*/  LDL.LU R71, [R1+0x1a60] ;  /* 0x001a600001477983 */ /* 0x002ee80000300800 */
[----:B--2---:R-:W2:Y:S04]  /*27ad0*/  LDL.LU R41, [R1+0x1a5c] ;  /* 0x001a5c0001297983 */ /* 0x004ea80000300800 */
[----:B------:R0:W-:Y:S04]  /*27ae0*/  STS.U16 [R91+UR4+0x11a80], R70 ;  /* 0x011a80465b007988 */ /* 0x0001e80008000404 */
[----:B0-----:R-:W2:Y:S04]  /*27af0*/  LDL.LU R70, [R1+0x1a58] ;  /* 0x001a580001467983 */ /* 0x001ea80000300800 */
[----:B------:R0:W-:Y:S04]  /*27b00*/  STS.U16 [R91+UR4+0x11e80], R3 ;  /* 0x011e80035b007988 */ /* 0x0001e80008000404 */
[----:B----4-:R1:W-:Y:S04]  /*27b10*/  STS.U16 [R91+UR4+0x12280], R88 ;  /* 0x012280585b007988 */ /* 0x0103e80008000404 */
[----:B------:R4:W-:Y:S04]  /*27b20*/  STS.U16 [R91+UR4+0x12680], R89 ;  /* 0x012680595b007988 */ /* 0x0009e80008000404 */
[----:B0-----:R0:W5:Y:S04]  /*27b30*/  LDL.LU R3, [R1+0x1a54] ;  /* 0x001a540001037983 */ /* 0x0011680000300800 */
[----:B-1----:R0:W5:Y:S04]  /*27b40*/  LDL.LU R88, [R1+0x1a50] ;  /* 0x001a500001587983 */ /* 0x0021680000300800 */
[----:B----4-:R0:W5:Y:S04]  /*27b50*/  LDL.LU R89, [R1+0x1a4c] ;  /* 0x001a4c0001597983 */ /* 0x0101680000300800 */
[----:B------:R1:W-:Y:S04]  /*27b60*/  STS.U16 [R91+UR4+0x12a80], R86 ;  /* 0x012a80565b007988 */ /* 0x0003e80008000404 */
[----:B------:R4:W-:Y:S04]  /*27b70*/  STS.U16 [R91+UR4+0x12e80], R87 ;  /* 0x012e80575b007988 */ /* 0x0009e80008000404 */
[----:B------:R0:W-:Y:S04]  /*27b80*/  STS.U16 [R91+UR4+0x13280], R5 ;  /* 0x013280055b007988 */ /* 0x0001e80008000404 */
[----:B-1----:R1:W5:Y:S04]  /*27b90*/  LDL.LU R86, [R1+0x1a48] ;  /* 0x001a480001567983 */ /* 0x0023680000300800 */
[----:B----4-:R1:W5:Y:S04]  /*27ba0*/  LDL.LU R87, [R1+0x1a44] ;  /* 0x001a440001577983 */ /* 0x0103680000300800 */
[----:B0-----:R-:W4:Y:S04]  /*27bb0*/  LDL.LU R5, [R1+0x1a40] ;  /* 0x001a400001057983 */ /* 0x001f280000300800 */
[----:B------:R0:W-:Y:S04]  /*27bc0*/  STS.U16 [R91+UR4+0x13680], R8 ;  /* 0x013680085b007988 */ /* 0x0001e80008000404 */
[----:B------:R1:W-:Y:S04]  /*27bd0*/  STS.U16 [R91+UR4+0x13a80], R9 ;  /* 0x013a80095b007988 */ /* 0x0003e80008000404 */
[----:B------:R1:W-:Y:S04]  /*27be0*/  STS.U16 [R91+UR4+0x13e80], R6 ;  /* 0x013e80065b007988 */ /* 0x0003e80008000404 */
[----:B0-----:R0:W5:Y:S04]  /*27bf0*/  LDL.LU R8, [R1+0x1a3c] ;  /* 0x001a3c0001087983 */ /* 0x0011680000300800 */
[----:B-1----:R0:W5:Y:S04]  /*27c00*/  LDL.LU R9, [R1+0x1a38] ;  /* 0x001a380001097983 */ /* 0x0021680000300800 */
[----:B------:R0:W5:Y:S04]  /*27c10*/  LDL.LU R6, [R1+0x1a34] ;  /* 0x001a340001067983 */ /* 0x0001680000300800 */
[----:B------:R1:W-:Y:S04]  /*27c20*/  STS.U16 [R91+UR4+0x14280], R7 ;  /* 0x014280075b007988 */ /* 0x0003e80008000404 */
[----:B------:R0:W-:Y:S04]  /*27c30*/  STS.U16 [R91+UR4+0x14680], R4 ;  /* 0x014680045b007988 */ /* 0x0001e80008000404 */
[----:B-1----:R1:W5:Y:S04]  /*27c40*/  LDL.LU R7, [R1+0x1a30] ;  /* 0x001a300001077983 */ /* 0x0023680000300800 */
[----:B0-----:R-:W4:Y:S04]  /*27c50*/  LDL.LU R4, [R1+0x1a2c] ;  /* 0x001a2c0001047983 */ /* 0x001f280000300800 */
        /* <DEDUP_REMOVED lines=14> */
[----:B0-----:R0:W5:Y:S04]  /*27d40*/  LDL.LU R84, [R1+0x1a28] ;  /* 0x001a280001547983 */ /* 0x0011680000300800 */
[----:B------:R0:W5:Y:S01]  /*27d50*/  LDL.LU R85, [R1+0x1a24] ;  /* 0x001a240001557983 */ /* 0x0001620000300800 */
[----:B-1----:R-:W-:-:S03]  /*27d60*/  LOP3.LUT R91, R2, 0x60, RZ, 0x3c, !PT ;  /* 0x00000060025b7812 */ /* 0x002fc600078e3cff */
[----:B------:R0:W5:Y:S04]  /*27d70*/  LDL.LU R82, [R1+0x1a20] ;  /* 0x001a200001527983 */ /* 0x0001680000300800 */
        /* <DEDUP_REMOVED lines=10> */
[----:B------:R0:W5:Y:S01]  /*27e20*/  LDL.LU R73, [R1+0x19f4] ;  /* 0x0019f40001497983 */ /* 0x0001620000300800 */
[----:B------:R-:W-:-:S02]  /*27e30*/  UIADD3 UR7, UPT, UPT, UR4, 0x20000, URZ ;  /* 0x0002000004077890 */ /* 0x000fc4000fffe0ff */
[----:B------:R-:W-:Y:S02]  /*27e40*/  UIADD3 UR9, UPT, UPT, UR4, 0x30000, URZ ;  /* 0x0003000004097890 */ /* 0x000fe4000fffe0ff */
[----:B------:R-:W-:Y:S02]  /*27e50*/  USHF.R.U32.HI UR7, URZ, 0x4, UR7 ;  /* 0x00000004ff077899 */ /* 0x000fe40008011607 */
[----:B------:R-:W-:Y:S01]  /*27e60*/  USHF.R.U32.HI UR9, URZ, 0x4, UR9 ;  /* 0x00000004ff097899 */ /* 0x000fe20008011609 */
[----:B--2---:R1:W-:Y:S04]  /*27e70*/  STS.U16 [R91+UR4+0x10300], R70 ;  /* 0x010300465b007988 */ /* 0x0043e80008000404 */
[----:B---3--:R2:W-:Y:S04]  /*27e80*/  STS.U16 [R91+UR4+0x10700], R71 ;  /* 0x010700475b007988 */ /* 0x0085e80008000404 */
[----:B------:R3:W-:Y:S04]  /*27e90*/  STS.U16 [R91+UR4+0x10b00], R68 ;  /* 0x010b00445b007988 */ /* 0x0007e80008000404 */
[----:B------:R0:W-:Y:S04]  /*27ea0*/  STS.U16 [R91+UR4+0x10f00], R69 ;  /* 0x010f00455b007988 */ /* 0x0001e80008000404 */
[----:B------:R0:W-:Y:S04]  /*27eb0*/  STS.U16 [R91+UR4+0x11300], R66 ;  /* 0x011300425b007988 */ /* 0x0001e80008000404 */
[----:B------:R0:W-:Y:S04]  /*27ec0*/  STS.U16 [R91+UR4+0x11700], R67 ;  /* 0x011700435b007988 */ /* 0x0001e80008000404 */
[----:B------:R0:W-:Y:S04]  /*27ed0*/  STS.U16 [R91+UR4+0x11b00], R64 ;  /* 0x011b00405b007988 */ /* 0x0001e80008000404 */
        /* <DEDUP_REMOVED lines=16> */
[----:B-1----:R1:W5:Y:S04]  /*27fe0*/  LDL.LU R70, [R1+0x19f0] ;  /* 0x0019f00001467983 */ /* 0x0023680000300800 */
[----:B------:R-:W-:Y:S04]  /*27ff0*/  STS.U16 [R91+UR4+0x15f00], R49 ;  /* 0x015f00315b007988 */ /* 0x000fe80008000404 */
[----:B--2---:R1:W5:Y:S04]  /*28000*/  LDL.LU R71, [R1+0x19ec] ;  /* 0x0019ec0001477983 */ /* 0x0043680000300800 */
[----:B------:R-:W-:Y:S04]  /*28010*/  STS.U16 [R91+UR4+0x16300], R46 ;  /* 0x0163002e5b007988 */ /* 0x000fe80008000404 */
[----:B---3--:R1:W5:Y:S04]  /*28020*/  LDL.LU R68, [R1+0x19e8] ;  /* 0x0019e80001447983 */ /* 0x0083680000300800 */
[----:B------:R-:W-:Y:S04]  /*28030*/  STS.U16 [R91+UR4+0x16700], R47 ;  /* 0x0167002f5b007988 */ /* 0x000fe80008000404 */
[----:B0-----:R1:W5:Y:S04]  /*28040*/  LDL.LU R69, [R1+0x19e4] ;  /* 0x0019e40001457983 */ /* 0x0013680000300800 */
[----:B------:R-:W-:Y:S04]  /*28050*/  STS.U16 [R91+UR4+0x16b00], R44 ;  /* 0x016b002c5b007988 */ /* 0x000fe80008000404 */
[----:B------:R1:W5:Y:S04]  /*28060*/  LDL.LU R66, [R1+0x19e0] ;  /* 0x0019e00001427983 */ /* 0x0003680000300800 */
[----:B------:R-:W-:Y:S04]  /*28070*/  STS.U16 [R91+UR4+0x16f00], R45 ;  /* 0x016f002d5b007988 */ /* 0x000fe80008000404 */
[----:B------:R1:W5:Y:S04]  /*28080*/  LDL.LU R67, [R1+0x19dc] ;  /* 0x0019dc0001437983 */ /* 0x0003680000300800 */
[----:B------:R-:W-:Y:S04]  /*28090*/  STS.U16 [R91+UR4+0x17300], R42 ;  /* 0x0173002a5b007988 */ /* 0x000fe80008000404 */
[----:B------:R1:W5:Y:S04]  /*280a0*/  LDL.LU R64, [R1+0x19d8] ;  /* 0x0019d80001407983 */ /* 0x0003680000300800 */
[----:B------:R-:W-:Y:S04]  /*280b0*/  STS.U16 [R91+UR4+0x17700], R43 ;  /* 0x0177002b5b007988 */ /* 0x000fe80008000404 */
[----:B------:R1:W5:Y:S04]  /*280c0*/  LDL.LU R65, [R1+0x19d4] ;  /* 0x0019d40001417983 */ /* 0x0003680000300800 */
[----:B------:R0:W-:Y:S04]  /*280d0*/  STS.U16 [R91+UR4+0x17b00], R11 ;  /* 0x017b000b5b007988 */ /* 0x0001e80008000404 */
[----:B------:R1:W5:Y:S04]  /*280e0*/  LDL.LU R62, [R1+0x19d0] ;  /* 0x0019d000013e7983 */ /* 0x0003680000300800 */
[----:B------:R2:W-:Y:S01]  /*280f0*/  STS.U16 [R91+UR4+0x17f00], R40 ;  /* 0x017f00285b007988 */ /* 0x0005e20008000404 */
[----:B0-----:R-:W-:-:S03]  /*28100*/  LOP3.LUT R11, R2, 0x70, RZ, 0x3c, !PT ;  /* 0x00000070020b7812 */ /* 0x001fc600078e3cff */
[----:B------:R1:W5:Y:S04]  /*28110*/  LDL.LU R63, [R1+0x19cc] ;  /* 0x0019cc00013f7983 */ /* 0x0003680000300800 */
[----:B------:R1:W5:Y:S01]  /*28120*/  LDL.LU R60, [R1+0x19c8] ;  /* 0x0019c800013c7983 */ /* 0x0003620000300800 */
[----:B--2---:R-:W0:Y:S03]  /*28130*/  LDC R91, c[0x0][0x3a0] ;  /* 0x0000e800ff5b7b82 */ /* 0x004e260000000800 */
[----:B------:R1:W5:Y:S04]  /*28140*/  LDL.LU R61, [R1+0x19c4] ;  /* 0x0019c400013d7983 */ /* 0x0003680000300800 */
[----:B------:R1:W5:Y:S04]  /*28150*/  LDL.LU R58, [R1+0x19c0] ;  /* 0x0019c000013a7983 */ /* 0x0003680000300800 */
[----:B------:R1:W5:Y:S04]  /*28160*/  LDL.LU R59, [R1+0x19bc] ;  /* 0x0019bc00013b7983 */ /* 0x0003680000300800 */
[----:B------:R1:W5:Y:S04]  /*28170*/  LDL.LU R56, [R1+0x19b8] ;  /* 0x0019b80001387983 */ /* 0x0003680000300800 */
[----:B------:R1:W5:Y:S04]  /*28180*/  LDL.LU R57, [R1+0x19b4] ;  /* 0x0019b40001397983 */ /* 0x0003680000300800 */
[----:B------:R2:W-:Y:S04]  /*28190*/  STS.U16 [R11+UR4+0x10380], R41 ;  /* 0x010380290b007988 */ /* 0x0005e80008000404 */
        /* <DEDUP_REMOVED lines=27> */
[----:B------:R1:W-:Y:S01]  /*28350*/  STS.U16 [R11+UR4+0x13b80], R27 ;  /* 0x013b801b0b007988 */ /* 0x0003e20008000404 */
[----:B0-----:R-:W-:-:S03]  /*28360*/  VIADD R92, R91, 0x7f ;  /* 0x0000007f5b5c7836 */ /* 0x001fc60000000000 */
[----:B------:R0:W5:Y:S04]  /*28370*/  LDL.LU R40, [R1+0x1978] ;  /* 0x0019780001287983 */ /* 0x0001680000300800 */
[----:B------:R0:W-:Y:S04]  /*28380*/  STS.U16 [R11+UR4+0x13f80], R24 ;  /* 0x013f80180b007988 */ /* 0x0001e80008000404 */
[----:B--2---:R2:W5:Y:S04]  /*28390*/  LDL.LU R41, [R1+0x1974] ;  /* 0x0019740001297983 */ /* 0x0045680000300800 */
[----:B------:R0:W-:Y:S04]  /*283a0*/  STS.U16 [R11+UR4+0x14380], R25 ;  /* 0x014380190b007988 */ /* 0x0001e80008000404 */
[----:B---3--:R2:W5:Y:S04]  /*283b0*/  LDL.LU R38, [R1+0x1970] ;  /* 0x0019700001267983 */ /* 0x0085680000300800 */
[----:B------:R-:W-:Y:S04]  /*283c0*/  STS.U16 [R11+UR4+0x14780], R22 ;  /* 0x014780160b007988 */ /* 0x000fe80008000404 */
[----:B------:R2:W5:Y:S04]  /*283d0*/  LDL.LU R39, [R1+0x196c] ;  /* 0x00196c0001277983 */ /* 0x0005680000300800 */
[----:B------:R-:W-:Y:S04]  /*283e0*/  STS.U16 [R11+UR4+0x14b80], R23 ;  /* 0x014b80170b007988 */ /* 0x000fe80008000404 */
[----:B------:R2:W5:Y:S04]  /*283f0*/  LDL.LU R36, [R1+0x1968] ;  /* 0x0019680001247983 */ /* 0x0005680000300800 */
[----:B------:R-:W-:Y:S01]  /*28400*/  STS.U16 [R11+UR4+0x14f80], R20 ;  /* 0x014f80140b007988 */ /* 0x000fe20008000404 */
[----:B------:R-:W-:-:S03]  /*28410*/  SHF.R.S32.HI R91, RZ, 0x1f, R92 ;  /* 0x0000001fff5b7819 */ /* 0x000fc6000001145c */
[----:B------:R2:W5:Y:S04]  /*28420*/  LDL.LU R37, [R1+0x1964] ;  /* 0x0019640001257983 */ /* 0x0005680000300800 */
[----:B------:R-:W-:Y:S04]  /*28430*/  STS.U16 [R11+UR4+0x15380], R21 ;  /* 0x015380150b007988 */ /* 0x000fe80008000404 */
[----:B------:R2:W5:Y:S04]  /*28440*/  LDL.LU R34, [R1+0x1960] ;  /* 0x0019600001227983 */ /* 0x0005680000300800 */
[----:B------:R-:W-:Y:S04]  /*28450*/  STS.U16 [R11+UR4+0x15780], R18 ;  /* 0x015780120b007988 */ /* 0x000fe80008000404 */
[----:B------:R2:W5:Y:S04]  /*28460*/  LDL.LU R35, [R1+0x195c] ;  /* 0x00195c0001237983 */ /* 0x0005680000300800 */
[----:B------:R-:W-:Y:S04]  /*28470*/  STS.U16 [R11+UR4+0x15b80], R19 ;  /* 0x015b80130b007988 */ /* 0x000fe80008000404 */
[----:B------:R2:W5:Y:S04]  /*28480*/  LDL.LU R32, [R1+0x1958] ;  /* 0x0019580001207983 */ /* 0x0005680000300800 */
[----:B------:R-:W-:Y:S01]  /*28490*/  STS.U16 [R11+UR4+0x15f80], R16 ;  /* 0x015f80100b007988 */ /* 0x000fe20008000404 */
[----:B------:R-:W-:-:S03]  /*284a0*/  LEA.HI R91, R91, R92, RZ, 0x7 ;  /* 0x0000005c5b5b7211 */ /* 0x000fc600078f38ff */
[----:B------:R2:W5:Y:S04]  /*284b0*/  LDL.LU R33, [R1+0x1954] ;  /* 0x0019540001217983 */ /* 0x0005680000300800 */
        /* <DEDUP_REMOVED lines=9> */
[----:B-1----:R2:W5:Y:S04]  /*28550*/  LDL.LU R26, [R1+0x1940] ;  /* 0x00194000011a7983 */ /* 0x0025680000300800 */
[----:B------:R-:W-:Y:S04]  /*28560*/  STS.U16 [R11+UR4+0x17780], R10 ;  /* 0x0177800a0b007988 */ /* 0x000fe80008000404 */
[----:B------:R2:W5:Y:S04]  /*28570*/  LDL.LU R27, [R1+0x193c] ;  /* 0x00193c00011b7983 */ /* 0x0005680000300800 */
[----:B------:R1:W-:Y:S04]  /*28580*/  STS.U16 [R11+UR4+0x17b80], R90 ;  /* 0x017b805a0b007988 */ /* 0x0003e80008000404 */
[----:B0-----:R2:W5:Y:S04]  /*28590*/  LDL.LU R24, [R1+0x1938] ;  /* 0x0019380001187983 */ /* 0x0015680000300800 */
[----:B------:R2:W5:Y:S01]  /*285a0*/  LDL.LU R25, [R1+0x1934] ;  /* 0x0019340001197983 */ /* 0x0005620000300800 */
[----:B-1----:R-:W-:-:S02]  /*285b0*/  SHF.R.S32.HI R90, RZ, 0x7, R91 ;  /* 0x00000007ff5a7819 */ /* 0x002fc4000001145b */
[----:B------:R-:W-:Y:S01]  /*285c0*/  LOP3.LUT R91, R2, 0x70, RZ, 0x3c, !PT ;  /* 0x00000070025b7812 */ /* 0x000fe200078e3cff */
[----:B------:R2:W5:Y:S04]  /*285d0*/  LDL.LU R22, [R1+0x1930] ;  /* 0x0019300001167983 */ /* 0x0005680000300800 */
[----:B------:R2:W5:Y:S04]  /*285e0*/  LDL.LU R23, [R1+0x192c] ;  /* 0x00192c0001177983 */ /* 0x0005680000300800 */
[----:B------:R2:W5:Y:S04]  /*285f0*/  LDL.LU R20, [R1+0x1928] ;  /* 0x0019280001147983 */ /* 0x0005680000300800 */
[----:B------:R2:W5:Y:S04]  /*28600*/  LDL.LU R21, [R1+0x1924] ;  /* 0x0019240001157983 */ /* 0x0005680000300800 */
[----:B------:R2:W5:Y:S04]  /*28610*/  LDL.LU R18, [R1+0x1920] ;  /* 0x0019200001127983 */ /* 0x0005680000300800 */
[----:B------:R0:W-:Y:S04]  /*28620*/  STS.U16 [R91+UR4+0x17f80], R0 ;  /* 0x017f80005b007988 */ /* 0x0001e80008000404 */
[----:B------:R2:W5:Y:S04]  /*28630*/  LDL.LU R19, [R1+0x191c] ;  /* 0x00191c0001137983 */ /* 0x0005680000300800 */
[----:B------:R2:W5:Y:S01]  /*28640*/  LDL.LU R16, [R1+0x1918] ;  /* 0x0019180001107983 */ /* 0x0005620000300800 */
[----:B0-----:R-:W-:-:S03]  /*28650*/  VIMNMX R0, PT, PT, R90, 0x1, !PT ;  /* 0x000000015a007848 */ /* 0x001fc60007fe0100 */
[----:B------:R2:W5:Y:S01]  /*28660*/  LDL.LU R17, [R1+0x1914] ;  /* 0x0019140001117983 */ /* 0x0005620000300800 */
[----:B------:R-:W-:Y:S01]  /*28670*/  IADD3 R0, PT, PT, R0, -0x1, RZ ;  /* 0xffffffff00007810 */ /* 0x000fe20007ffe0ff */
[----:B------:R0:W-:Y:S06]  /*28680*/  MEMBAR.ALL.CTA ;  /* 0x0000000000007992 */ /* 0x0001ec0000008000 */
[----:B0-----:R-:W0:Y:S04]  /*28690*/  FENCE.VIEW.ASYNC.S ;  /* 0x00000000000073c6 */ /* 0x001e280000000000 */
[----:B------:R2:W5:Y:S04]  /*286a0*/  LDL.LU R14, [R1+0x1910] ;  /* 0x00191000010e7983 */ /* 0x0005680000300800 */
[----:B------:R2:W5:Y:S04]  /*286b0*/  LDL.LU R15, [R1+0x190c] ;  /* 0x00190c00010f7983 */ /* 0x0005680000300800 */
[----:B------:R2:W5:Y:S04]  /*286c0*/  LDL.LU R12, [R1+0x1908] ;  /* 0x00190800010c7983 */ /* 0x0005680000300800 */
[----:B------:R2:W5:Y:S04]  /*286d0*/  LDL.LU R13, [R1+0x1904] ;  /* 0x00190400010d7983 */ /* 0x0005680000300800 */
[----:B------:R2:W5:Y:S04]  /*286e0*/  LDL.LU R10, [R1+0x1900] ;  /* 0x00190000010a7983 */ /* 0x0005680000300800 */
[----:B------:R2:W5:Y:S04]  /*286f0*/  LDL.LU R11, [R1+0x18fc] ;  /* 0x0018fc00010b7983 */ /* 0x0005680000300800 */
[----:B------:R2:W-:Y:S01]  /*28700*/  STL [R1+0x1568], R0 ;  /* 0x0015680001007387 */ /* 0x0005e20000100800 */
[----:B------:R-:W-:Y:S01]  /*28710*/  ISETP.LT.OR P2, PT, R92, 0x80, P0 ;  /* 0x000000805c00780c */ /* 0x000fe20000741670 */
[----:B------:R-:W-:-:S02]  /*28720*/  USGXT.U32 UR7, UR7, 0xe ;  /* 0x0000000e0707789a */ /* 0x000fc40008000000 */
[----:B------:R-:W-:Y:S02]  /*28730*/  USGXT.U32 UR10, UR9, 0xe ;  /* 0x0000000e090a789a */ /* 0x000fe40008000000 */
[----:B------:R-:W-:Y:S02]  /*28740*/  UIADD3 UR12, UP1, UPT, UR7, 0x4000080, URZ ;  /* 0x04000080070c7890 */ /* 0x000fe4000ff3e0ff */
[----:B------:R-:W-:Y:S01]  /*28750*/  UIADD3 UR14, UP2, UPT, UR10, 0x2, URZ ;  /* 0x000000020a0e7890 */ /* 0x000fe2000ff5e0ff */
[----:B------:R-:W-:Y:S01]  /*28760*/  UMOV UR13, URZ ;  /* 0x000000ff000d7c82 */ /* 0x000fe20008000000 */
[----:B------:R-:W-:Y:S01]  /*28770*/  UMOV UR15, URZ ;  /* 0x000000ff000f7c82 */ /* 0x000fe20008000000 */
[----:B------:R-:W-:Y:S02]  /*28780*/  UIADD3.X UR13, UPT, UPT, UR13, 0x40004040, URZ, UP1, !UPT ;  /* 0x400040400d0d7890 */ /* 0x000fe40008ffe4ff */
[----:B------:R-:W-:Y:S01]  /*28790*/  UIADD3.X UR15, UPT, UPT, UR15, 0x40004040, URZ, UP2, !UPT ;  /* 0x400040400f0f7890 */ /* 0x000fe200097fe4ff */
[----:B0-----:R-:W-:Y:S01]  /*287a0*/  BAR.SYNC.DEFER_BLOCKING 0x0 ;  /* 0x0000000000007b1d */ /* 0x001fe20000010000 */
[----:B------:R-:W-:Y:S01]  /*287b0*/  ISETP.NE.U32.AND P3, PT, R0, RZ, PT ;  /* 0x000000ff0000720c */ /* 0x000fe20003f65070 */
[----:B----4-:R-:W-:-:S02]  /*287c0*/  IMAD.SHL.U32 R5, R5, 0x80, RZ ;  /* 0x0000008005057824 */ /* 0x010fc400078e00ff */
[----:B------:R-:W-:Y:S02]  /*287d0*/  IMAD.SHL.U32 R90, R4, 0x80, RZ ;  /* 0x00000080045a7824 */ /* 0x000fe400078e00ff */
[----:B--2---:R-:W-:Y:S08]  /*287e0*/  @P2 BRA `(.L_x_6) ;  /* 0x00000004007c2947 */ /* 0x004ff00003800000 */
[----:B------:R-:W-:Y:S02]  /*287f0*/  USHF.R.U32.HI UR58, URZ, 0x4, UR4 ;  /* 0x00000004ff3a7899 */ /* 0x000fe40008011604 */
[----:B------:R-:W-:Y:S02]  /*28800*/  UIADD3 UR11, UPT, UPT, UR4, 0x10000, URZ ;  /* 0x00010000040b7890 */ /* 0x000fe4000fffe0ff */
[----:B------:R-:W-:Y:S02]  /*28810*/  USGXT.U32 UR58, UR58, 0xe ;  /* 0x0000000e3a3a789a */ /* 0x000fe40008000000 */
[----:B------:R-:W-:Y:S02]  /*28820*/  USHF.R.U32.HI UR11, URZ, 0x4, UR11 ;  /* 0x00000004ff0b7899 */ /* 0x000fe4000801160b */
[----:B------:R-:W-:Y:S02]  /*28830*/  UIADD3 UR28, UP1, UPT, UR58, 0x4000080, URZ ;  /* 0x040000803a1c7890 */ /* 0x000fe4000ff3e0ff */
[----:B------:R-:W-:Y:S01]  /*28840*/  USGXT.U32 UR16, UR11, 0xe ;  /* 0x0000000e0b10789a */ /* 0x000fe20008000000 */
[----:B------:R-:W-:Y:S01]  /*28850*/  UMOV UR9, URZ ;  /* 0x000000ff00097c82 */ /* 0x000fe20008000000 */
[----:B------:R-:W-:Y:S01]  /*28860*/  UMOV UR56, UR8 ;  /* 0x0000000800387c82 */ /* 0x000fe20008000000 */
[----:B------:R-:W-:-:S02]  /*28870*/  UIADD3.X UR29, UPT, UPT, UR9, 0x40004040, URZ, UP1, !UPT ;  /* 0x40004040091d7890 */ /* 0x000fc40008ffe4ff */
[----:B------:R-:W-:Y:S01]  /*28880*/  UIADD3 UR18, UP1, UPT, UR16, 0x2, URZ ;  /* 0x0000000210127890 */ /* 0x000fe2000ff3e0ff */
[----:B------:R-:W-:Y:S01]  /*28890*/  UMOV UR57, URZ ;  /* 0x000000ff00397c82 */ /* 0x000fe20008000000 */
[----:B------:R-:W-:Y:S01]  /*288a0*/  UMOV UR17, URZ ;  /* 0x000000ff00117c82 */ /* 0x000fe20008000000 */
[----:B------:R-:W-:Y:S01]  /*288b0*/  UMOV UR9, UR56 ;  /* 0x0000003800097c82 */ /* 0x000fe20008000000 */
[----:B------:R-:W-:Y:S02]  /*288c0*/  UIADD3.X UR19, UPT, UPT, UR17, 0x40004040, URZ, UP1, !UPT ;  /* 0x4000404011137890 */ /* 0x000fe40008ffe4ff */
[----:B------:R-:W-:Y:S02]  /*288d0*/  ULOP3.LUT UR56, UR58, 0x4000000, URZ, 0xfc, !UPT ;  /* 0x040000003a387892 */ /* 0x000fe4000f8efcff */
[----:B------:R-:W-:Y:S02]  /*288e0*/  UIADD3.64 UR58, UPT, UPT, UR28, 0x80, URZ ;  /* 0x000000801c3a7897 */ /* 0x000fe4000fffe0ff */
[----:B------:R-:W-:-:S02]  /*288f0*/  UIADD3.64 UR64, UPT, UPT, UR18, 0x2, URZ ;  /* 0x0000000212407897 */ /* 0x000fc4000fffe0ff */
[----:B------:R-:W-:Y:S02]  /*28900*/  UIADD3.64 UR60, UPT, UPT, UR28, 0x100, URZ ;  /* 0x000001001c3c7897 */ /* 0x000fe4000fffe0ff */
[----:B------:R-:W-:Y:S01]  /*28910*/  UIADD3.64 UR68, UPT, UPT, UR18, 0x4, URZ ;  /* 0x0000000412447897 */ /* 0x000fe2000fffe0ff */
[----:B------:R-:W-:Y:S01]  /*28920*/  UMOV UR46, 0x0 ;  /* 0x00000000002e7882 */ /* 0x000fe20000000000 */
[----:B------:R-:W-:Y:S01]  /*28930*/  UMOV UR47, 0x8408010 ;  /* 0x08408010002f7882 */ /* 0x000fe20000000000 */
[----:B------:R-:W-:Y:S01]  /*28940*/  UMOV UR17, 0x40004040 ;  /* 0x4000404000117882 */ /* 0x000fe20000000000 */
[----:B------:R-:W-:Y:S01]  /*28950*/  UMOV UR57, 0x40004040 ;  /* 0x4000404000397882 */ /* 0x000fe20000000000 */
[----:B------:R-:W-:Y:S01]  /*28960*/  UMOV UR40, 0x0 ;  /* 0x0000000000287882 */ /* 0x000fe20000000000 */
[----:B------:R0:W-:Y:S01]  /*28970*/  UTCHMMA gdesc[UR56], gdesc[UR16], tmem[UR5], tmem[UR46], idesc[UR47], !UPT ;  /* 0x00ff2e10380075ea */ /* 0x0001e2000f800005 */
[----:B------:R-:W-:Y:S01]  /*28980*/  UMOV UR41, 0x8408010 ;  /* 0x0840801000297882 */ /* 0x000fe20000000000 */
[----:B------:R-:W-:-:S02]  /*28990*/  UIADD3.64 UR62, UPT, UPT, UR28, 0x180, URZ ;  /* 0x000001801c3e7897 */ /* 0x000fc4000fffe0ff */
[----:B------:R1:W-:Y:S01]  /*289a0*/  UTCHMMA gdesc[UR28], gdesc[UR18], tmem[UR5], tmem[UR40], idesc[UR41], UPT ;  /* 0x00ff28121c0075ea */ /* 0x0003e2000b800005 */
[----:B------:R-:W-:Y:S01]  /*289b0*/  UMOV UR32, 0x0 ;  /* 0x0000000000207882 */ /* 0x000fe20000000000 */
[----:B------:R-:W-:Y:S01]  /*289c0*/  UMOV UR33, 0x8408010 ;  /* 0x0840801000217882 */ /* 0x000fe20000000000 */
[----:B------:R-:W-:Y:S01]  /*289d0*/  UMOV UR44, 0x0 ;  /* 0x00000000002c7882 */ /* 0x000fe20000000000 */
[----:B------:R-:W-:Y:S01]  /*289e0*/  UMOV UR45, 0x8408010 ;  /* 0x08408010002d7882 */ /* 0x000fe20000000000 */
[----:B------:R2:W-:Y:S01]  /*289f0*/  UTCHMMA gdesc[UR58], gdesc[UR64], tmem[UR5], tmem[UR32], idesc[UR33], UPT ;  /* 0x00ff20403a0075ea */ /* 0x0005e2000b800005 */
[----:B------:R-:W-:Y:S01]  /*28a00*/  UIADD3.64 UR66, UPT, UPT, UR28, 0x200, URZ ;  /* 0x000002001c427897 */ /* 0x000fe2000fffe0ff */
[----:B------:R3:W-:Y:S01]  /*28a10*/  UTCHMMA gdesc[UR60], gdesc[UR68], tmem[UR5], tmem[UR44], idesc[UR45], UPT ;  /* 0x00ff2c443c0075ea */ /* 0x0007e2000b800005 */
[----:B0-----:R-:W-:Y:S02]  /*28a20*/  UIADD3.64 UR56, UPT, UPT, UR18, 0x7fe, URZ ;  /* 0x000007fe12387897 */ /* 0x001fe4000fffe0ff */
[----:B------:R-:W-:Y:S01]  /*28a30*/  UIADD3.64 UR46, UPT, UPT, UR28, 0x280, URZ ;  /* 0x000002801c2e7897 */ /* 0x000fe2000fffe0ff */
[----:B------:R-:W-:Y:S01]  /*28a40*/  UMOV UR54, 0x0 ;  /* 0x0000000000367882 */ /* 0x000fe20000000000 */
[----:B------:R-:W-:Y:S01]  /*28a50*/  UMOV UR55, 0x8408010 ;  /* 0x0840801000377882 */ /* 0x000fe20000000000 */
[----:B-1----:R-:W-:-:S02]  /*28a60*/  UIADD3.64 UR40, UPT, UPT, UR28, 0x300, URZ ;  /* 0x000003001c287897 */ /* 0x002fc4000fffe0ff */
[----:B--2---:R-:W-:Y:S02]  /*28a70*/  UIADD3.64 UR58, UPT, UPT, UR18, 0x800, URZ ;  /* 0x00000800123a7897 */ /* 0x004fe4000fffe0ff */
[----:B------:R0:W-:Y:S01]  /*28a80*/  UTCHMMA gdesc[UR62], gdesc[UR56], tmem[UR5], tmem[UR54], idesc[UR55], UPT ;  /* 0x00ff36383e0075ea */ /* 0x0001e2000b800005 */
[----:B---3--:R-:W-:Y:S01]  /*28a90*/  UIADD3.64 UR60, UPT, UPT, UR18, 0x802, URZ ;  /* 0x00000802123c7897 */ /* 0x008fe2000fffe0ff */
[----:B------:R-:W-:Y:S01]  /*28aa0*/  UMOV UR50, 0x0 ;  /* 0x0000000000327882 */ /* 0x000fe20000000000 */
[----:B------:R-:W-:Y:S01]  /*28ab0*/  UMOV UR51, 0x8408010 ;  /* 0x0840801000337882 */ /* 0x000fe20000000000 */
[----:B------:R-:W-:Y:S02]  /*28ac0*/  UIADD3 UR76, UPT, UPT, UR5, 0x100, URZ ;  /* 0x00000100054c7890 */ /* 0x000fe4000fffe0ff */
[----:B------:R-:W-:Y:S01]  /*28ad0*/  UIADD3.64 UR32, UPT, UPT, UR28, 0x780, URZ ;  /* 0x000007801c207897 */ /* 0x000fe2000fffe0ff */
[----:B------:R1:W-:Y:S01]  /*28ae0*/  UTCHMMA gdesc[UR66], gdesc[UR58], tmem[UR5], tmem[UR50], idesc[UR51], UPT ;  /* 0x00ff323a420075ea */ /* 0x0003e2000b800005 */
[----:B------:R-:W-:-:S02]  /*28af0*/  UIADD3 UR75, UPT, UPT, UR5, 0x100, URZ ;  /* 0x00000100054b7890 */ /* 0x000fc4000fffe0ff */
[----:B0-----:R-:W-:Y:S02]  /*28b00*/  UIADD3.64 UR62, UPT, UPT, UR18, 0x804, URZ ;  /* 0x00000804123e7897 */ /* 0x001fe4000fffe0ff */
[----:B------:R-:W-:Y:S01]  /*28b10*/  UIADD3.64 UR44, UPT, UPT, UR28, 0x800, URZ ;  /* 0x000008001c2c7897 */ /* 0x000fe2000fffe0ff */
[----:B------:R-:W-:Y:S01]  /*28b20*/  UMOV UR38, 0x0 ;  /* 0x0000000000267882 */ /* 0x000fe20000000000 */
[----:B------:R-:W-:Y:S01]  /*28b30*/  UMOV UR39, 0x8408010 ;  /* 0x0840801000277882 */ /* 0x000fe20000000000 */
[----:B------:R-:W-:Y:S02]  /*28b40*/  UIADD3 UR74, UPT, UPT, UR5, 0x100, URZ ;  /* 0x00000100054a7890 */ /* 0x000fe4000fffe0ff */
[----:B------:R0:W-:Y:S01]  /*28b50*/  UTCHMMA gdesc[UR46], gdesc[UR60], tmem[UR5], tmem[UR38], idesc[UR39], UPT ;  /* 0x00ff263c2e0075ea */ /* 0x0001e2000b800005 */
[----:B------:R-:W-:Y:S02]  /*28b60*/  UIADD3.64 UR54, UPT, UPT, UR28, 0x880, URZ ;  /* 0x000008801c367897 */ /* 0x000fe4000fffe0ff */
[----:B------:R-:W-:-:S02]  /*28b70*/  UIADD3 UR73, UPT, UPT, UR5, 0x100, URZ ;  /* 0x0000010005497890 */ /* 0x000fc4000fffe0ff */
[----:B-1----:R-:W-:Y:S02]  /*28b80*/  UIADD3.64 UR66, UPT, UPT, UR28, 0x900, URZ ;  /* 0x000009001c427897 */ /* 0x002fe4000fffe0ff */
[----:B------:R-:W-:Y:S02]  /*28b90*/  UIADD3 UR72, UPT, UPT, UR5, 0x100, URZ ;  /* 0x0000010005487890 */ /* 0x000fe4000fffe0ff */
[----:B------:R-:W-:Y:S02]  /*28ba0*/  UIADD3.64 UR50, UPT, UPT, UR28, 0x980, URZ ;  /* 0x000009801c327897 */ /* 0x000fe4000fffe0ff */
[----:B------:R-:W-:Y:S02]  /*28bb0*/  UIADD3 UR71, UPT, UPT, UR5, 0x100, URZ ;  /* 0x0000010005477890 */ /* 0x000fe4000fffe0ff */
[----:B0-----:R-:W-:Y:S01]  /*28bc0*/  UIADD3.64 UR46, UPT, UPT, UR28, 0xa00, URZ ;  /* 0x00000a001c2e7897 */ /* 0x001fe2000fffe0ff */
[----:B------:R-:W-:Y:S01]  /*28bd0*/  UMOV UR22, 0x0 ;  /* 0x0000000000167882 */ /* 0x000fe20000000000 */
[----:B------:R-:W-:Y:S01]  /*28be0*/  UMOV UR23, 0x8408010 ;  /* 0x0840801000177882 */ /* 0x000fe20000000000 */
[----:B------:R-:W-:-:S02]  /*28bf0*/  UIADD3 UR70, UPT, UPT, UR5, 0x100, URZ ;  /* 0x0000010005467890 */ /* 0x000fc4000fffe0ff */
[----:B------:R0:W-:Y:S01]  /*28c00*/  UTCHMMA gdesc[UR40], gdesc[UR62], tmem[UR5], tmem[UR22], idesc[UR23], UPT ;  /* 0x00ff163e280075ea */ /* 0x0001e2000b800005 */
[----:B------:R-:W-:Y:S01]  /*28c10*/  UIADD3.64 UR38, UPT, UPT, UR28, 0xa80, URZ ;  /* 0x00000a801c267897 */ /* 0x000fe2000fffe0ff */
[----:B------:R-:W-:Y:S01]  /*28c20*/  UMOV UR34, 0x0 ;  /* 0x0000000000227882 */ /* 0x000fe20000000000 */
[----:B------:R-:W-:Y:S01]  /*28c30*/  UMOV UR35, 0x8408010 ;  /* 0x0840801000237882 */ /* 0x000fe20000000000 */
[----:B------:R-:W-:Y:S01]  /*28c40*/  UIADD3 UR11, UPT, UPT, UR5, 0x100, URZ ;  /* 0x00000100050b7890 */ /* 0x000fe2000fffe0ff */
[----:B------:R0:W-:Y:S01]  /*28c50*/  UTCHMMA gdesc[UR32], gdesc[UR16], tmem[UR76], tmem[UR34], idesc[UR35], !UPT ;  /* 0x00ff2210200075ea */ /* 0x0001e2000f80004c */
[----:B------:R-:W-:Y:S01]  /*28c60*/  UIADD3.64 UR28, UPT, UPT, UR28, 0xb00, URZ ;  /* 0x00000b001c1c7897 */ /* 0x000fe2000fffe0ff */
[----:B------:R-:W-:Y:S01]  /*28c70*/  UMOV UR24, 0x0 ;  /* 0x0000000000187882 */ /* 0x000fe20000000000 */
[----:B------:R-:W-:Y:S01]  /*28c80*/  UMOV UR25, 0x8408010 ;  /* 0x0840801000197882 */ /* 0x000fe20000000000 */
[----:B------:R-:W-:Y:S01]  /*28c90*/  UMOV UR52, 0x0 ;  /* 0x0000000000347882 */ /* 0x000fe20000000000 */
[----:B------:R-:W-:Y:S01]  /*28ca0*/  UMOV UR53, 0x8408010 ;  /* 0x0840801000357882 */ /* 0x000fe20000000000 */
[----:B------:R-:W-:Y:S01]  /*28cb0*/  UMOV UR48, 0x0 ;  /* 0x0000000000307882 */ /* 0x000fe20000000000 */
[----:B------:R-:W-:Y:S01]  /*28cc0*/  UMOV UR49, 0x8408010 ;  /* 0x0840801000317882 */ /* 0x000fe20000000000 */
[----:B------:R0:W-:Y:S01]  /*28cd0*/  UTCHMMA gdesc[UR44], gdesc[UR18], tmem[UR75], tmem[UR24], idesc[UR25], UPT ;  /* 0x00ff18122c0075ea */ /* 0x0001e2000b80004b */
        /* <DEDUP_REMOVED lines=12> */
[----:B------:R0:W-:Y:S01]  /*28da0*/  UTCHMMA gdesc[UR38], gdesc[UR60], tmem[UR70], tmem[UR30], idesc[UR31], UPT ;  /* 0x00ff1e3c260075ea */ /* 0x0001e2000b800046 */
[----:B------:R0:W-:Y:S01]  /*28db0*/  UTCHMMA gdesc[UR28], gdesc[UR62], tmem[UR11], tmem[UR26], idesc[UR27], UPT ;  /* 0x00ff1a3e1c0075ea */ /* 0x0001e2000b80000b */
[----:B------:R0:W-:Y:S01]  /*28dc0*/  UTCBAR [UR9], URZ ;  /* 0x000000ff090073e9 */ /* 0x0001e200080000ff */
[----:B------:R-:W-:Y:S01]  /*28dd0*/  NOP ;  /* 0x0000000000007918 */ /* 0x000fe20000000000 */
.L_x_6:
[----:B------:R1:W-:Y:S01]  /*28de0*/  STL [R1+0xa58], RZ ;  /* 0x000a58ff01007387 */ /* 0x0003e20000100800 */
[----:B0-----:R-:W-:Y:S01]  /*28df0*/  UMOV UR60, URZ ;  /* 0x000000ff003c7c82 */ /* 0x001fe20008000000 */
[----:B------:R-:W-:Y:S01]  /*28e00*/  UMOV UR16, UR14 ;  /* 0x0000000e00107c82 */ /* 0x000fe20008000000 */
[----:B------:R-:W-:Y:S01]  /*28e10*/  UMOV UR17, UR15 ;  /* 0x0000000f00117c82 */ /* 0x000fe20008000000 */
[----:B------:R-:W-:Y:S05]  /*28e20*/  @!P3 BRA `(.L_x_7) ;  /* 0x000002200080b947 */ /* 0x000fea0003800000 */
[----:B------:R-:W-:Y:S01]  /*28e30*/  SHF.R.S32.HI R0, RZ, 0x1f, R5 ;  /* 0x0000001fff007819 */ /* 0x000fe20000011405 */
[C---:B------:R-:W-:Y:S01]  /*28e40*/  IMAD.SHL.U32 R4, R5.reuse, 0x2, RZ ;  /* 0x0000000205047824 */ /* 0x040fe200078e00ff */
[----:B------:R-:W-:Y:S01]  /*28e50*/  SHF.R.S32.HI R91, RZ, 0x1f, R90 ;  /* 0x0000001fff5b7819 */ /* 0x000fe2000001145a */
[----:B------:R-:W-:Y:S01]  /*28e60*/  ULOP3.LUT UR14, UR7, 0x4000000, URZ, 0xfc, !UPT ;  /* 0x04000000070e7892 */ /* 0x000fe2000f8efcff */
[----:B------:R-:W-:Y:S01]  /*28e70*/  SHF.L.U64.HI R0, R5, 0x1, R0 ;  /* 0x0000000105007819 */ /* 0x000fe20000010200 */
[----:B------:R-:W-:Y:S01]  /*28e80*/  UIADD3.64 UR18, UPT, UPT, UR12, 0x80, URZ ;  /* 0x000000800c127897 */ /* 0x000fe2000fffe0ff */
[C---:B------:R-:W-:Y:S01]  /*28e90*/  SHF.L.U64.HI R5, R90.reuse, 0x1, R91 ;  /* 0x000000015a057819 */ /* 0x040fe2000001025b */
[----:B------:R-:W-:Y:S01]  /*28ea0*/  IMAD.SHL.U32 R90, R90, 0x2, RZ ;  /* 0x000000025a5a7824 */ /* 0x000fe200078e00ff */
[----:B------:R-:W-:Y:S02]  /*28eb0*/  UIADD3.64 UR22, UPT, UPT, UR16, 0x2, URZ ;  /* 0x0000000210167897 */ /* 0x000fe4000fffe0ff */
[----:B------:R-:W-:-:S02]  /*28ec0*/  UIADD3.64 UR24, UPT, UPT, UR12, 0x100, URZ ;  /* 0x000001000c187897 */ /* 0x000fc4000fffe0ff */
[----:B------:R-:W-:Y:S02]  /*28ed0*/  UIADD3.64 UR26, UPT, UPT, UR16, 0x4, URZ ;  /* 0x00000004101a7897 */ /* 0x000fe4000fffe0ff */
[----:B------:R-:W-:Y:S02]  /*28ee0*/  UIADD3.64 UR28, UPT, UPT, UR12, 0x180, URZ ;  /* 0x000001800c1c7897 */ /* 0x000fe4000fffe0ff */
[----:B------:R-:W-:Y:S02]  /*28ef0*/  UIADD3.64 UR30, UPT, UPT, UR16, 0x7fe, URZ ;  /* 0x000007fe101e7897 */ /* 0x000fe4000fffe0ff */
[----:B------:R-:W-:Y:S02]  /*28f00*/  UIADD3.64 UR32, UPT, UPT, UR12, 0x200, URZ ;  /* 0x000002000c207897 */ /* 0x000fe4000fffe0ff */
        /* <DEDUP_REMOVED lines=12> */
[----:B------:R-:W-:Y:S01]  /*28fd0*/  UIADD3.64 UR58, UPT, UPT, UR12, 0xb00, URZ ;  /* 0x00000b000c3a7897 */ /* 0x000fe2000fffe0ff */
[----:B------:R-:W-:Y:S01]  /*28fe0*/  UMOV UR9, 0x1 ;  /* 0x0000000100097882 */ /* 0x000fe20000000000 */
[----:B------:R-:W-:Y:S01]  /*28ff0*/  UMOV UR7, URZ ;  /* 0x000000ff00077c82 */ /* 0x000fe20008000000 */
[----:B------:R-:W-:-:S09]  /*29000*/  UMOV UR11, 0x40004040 ;  /* 0x40004040000b7882 */ /* 0x000fd20000000000 */
.L_x_10:
[----:B-----5:R-:W-:Y:S04]  /*29010*/  STL.64 [R1+0x1918], R8 ;  /* 0x0019180801007387 */ /* 0x020fe80000100a00 */
[----:B------:R0:W-:Y:S04]  /*29020*/  STL.64 [R1+0x1910], R6 ;  /* 0x0019100601007387 */ /* 0x0001e80000100a00 */
[----:B------:R2:W-:Y:S01]  /*29030*/  STL.64 [R1+0x1900], R2 ;  /* 0x0019000201007387 */ /* 0x0005e20000100a00 */
[-C--:B0-----:R-:W-:Y:S02]  /*29040*/  IADD3 R6, P2, PT, R88, R90.reuse, RZ ;  /* 0x0000005a58067210 */ /* 0x081fe40007f5e0ff */
[----:B--2---:R-:W-:-:S03]  /*29050*/  IADD3 R3, P3, PT, R86, R90, RZ ;  /* 0x0000005a56037210 */ /* 0x004fc60007f7e0ff */
[----:B------:R0:W-:Y:S01]  /*29060*/  STL [R1+0x1514], R6 ;  /* 0x0015140601007387 */ /* 0x0001e20000100800 */
[----:B------:R-:W-:-:S03]  /*29070*/  IADD3 R2, P4, PT, R84, R90, RZ ;  /* 0x0000005a54027210 */ /* 0x000fc60007f9e0ff */
[----:B------:R2:W-:Y:S04]  /*29080*/  STL [R1+0x1518], R3 ;  /* 0x0015180301007387 */ /* 0x0005e80000100800 */
[----:B------:R3:W-:Y:S01]  /*29090*/  STL [R1+0x151c], R2 ;  /* 0x00151c0201007387 */ /* 0x0007e20000100800 */
[----:B0-----:R-:W-:Y:S01]  /*290a0*/  IADD3 R6, P5, PT, R82, R90, RZ ;  /* 0x0000005a52067210 */ /* 0x001fe20007fbe0ff */
[----:B--2---:R-:W-:-:S04]  /*290b0*/  IMAD.X R3, R89, 0x1, R5, P2 ;  /* 0x0000000159037824 */ /* 0x004fc800010e0605 */
[----:B------:R0:W-:Y:S01]  /*290c0*/  STL [R1+0x1520], R6 ;  /* 0x0015200601007387 */ /* 0x0001e20000100800 */
[----:B---3--:R-:W-:-:S03]  /*290d0*/  IMAD.X R2, R87, 0x1, R5, P3 ;  /* 0x0000000157027824 */ /* 0x008fc600018e0605 */
[----:B------:R2:W-:Y:S04]  /*290e0*/  STL [R1+0x1504], R3 ;  /* 0x0015040301007387 */ /* 0x0005e80000100800 */
[----:B------:R3:W-:Y:S01]  /*290f0*/  STL [R1+0x1508], R2 ;  /* 0x0015080201007387 */ /* 0x0007e20000100800 */
[--C-:B0-----:R-:W-:Y:S02]  /*29100*/  IMAD.X R6, R85, 0x1, R5.reuse, P4 ;  /* 0x0000000155067824 */ /* 0x101fe400020e0605 */
[----:B--2---:R-:W-:-:S03]  /*29110*/  IMAD.X R3, R83, 0x1, R5, P5 ;  /* 0x0000000153037824 */ /* 0x004fc600028e0605 */
[----:B------:R0:W-:Y:S01]  /*29120*/  STL [R1+0x150c], R6 ;  /* 0x00150c0601007387 */ /* 0x0001e20000100800 */
[----:B---3--:R-:W-:-:S03]  /*29130*/  IADD3 R2, P2, PT, R64, R90, RZ ;  /* 0x0000005a40027210 */ /* 0x008fc60007f5e0ff */
[----:B------:R2:W-:Y:S04]  /*29140*/  STL [R1+0x1510], R3 ;  /* 0x0015100301007387 */ /* 0x0005e80000100800 */
[----:B------:R3:W-:Y:S01]  /*29150*/  STL [R1+0x14cc], R2 ;  /* 0x0014cc0201007387 */ /* 0x0007e20000100800 */
[----:B------:R-:W-:Y:S01]  /*29160*/  IMAD.X R64, R65, 0x1, R5, P2 ;  /* 0x0000000141407824 */ /* 0x000fe200010e0605 */
[-C--:B0-----:R-:W-:Y:S02]  /*29170*/  IADD3 R6, P3, PT, R62, R90.reuse, RZ ;  /* 0x0000005a3e067210 */ /* 0x081fe40007f7e0ff */
[----:B--2---:R-:W-:-:S03]  /*29180*/  IADD3 R3, P4, PT, R52, R90, RZ ;  /* 0x0000005a34037210 */ /* 0x004fc60007f9e0ff */
[----:B------:R0:W-:Y:S01]  /*29190*/  STL [R1+0x14d0], R6 ;  /* 0x0014d00601007387 */ /* 0x0001e20000100800 */
[--C-:B------:R-:W-:Y:S01]  /*291a0*/  IMAD.X R62, R63, 0x1, R5.reuse, P3 ;  /* 0x000000013f3e7824 */ /* 0x100fe200018e0605 */
[----:B---3--:R-:W-:Y:S02]  /*291b0*/  IADD3 R2, P5, PT, R50, R90, RZ ;  /* 0x0000005a32027210 */ /* 0x008fe40007fbe0ff */
[----:B------:R2:W-:Y:S01]  /*291c0*/  STL [R1+0x14d4], R3 ;  /* 0x0014d40301007387 */ /* 0x0005e20000100800 */
[----:B------:R-:W-:-:S03]  /*291d0*/  IMAD.X R52, R53, 0x1, R5, P4 ;  /* 0x0000000135347824 */ /* 0x000fc600020e0605 */
[----:B------:R-:W-:Y:S01]  /*291e0*/  STL [R1+0x1908], R64 ;  /* 0x0019084001007387 */ /* 0x000fe20000100800 */
[--C-:B------:R-:W-:Y:S01]  /*291f0*/  IMAD.X R50, R51, 0x1, R5.reuse, P5 ;  /* 0x0000000133327824 */ /* 0x100fe200028e0605 */
[-C--:B0-----:R-:W-:Y:S02]  /*29200*/  IADD3 R6, P3, PT, R38, R90.reuse, RZ ;  /* 0x0000005a26067210 */ /* 0x081fe40007f7e0ff */
[----:B------:R0:W-:Y:S01]  /*29210*/  STL [R1+0x14d8], R2 ;  /* 0x0014d80201007387 */ /* 0x0001e20000100800 */
[----:B--2---:R-:W-:Y:S02]  /*29220*/  IADD3 R3, P4, PT, R32, R90, RZ ;  /* 0x0000005a20037210 */ /* 0x004fe40007f9e0ff */
[--C-:B------:R-:W-:Y:S01]  /*29230*/  IMAD.X R38, R39, 0x1, R5.reuse, P3 ;  /* 0x0000000127267824 */ /* 0x100fe200018e0605 */
[----:B------:R-:W-:Y:S02]  /*29240*/  STL [R1+0x1920], R62 ;  /* 0x0019203e01007387 */ /* 0x000fe40000100800 */
[----:B------:R-:W-:-:S02]  /*29250*/  IMAD.X R32, R33, 0x1, R5, P4 ;  /* 0x0000000121207824 */ /* 0x000fc400020e0605 */
[----:B------:R-:W-:Y:S01]  /*29260*/  STL [R1+0x1924], R52 ;  /* 0x0019243401007387 */ /* 0x000fe20000100800 */
[----:B0-----:R-:W-:-:S03]  /*29270*/  IADD3 R2, P2, PT, R40, R90, RZ ;  /* 0x0000005a28027210 */ /* 0x001fc60007f5e0ff */
[----:B------:R-:W-:Y:S02]  /*29280*/  STL [R1+0x1928], R50 ;  /* 0x0019283201007387 */ /* 0x000fe40000100800 */
[----:B------:R-:W-:Y:S02]  /*29290*/  IMAD.X R40, R41, 0x1, R5, P2 ;  /* 0x0000000129287824 */ /* 0x000fe400010e0605 */
[----:B------:R0:W-:Y:S04]  /*292a0*/  STL [R1+0x14dc], R2 ;  /* 0x0014dc0201007387 */ /* 0x0001e80000100800 */
[----:B------:R2:W-:Y:S04]  /*292b0*/  STL [R1+0x14e0], R6 ;  /* 0x0014e00601007387 */ /* 0x0005e80000100800 */
[----:B------:R3:W-:Y:S01]  /*292c0*/  STL [R1+0x14e4], R3 ;  /* 0x0014e40301007387 */ /* 0x0007e20000100800 */
[----:B0-----:R-:W-:-:S03]  /*292d0*/  IADD3 R2, P5, PT, R30, R90, RZ ;  /* 0x0000005a1e027210 */ /* 0x001fc60007fbe0ff */
[----:B------:R-:W-:Y:S01]  /*292e0*/  STL [R1+0x192c], R40 ;  /* 0x00192c2801007387 */ /* 0x000fe20000100800 */
[-C--:B--2---:R-:W-:Y:S01]  /*292f0*/  IADD3 R6, P3, PT, R22, R90.reuse, RZ ;  /* 0x0000005a16067210 */ /* 0x084fe20007f7e0ff */
[--C-:B------:R-:W-:Y:S02]  /*29300*/  IMAD.X R30, R31, 0x1, R5.reuse, P5 ;  /* 0x000000011f1e7824 */ /* 0x100fe400028e0605 */
[----:B------:R0:W-:Y:S01]  /*29310*/  STL [R1+0x14e8], R2 ;  /* 0x0014e80201007387 */ /* 0x0001e20000100800 */
[----:B---3--:R-:W-:Y:S01]  /*29320*/  IADD3 R3, P4, PT, R16, R90, RZ ;  /* 0x0000005a10037210 */ /* 0x008fe20007f9e0ff */
[--C-:B------:R-:W-:Y:S02]  /*29330*/  IMAD.X R22, R23, 0x1, R5.reuse, P3 ;  /* 0x0000000117167824 */ /* 0x100fe400018e0605 */
[----:B------:R-:W-:Y:S02]  /*29340*/  STL [R1+0x1930], R38 ;  /* 0x0019302601007387 */ /* 0x000fe40000100800 */
[----:B------:R-:W-:-:S02]  /*29350*/  IMAD.X R16, R17, 0x1, R5, P4 ;  /* 0x0000000111107824 */ /* 0x000fc400020e0605 */
[----:B------:R-:W-:Y:S01]  /*29360*/  STL [R1+0x1934], R32 ;  /* 0x0019342001007387 */ /* 0x000fe20000100800 */
[----:B0-----:R-:W-:-:S05]  /*29370*/  IADD3 R2, P2, PT, R24, R90, RZ ;  /* 0x0000005a18027210 */ /* 0x001fca0007f5e0ff */
[----:B------:R0:W-:Y:S01]  /*29380*/  STL [R1+0x14ec], R2 ;  /* 0x0014ec0201007387 */ /* 0x0001e20000100800 */
[----:B------:R-:W-:-:S03]  /*29390*/  IMAD.X R24, R25, 0x1, R5, P2 ;  /* 0x0000000119187824 */ /* 0x000fc600010e0605 */
[----:B------:R2:W-:Y:S04]  /*293a0*/  STL [R1+0x14f0], R6 ;  /* 0x0014f00601007387 */ /* 0x0005e80000100800 */
[----:B------:R3:W-:Y:S01]  /*293b0*/  STL [R1+0x14f4], R3 ;  /* 0x0014f40301007387 */ /* 0x0007e20000100800 */
[-C--:B0-----:R-:W-:Y:S02]  /*293c0*/  IADD3 R2, P5, PT, R14, R90.reuse, RZ ;  /* 0x0000005a0e027210 */ /* 0x081fe40007fbe0ff */
[----:B--2---:R-:W-:-:S03]  /*293d0*/  IADD3 R6, P2, PT, R80, R90, RZ ;  /* 0x0000005a50067210 */ /* 0x004fc60007f5e0ff */
[----:B------:R0:W-:Y:S01]  /*293e0*/  STL [R1+0x14f8], R2 ;  /* 0x0014f80201007387 */ /* 0x0001e20000100800 */
[----:B------:R-:W-:Y:S01]  /*293f0*/  IMAD.X R14, R15, 0x1, R5, P5 ;  /* 0x000000010f0e7824 */ /* 0x000fe200028e0605 */
[-C--:B---3--:R-:W-:Y:S02]  /*29400*/  IADD3 R3, P3, PT, R78, R90.reuse, RZ ;  /* 0x0000005a4e037210 */ /* 0x088fe40007f7e0ff */
[----:B------:R2:W-:Y:S04]  /*29410*/  STL [R1+0x152c], R6 ;  /* 0x00152c0601007387 */ /* 0x0005e80000100800 */
[----:B------:R3:W-:Y:S01]  /*29420*/  STL [R1+0x1530], R3 ;  /* 0x0015300301007387 */ /* 0x0007e20000100800 */
[-C--:B0-----:R-:W-:Y:S02]  /*29430*/  IADD3 R2, P4, PT, R76, R90.reuse, RZ ;  /* 0x0000005a4c027210 */ /* 0x081fe40007f9e0ff */
[----:B--2---:R-:W-:-:S03]  /*29440*/  IADD3 R6, P5, PT, R74, R90, RZ ;  /* 0x0000005a4a067210 */ /* 0x004fc60007fbe0ff */
[----:B------:R0:W-:Y:S01]  /*29450*/  STL [R1+0x14fc], R2 ;  /* 0x0014fc0201007387 */ /* 0x0001e20000100800 */
[--C-:B------:R-:W-:Y:S02]  /*29460*/  IMAD.X R76, R77, 0x1, R5.reuse, P4 ;  /* 0x000000014d4c7824 */ /* 0x100fe400020e0605 */
[--C-:B---3--:R-:W-:Y:S01]  /*29470*/  IMAD.X R3, R81, 0x1, R5.reuse, P2 ;  /* 0x0000000151037824 */ /* 0x108fe200010e0605 */
[----:B------:R2:W-:Y:S01]  /*29480*/  STL [R1+0x1500], R6 ;  /* 0x0015000601007387 */ /* 0x0005e20000100800 */
[----:B------:R-:W-:-:S03]  /*29490*/  IMAD.X R74, R75, 0x1, R5, P5 ;  /* 0x000000014b4a7824 */ /* 0x000fc600028e0605 */
[----:B------:R3:W-:Y:S01]  /*294a0*/  STL [R1+0x1524], R3 ;  /* 0x0015240301007387 */ /* 0x0007e20000100800 */
[----:B0-----:R-:W-:Y:S01]  /*294b0*/  IMAD.X R2, R79, 0x1, R5, P3 ;  /* 0x000000014f027824 */ /* 0x001fe200018e0605 */
[----:B--2---:R-:W-:-:S04]  /*294c0*/  IADD3 R6, P3, PT, R58, R90, RZ ;  /* 0x0000005a3a067210 */ /* 0x004fc80007f7e0ff */
[----:B------:R0:W-:Y:S01]  /*294d0*/  STL [R1+0x1528], R2 ;  /* 0x0015280201007387 */ /* 0x0001e20000100800 */
[----:B---3--:R-:W-:Y:S01]  /*294e0*/  IADD3 R3, P4, PT, R48, R90, RZ ;  /* 0x0000005a30037210 */ /* 0x008fe20007f9e0ff */
[----:B------:R-:W-:-:S04]  /*294f0*/  IMAD.X R58, R59, 0x1, R5, P3 ;  /* 0x000000013b3a7824 */ /* 0x000fc800018e0605 */
[----:B------:R-:W-:Y:S01]  /*29500*/  IMAD.X R48, R49, 0x1, R5, P4 ;  /* 0x0000000131307824 */ /* 0x000fe200020e0605 */
        /* <DEDUP_REMOVED lines=8> */
[--C-:B------:R-:W-:Y:S01]  /*29590*/  IMAD.X R46, R47, 0x1, R5.reuse, P5 ;  /* 0x000000012f2e7824 */ /* 0x100fe200028e0605 */
[----:B---3--:R-:W-:Y:S01]  /*295a0*/  IADD3 R3, P4, PT, R28, R90, RZ ;  /* 0x0000005a1c037210 */ /* 0x008fe20007f9e0ff */
[----:B------:R-:W-:-:S04]  /*295b0*/  IMAD.X R34, R35, 0x1, R5, P3 ;  /* 0x0000000123227824 */ /* 0x000fc800018e0605 */
[----:B------:R-:W-:Y:S01]  /*295c0*/  IMAD.X R28, R29, 0x1, R5, P4 ;  /* 0x000000011d1c7824 */ /* 0x000fe200020e0605 */
[----:B0-----:R-:W-:-:S05]  /*295d0*/  IADD3 R2, P2, PT, R36, R90, RZ ;  /* 0x0000005a24027210 */ /* 0x001fca0007f5e0ff */
[----:B------:R0:W-:Y:S01]  /*295e0*/  STL [R1+0x6c8], R2 ;  /* 0x0006c80201007387 */ /* 0x0001e20000100800 */
[----:B------:R-:W-:-:S03]  /*295f0*/  IMAD.X R36, R37, 0x1, R5, P2 ;  /* 0x0000000125247824 */ /* 0x000fc600010e0605 */
[----:B------:R-:W-:Y:S04]  /*29600*/  STL [R1+0x6cc], R6 ;  /* 0x0006cc0601007387 */ /* 0x000fe80000100800 */
[----:B------:R2:W-:Y:S01]  /*29610*/  STL [R1+0x6d0], R3 ;  /* 0x0006d00301007387 */ /* 0x0005e20000100800 */
[----:B0-----:R-:W-:-:S05]  /*29620*/  IADD3 R2, P5, PT, R26, R90, RZ ;  /* 0x0000005a1a027210 */ /* 0x001fca0007fbe0ff */
[----:B------:R0:W-:Y:S01]  /*29630*/  STL [R1+0x6d4], R2 ;  /* 0x0006d40201007387 */ /* 0x0001e20000100800 */
[-C--:B------:R-:W-:Y:S01]  /*29640*/  IADD3 R17, P4, PT, R12, R90.reuse, RZ ;  /* 0x0000005a0c117210 */ /* 0x080fe20007f9e0ff */
[----:B------:R-:W-:Y:S01]  /*29650*/  IMAD.X R26, R27, 0x1, R5, P5 ;  /* 0x000000011b1a7824 */ /* 0x000fe200028e0605 */
[-C--:B--2---:R-:W-:Y:S01]  /*29660*/  IADD3 R3, P2, PT, R20, R90.reuse, RZ ;  /* 0x0000005a14037210 */ /* 0x084fe20007f5e0ff */
[----:B------:R-:W2:Y:S01]  /*29670*/  LDL.LU.64 R52, [R1] ;  /* 0x0000000001347983 */ /* 0x000ea20000300a00 */
[----:B0-----:R-:W-:-:S03]  /*29680*/  IADD3 R2, P3, PT, R18, R90, RZ ;  /* 0x0000005a12027210 */ /* 0x001fc60007f7e0ff */
[----:B------:R-:W-:Y:S04]  /*29690*/  STL [R1+0x6d8], R3 ;  /* 0x0006d80301007387 */ /* 0x000fe80000100800 */
[----:B------:R-:W3:Y:S04]  /*296a0*/  LDL.LU.64 R8, [R1+0x8] ;  /* 0x0000080001087983 */ /* 0x000ee80000300a00 */
[----:B------:R0:W-:Y:S04]  /*296b0*/  STL [R1+0x6dc], R2 ;  /* 0x0006dc0201007387 */ /* 0x0001e80000100800 */
[----:B------:R-:W4:Y:S04]  /*296c0*/  LDL.LU.64 R6, [R1+0x10] ;  /* 0x0000100001067983 */ /* 0x000f280000300a00 */
[----:B0-----:R-:W4:Y:S01]  /*296d0*/  LDL.LU.64 R2, [R1+0x18] ;  /* 0x0000180001027983 */ /* 0x001f220000300a00 */
[----:B------:R-:W-:Y:S01]  /*296e0*/  IADD3 R15, P5, PT, R10, R90, RZ ;  /* 0x0000005a0a0f7210 */ /* 0x000fe20007fbe0ff */
[----:B------:R-:W-:-:S02]  /*296f0*/  IMAD.X R20, R21, 0x1, R5, P2 ;  /* 0x0000000115147824 */ /* 0x000fc400010e0605 */
[--C-:B------:R-:W-:Y:S01]  /*29700*/  IMAD.X R12, R13, 0x1, R5.reuse, P4 ;  /* 0x000000010d0c7824 */ /* 0x100fe200020e0605 */
[-C--:B------:R-:W-:Y:S01]  /*29710*/  IADD3 R13, P2, PT, R72, R90.reuse, RZ ;  /* 0x0000005a480d7210 */ /* 0x080fe20007f5e0ff */
[----:B------:R-:W-:Y:S01]  /*29720*/  STL [R1+0x6e0], R17 ;  /* 0x0006e01101007387 */ /* 0x000fe20000100800 */
[--C-:B------:R-:W-:Y:S02]  /*29730*/  IMAD.X R18, R19, 0x1, R5.reuse, P3 ;  /* 0x0000000113127824 */ /* 0x100fe400018e0605 */
[----:B------:R-:W-:Y:S01]  /*29740*/  IMAD.X R10, R11, 0x1, R5, P5 ;  /* 0x000000010b0a7824 */ /* 0x000fe200028e0605 */
[----:B------:R-:W-:Y:S01]  /*29750*/  STL [R1+0x6e4], R15 ;  /* 0x0006e40f01007387 */ /* 0x000fe20000100800 */
[----:B------:R-:W-:-:S03]  /*29760*/  IADD3 R11, P3, PT, R70, R90, RZ ;  /* 0x0000005a460b7210 */ /* 0x000fc60007f7e0ff */
[----:B------:R-:W4:Y:S04]  /*29770*/  LDL.LU.64 R50, [R1+0x20] ;  /* 0x0000200001327983 */ /* 0x000f280000300a00 */
[----:B------:R0:W-:Y:S04]  /*29780*/  STL [R1+0x6e8], R13 ;  /* 0x0006e80d01007387 */ /* 0x0001e80000100800 */
[----:B------:R-:W4:Y:S04]  /*29790*/  LDL.LU.64 R40, [R1+0x28] ;  /* 0x0000280001287983 */ /* 0x000f280000300a00 */
[----:B------:R1:W-:Y:S04]  /*297a0*/  STL [R1+0x6ec], R11 ;  /* 0x0006ec0b01007387 */ /* 0x0003e80000100800 */
[----:B------:R-:W4:Y:S04]  /*297b0*/  LDL.LU.64 R38, [R1+0x30] ;  /* 0x0000300001267983 */ /* 0x000f280000300a00 */
[----:B------:R-:W4:Y:S01]  /*297c0*/  LDL.LU.64 R32, [R1+0x38] ;  /* 0x0000380001207983 */ /* 0x000f220000300a00 */
[----:B0-----:R-:W-:-:S02]  /*297d0*/  IADD3 R13, P4, PT, R68, R90, RZ ;  /* 0x0000005a440d7210 */ /* 0x001fc40007f9e0ff */
[-C--:B-1----:R-:W-:Y:S01]  /*297e0*/  IADD3 R11, P5, PT, R66, R90.reuse, RZ ;  /* 0x0000005a420b7210 */ /* 0x082fe20007fbe0ff */
[--C-:B------:R-:W-:Y:S02]  /*297f0*/  IMAD.X R72, R73, 0x1, R5.reuse, P2 ;  /* 0x0000000149487824 */ /* 0x100fe400010e0605 */
[----:B------:R-:W-:Y:S04]  /*29800*/  STL [R1+0x6f0], R13 ;  /* 0x0006f00d01007387 */ /* 0x000fe80000100800 */
[----:B------:R0:W-:Y:S01]  /*29810*/  STL [R1+0x6f4], R11 ;  /* 0x0006f40b01007387 */ /* 0x0001e20000100800 */
[--C-:B------:R-:W-:Y:S01]  /*29820*/  IMAD.X R70, R71, 0x1, R5.reuse, P3 ;  /* 0x0000000147467824 */ /* 0x100fe200018e0605 */
[----:B------:R-:W-:Y:S01]  /*29830*/  IADD3 R15, P3, PT, R54, R90, RZ ;  /* 0x0000005a360f7210 */ /* 0x000fe20007f7e0ff */
[----:B------:R-:W-:-:S02]  /*29840*/  IMAD.X R68, R69, 0x1, R5, P4 ;  /* 0x0000000145447824 */ /* 0x000fc400020e0605 */
[----:B------:R-:W-:Y:S01]  /*29850*/  IMAD.X R66, R67, 0x1, R5, P5 ;  /* 0x0000000143427824 */ /* 0x000fe200028e0605 */
[-C--:B0-----:R-:W-:Y:S02]  /*29860*/  IADD3 R11, P2, PT, R56, R90.reuse, RZ ;  /* 0x0000005a380b7210 */ /* 0x081fe40007f5e0ff */
[----:B------:R-:W-:-:S03]  /*29870*/  IADD3 R13, P4, PT, R44, R90, RZ ;  /* 0x0000005a2c0d7210 */ /* 0x000fc60007f9e0ff */
[----:B------:R0:W-:Y:S01]  /*29880*/  STL [R1+0x6f8], R11 ;  /* 0x0006f80b01007387 */ /* 0x0001e20000100800 */
[----:B------:R-:W-:-:S03]  /*29890*/  IMAD.X R56, R57, 0x1, R5, P2 ;  /* 0x0000000139387824 */ /* 0x000fc600010e0605 */
[----:B------:R-:W-:Y:S01]  /*298a0*/  STL [R1+0x6fc], R15 ;  /* 0x0006fc0f01007387 */ /* 0x000fe20000100800 */
[----:B0-----:R-:W-:-:S03]  /*298b0*/  IADD3 R11, P5, PT, R42, R90, RZ ;  /* 0x0000005a2a0b7210 */ /* 0x001fc60007fbe0ff */
[----:B------:R-:W-:Y:S04]  /*298c0*/  STL [R1+0x700], R13 ;  /* 0x0007000d01007387 */ /* 0x000fe80000100800 */
[----:B------:R2:W-:Y:S01]  /*298d0*/  STL [R1+0x704], R11 ;  /* 0x0007040b01007387 */ /* 0x0005e20000100800 */
[--C-:B------:R-:W-:Y:S02]  /*298e0*/  IMAD.X R54, R55, 0x1, R5.reuse, P3 ;  /* 0x0000000137367824 */ /* 0x100fe400018e0605 */
[--C-:B------:R-:W-:Y:S02]  /*298f0*/  IMAD.X R44, R45, 0x1, R5.reuse, P4 ;  /* 0x000000012d2c7824 */ /* 0x100fe400020e0605 */
[----:B------:R-:W-:Y:S01]  /*29900*/  IMAD.X R42, R43, 0x1, R5, P5 ;  /* 0x000000012b2a7824 */ /* 0x000fe200028e0605 */
[----:B--2---:R-:W-:-:S05]  /*29910*/  IADD3 R11, P2, PT, R52, R90, RZ ;  /* 0x0000005a340b7210 */ /* 0x004fca0007f5e0ff */
[----:B------:R0:W-:Y:S01]  /*29920*/  STL [R1], R11 ;  /* 0x0000000b01007387 */ /* 0x0001e20000100800 */
[-C--:B---3--:R-:W-:Y:S01]  /*29930*/  IADD3 R15, P3, PT, R8, R90.reuse, RZ ;  /* 0x0000005a080f7210 */ /* 0x088fe20007f7e0ff */
[----:B------:R-:W-:Y:S01]  /*29940*/  IMAD.X R79, R53, 0x1, R5, P2 ;  /* 0x00000001354f7824 */ /* 0x000fe200010e0605 */
[----:B----4-:R-:W-:-:S03]  /*29950*/  IADD3 R13, P4, PT, R6, R90, RZ ;  /* 0x0000005a060d7210 */ /* 0x010fc60007f9e0ff */
[----:B------:R-:W-:Y:S01]  /*29960*/  STL [R1+0x8], R15 ;  /* 0x0000080f01007387 */ /* 0x000fe20000100800 */
[----:B0-----:R-:W-:-:S03]  /*29970*/  IADD3 R11, P5, PT, R2, R90, RZ ;  /* 0x0000005a020b7210 */ /* 0x001fc60007fbe0ff */
[----:B------:R-:W-:Y:S04]  /*29980*/  STL [R1+0x10], R13 ;  /* 0x0000100d01007387 */ /* 0x000fe80000100800 */
[----:B------:R0:W-:Y:S01]  /*29990*/  STL [R1+0x18], R11 ;  /* 0x0000180b01007387 */ /* 0x0001e20000100800 */
[----:B------:R-:W-:-:S03]  /*299a0*/  IMAD.X R80, R9, 0x1, R5, P3 ;  /* 0x0000000109507824 */ /* 0x000fc600018e0605 */
[----:B------:R-:W2:Y:S01]  /*299b0*/  LDL.LU.64 R52, [R1+0x40] ;  /* 0x0000400001347983 */ /* 0x000ea20000300a00 */
[----:B------:R-:W-:Y:S01]  /*299c0*/  IADD3.X R81, PT, PT, R7, R5, RZ, P4, !PT ;  /* 0x0000000507517210 */ /* 0x000fe200027fe4ff */
[----:B------:R-:W-:Y:S02]  /*299d0*/  IMAD.X R82, R3, 0x1, R5, P5 ;  /* 0x0000000103527824 */ /* 0x000fe400028e0605 */
[----:B------:R-:W3:Y:S04]  /*299e0*/  LDL.LU.64 R8, [R1+0x48] ;  /* 0x0000480001087983 */ /* 0x000ee80000300a00 */
[----:B------:R-:W4:Y:S04]  /*299f0*/  LDL.LU.64 R6, [R1+0x50] ;  /* 0x0000500001067983 */ /* 0x000f280000300a00 */
[----:B------:R-:W4:Y:S01]  /*29a00*/  LDL.LU.64 R2, [R1+0x58] ;  /* 0x0000580001027983 */ /* 0x000f220000300a00 */
[----:B0-----:R-:W-:-:S02]  /*29a10*/  IADD3 R11, P2, PT, R50, R90, RZ ;  /* 0x0000005a320b7210 */ /* 0x001fc40007f5e0ff */
[----:B------:R-:W-:-:S03]  /*29a20*/  IADD3 R15, P3, PT, R40, R90, RZ ;  /* 0x0000005a280f7210 */ /* 0x000fc60007f7e0ff */
[----:B------:R0:W-:Y:S01]  /*29a30*/  STL [R1+0x20], R11 ;  /* 0x0000200b01007387 */ /* 0x0001e20000100800 */
[----:B------:R-:W-:-:S03]  /*29a40*/  IADD3 R13, P4, PT, R38, R90, RZ ;  /* 0x0000005a260d7210 */ /* 0x000fc60007f9e0ff */
[----:B------:R-:W-:Y:S01]  /*29a50*/  STL [R1+0x28], R15 ;  /* 0x0000280f01007387 */ /* 0x000fe20000100800 */
[--C-:B------:R-:W-:Y:S01]  /*29a60*/  IMAD.X R83, R51, 0x1, R5.reuse, P2 ;  /* 0x0000000133537824 */ /* 0x100fe200010e0605 */
[----:B0-----:R-:W-:Y:S02]  /*29a70*/  IADD3 R11, P5, PT, R32, R90, RZ ;  /* 0x0000005a200b7210 */ /* 0x001fe40007fbe0ff */
[----:B------:R-:W-:Y:S01]  /*29a80*/  STL [R1+0x30], R13 ;  /* 0x0000300d01007387 */ /* 0x000fe20000100800 */
[----:B------:R-:W-:-:S03]  /*29a90*/  IMAD.X R84, R41, 0x1, R5, P3 ;  /* 0x0000000129547824 */ /* 0x000fc600018e0605 */
[----:B------:R2:W-:Y:S01]  /*29aa0*/  STL [R1+0x38], R11 ;  /* 0x0000380b01007387 */ /* 0x0005e20000100800 */
[----:B------:R-:W-:-:S03]  /*29ab0*/  IMAD.X R85, R39, 0x1, R5, P4 ;  /* 0x0000000127557824 */ /* 0x000fc600020e0605 */
[----:B------:R-:W4:Y:S01]  /*29ac0*/  LDL.LU.64 R50, [R1+0x60] ;  /* 0x0000600001327983 */ /* 0x000f220000300a00 */
[----:B------:R-:W-:-:S03]  /*29ad0*/  IMAD.X R86, R33, 0x1, R5, P5 ;  /* 0x0000000121567824 */ /* 0x000fc600028e0605 */
[----:B------:R-:W4:Y:S04]  /*29ae0*/  LDL.LU.64 R40, [R1+0x68] ;  /* 0x0000680001287983 */ /* 0x000f280000300a00 */
[----:B------:R-:W4:Y:S04]  /*29af0*/  LDL.LU.64 R38, [R1+0x70] ;  /* 0x0000700001267983 */ /* 0x000f280000300a00 */
[----:B------:R-:W4:Y:S01]  /*29b00*/  LDL.LU.64 R32, [R1+0x78] ;  /* 0x0000780001207983 */ /* 0x000f220000300a00 */
[-C--:B--2---:R-:W-:Y:S02]  /*29b10*/  IADD3 R11, P2, PT, R52, R90.reuse, RZ ;  /* 0x0000005a340b7210 */ /* 0x084fe40007f5e0ff */
[----:B---3--:R-:W-:-:S03]  /*29b20*/  IADD3 R15, P3, PT, R8, R90, RZ ;  /* 0x0000005a080f7210 */ /* 0x008fc60007f7e0ff */
[----:B------:R0:W-:Y:S01]  /*29b30*/  STL [R1+0x40], R11 ;  /* 0x0000400b01007387 */ /* 0x0001e20000100800 */
[----:B----4-:R-:W-:-:S03]  /*29b40*/  IADD3 R13, P4, PT, R6, R90, RZ ;  /* 0x0000005a060d7210 */ /* 0x010fc60007f9e0ff */
[----:B------:R-:W-:Y:S01]  /*29b50*/  STL [R1+0x48], R15 ;  /* 0x0000480f01007387 */ /* 0x000fe20000100800 */
[--C-:B------:R-:W-:Y:S01]  /*29b60*/  IMAD.X R87, R53, 0x1, R5.reuse, P2 ;  /* 0x0000000135577824 */ /* 0x100fe200010e0605 */
[----:B0-----:R-:W-:Y:S02]  /*29b70*/  IADD3 R11, P5, PT, R2, R90, RZ ;  /* 0x0000005a020b7210 */ /* 0x001fe40007fbe0ff */
[----:B------:R-:W-:Y:S01]  /*29b80*/  STL [R1+0x50], R13 ;  /* 0x0000500d01007387 */ /* 0x000fe20000100800 */
[----:B------:R-:W-:-:S03]  /*29b90*/  IMAD.X R88, R9, 0x1, R5, P3 ;  /* 0x0000000109587824 */ /* 0x000fc600018e0605 */
[----:B------:R0:W-:Y:S04]  /*29ba0*/  STL [R1+0x58], R11 ;  /* 0x0000580b01007387 */ /* 0x0001e80000100800 */
[----:B------:R-:W2:Y:S01]  /*29bb0*/  LDL.LU.64 R52, [R1+0x80] ;  /* 0x0000800001347983 */ /* 0x000ea20000300a00 */
[----:B------:R-:W-:-:S03]  /*29bc0*/  IMAD.X R89, R7, 0x1, R5, P4 ;  /* 0x0000000107597824 */ /* 0x000fc600020e0605 */
[----:B------:R-:W3:Y:S01]  /*29bd0*/  LDL.LU.64 R8, [R1+0x88] ;  /* 0x0000880001087983 */ /* 0x000ee20000300a00 */
[----:B------:R-:W-:-:S03]  /*29be0*/  IMAD.X R91, R3, 0x1, R5, P5 ;  /* 0x00000001035b7824 */ /* 0x000fc600028e0605 */
[----:B------:R-:W4:Y:S04]  /*29bf0*/  LDL.LU.64 R6, [R1+0x90] ;  /* 0x0000900001067983 */ /* 0x000f280000300a00 */
[----:B------:R-:W4:Y:S01]  /*29c00*/  LDL.LU.64 R2, [R1+0x98] ;  /* 0x0000980001027983 */ /* 0x000f220000300a00 */
[-C--:B0-----:R-:W-:Y:S02]  /*29c10*/  IADD3 R11, P2, PT, R50, R90.reuse, RZ ;  /* 0x0000005a320b7210 */ /* 0x081fe40007f5e0ff */
[----:B------:R-:W-:-:S03]  /*29c20*/  IADD3 R15, P3, PT, R40, R90, RZ ;  /* 0x0000005a280f7210 */ /* 0x000fc60007f7e0ff */
[----:B------:R0:W-:Y:S01]  /*29c30*/  STL [R1+0x60], R11 ;  /* 0x0000600b01007387 */ /* 0x0001e20000100800 */
[----:B------:R-:W-:-:S03]  /*29c40*/  IADD3 R13, P4, PT, R38, R90, RZ ;  /* 0x0000005a260d7210 */ /* 0x000fc60007f9e0ff */
[----:B------:R1:W-:Y:S01]  /*29c50*/  STL [R1+0x708], R15 ;  /* 0x0007080f01007387 */ /* 0x0003e20000100800 */
[----:B0-----:R-:W-:-:S03]  /*29c60*/  IADD3 R11, P5, PT, R32, R90, RZ ;  /* 0x0000005a200b7210 */ /* 0x001fc60007fbe0ff */
[----:B------:R0:W-:Y:S01]  /*29c70*/  STL [R1+0x70c], R13 ;  /* 0x00070c0d01007387 */ /* 0x0001e20000100800 */
[----:B-1----:R-:W-:-:S03]  /*29c80*/  IMAD.X R15, R41, 0x1, R5, P3 ;  /* 0x00000001290f7824 */ /* 0x002fc600018e0605 */
[----:B------:R1:W-:Y:S01]  /*29c90*/  STL [R1+0x710], R11 ;  /* 0x0007100b01007387 */ /* 0x0003e20000100800 */
[--C-:B------:R-:W-:Y:S02]  /*29ca0*/  IMAD.X R92, R51, 0x1, R5.reuse, P2 ;  /* 0x00000001335c7824 */ /* 0x100fe400010e0605 */
[--C-:B0-----:R-:W-:Y:S01]  /*29cb0*/  IMAD.X R13, R39, 0x1, R5.reuse, P4 ;  /* 0x00000001270d7824 */ /* 0x101fe200020e0605 */
[----:B------:R-:W-:Y:S01]  /*29cc0*/  STL [R1+0x68], R15 ;  /* 0x0000680f01007387 */ /* 0x000fe20000100800 */
[----:B-1----:R-:W-:-:S03]  /*29cd0*/  IMAD.X R11, R33, 0x1, R5, P5 ;  /* 0x00000001210b7824 */ /* 0x002fc600028e0605 */
[----:B------:R-:W4:Y:S04]  /*29ce0*/  LDL.LU.64 R50, [R1+0xa0] ;  /* 0x0000a00001327983 */ /* 0x000f280000300a00 */
[----:B------:R2:W-:Y:S04]  /*29cf0*/  STL [R1+0x70], R13 ;  /* 0x0000700d01007387 */ /* 0x0005e80000100800 */
[----:B------:R-:W4:Y:S04]  /*29d00*/  LDL.LU.64 R40, [R1+0xa8] ;  /* 0x0000a80001287983 */ /* 0x000f280000300a00 */
[----:B------:R3:W-:Y:S04]  /*29d10*/  STL [R1+0x78], R11 ;  /* 0x0000780b01007387 */ /* 0x0007e80000100800 */
[----:B------:R-:W4:Y:S04]  /*29d20*/  LDL.LU.64 R38, [R1+0xb0] ;  /* 0x0000b00001267983 */ /* 0x000f280000300a00 */
[----:B------:R-:W4:Y:S01]  /*29d30*/  LDL.LU.64 R32, [R1+0xb8] ;  /* 0x0000b80001207983 */ /* 0x000f220000300a00 */
[----:B--2---:R-:W-:-:S02]  /*29d40*/  IADD3 R13, P2, PT, R52, R90, RZ ;  /* 0x0000005a340d7210 */ /* 0x004fc40007f5e0ff */
[----:B---3--:R-:W-:-:S03]  /*29d50*/  IADD3 R11, P3, PT, R8, R90, RZ ;  /* 0x0000005a080b7210 */ /* 0x008fc60007f7e0ff */
[----:B------:R0:W-:Y:S01]  /*29d60*/  STL [R1+0x714], R13 ;  /* 0x0007140d01007387 */ /* 0x0001e20000100800 */
[----:B----4-:R-:W-:-:S03]  /*29d70*/  IADD3 R15, P4, PT, R6, R90, RZ ;  /* 0x0000005a060f7210 */ /* 0x010fc60007f9e0ff */
[----:B------:R1:W-:Y:S01]  /*29d80*/  STL [R1+0x718], R11 ;  /* 0x0007180b01007387 */ /* 0x0003e20000100800 */
[--C-:B------:R-:W-:Y:S01]  /*29d90*/  IMAD.X R8, R9, 0x1, R5.reuse, P3 ;  /* 0x0000000109087824 */ /* 0x100fe200018e0605 */
[----:B0-----:R-:W-:Y:S02]  /*29da0*/  IADD3 R13, P5, PT, R2, R90, RZ ;  /* 0x0000005a020d7210 */ /* 0x001fe40007fbe0ff */
[----:B------:R-:W-:Y:S01]  /*29db0*/  STL [R1+0x71c], R15 ;  /* 0x00071c0f01007387 */ /* 0x000fe20000100800 */
[----:B-1----:R-:W-:-:S03]  /*29dc0*/  IMAD.X R11, R53, 0x1, R5, P2 ;  /* 0x00000001350b7824 */ /* 0x002fc600010e0605 */
[----:B------:R-:W-:Y:S01]  /*29dd0*/  STL [R1+0x720], R13 ;  /* 0x0007200d01007387 */ /* 0x000fe20000100800 */
[----:B------:R-:W-:-:S03]  /*29de0*/  IMAD.X R6, R7, 0x1, R5, P4 ;  /* 0x0000000107067824 */ /* 0x000fc600020e0605 */
[----:B------:R-:W-:Y:S01]  /*29df0*/  STL [R1+0x80], R11 ;  /* 0x0000800b01007387 */ /* 0x000fe20000100800 */
[----:B------:R-:W-:-:S03]  /*29e00*/  IMAD.X R2, R3, 0x1, R5, P5 ;  /* 0x0000000103027824 */ /* 0x000fc600028e0605 */
[----:B------:R0:W-:Y:S04]  /*29e10*/  STL [R1+0x88], R8 ;  /* 0x0000880801007387 */ /* 0x0001e80000100800 */
[----:B------:R-:W2:Y:S04]  /*29e20*/  LDL.LU.64 R52, [R1+0xc0] ;  /* 0x0000c00001347983 */ /* 0x000ea80000300a00 */
[----:B------:R1:W-:Y:S04]  /*29e30*/  STL [R1+0x90], R6 ;  /* 0x0000900601007387 */ /* 0x0003e80000100800 */
[----:B0-----:R-:W3:Y:S04]  /*29e40*/  LDL.LU.64 R8, [R1+0xc8] ;  /* 0x0000c80001087983 */ /* 0x001ee80000300a00 */
[----:B------:R0:W-:Y:S04]  /*29e50*/  STL [R1+0x98], R2 ;  /* 0x0000980201007387 */ /* 0x0001e80000100800 */
[----:B-1----:R-:W4:Y:S04]  /*29e60*/  LDL.LU.64 R6, [R1+0xd0] ;  /* 0x0000d00001067983 */ /* 0x002f280000300a00 */
[----:B0-----:R-:W4:Y:S01]  /*29e70*/  LDL.LU.64 R2, [R1+0xd8] ;  /* 0x0000d80001027983 */ /* 0x001f220000300a00 */
[----:B------:R-:W-:-:S02]  /*29e80*/  IADD3 R13, P2, PT, R50, R90, RZ ;  /* 0x0000005a320d7210 */ /* 0x000fc40007f5e0ff */
[-C--:B------:R-:W-:Y:S02]  /*29e90*/  IADD3 R11, P3, PT, R40, R90.reuse, RZ ;  /* 0x0000005a280b7210 */ /* 0x080fe40007f7e0ff */
[-C--:B------:R-:W-:Y:S01]  /*29ea0*/  IADD3 R15, P4, PT, R38, R90.reuse, RZ ;  /* 0x0000005a260f7210 */ /* 0x080fe20007f9e0ff */
[----:B------:R0:W-:Y:S04]  /*29eb0*/  STL [R1+0x724], R13 ;  /* 0x0007240d01007387 */ /* 0x0001e80000100800 */
[----:B------:R1:W-:Y:S01]  /*29ec0*/  STL [R1+0x728], R11 ;  /* 0x0007280b01007387 */ /* 0x0003e20000100800 */
[----:B0-----:R-:W-:-:S03]  /*29ed0*/  IADD3 R13, P5, PT, R32, R90, RZ ;  /* 0x0000005a200d7210 */ /* 0x001fc60007fbe0ff */
[----:B------:R0:W-:Y:S01]  /*29ee0*/  STL [R1+0x72c], R15 ;  /* 0x00072c0f01007387 */ /* 0x0001e20000100800 */
[----:B-1----:R-:W-:-:S03]  /*29ef0*/  IMAD.X R11, R51, 0x1, R5, P2 ;  /* 0x00000001330b7824 */ /* 0x002fc600010e0605 */
[----:B------:R1:W-:Y:S01]  /*29f00*/  STL [R1+0x730], R13 ;  /* 0x0007300d01007387 */ /* 0x0003e20000100800 */
[----:B0-----:R-:W-:-:S03]  /*29f10*/  IMAD.X R15, R41, 0x1, R5, P3 ;  /* 0x00000001290f7824 */ /* 0x001fc600018e0605 */
[----:B------:R0:W-:Y:S01]  /*29f20*/  STL [R1+0xa0], R11 ;  /* 0x0000a00b01007387 */ /* 0x0001e20000100800 */
[----:B-1----:R-:W-:-:S03]  /*29f30*/  IMAD.X R13, R39, 0x1, R5, P4 ;  /* 0x00000001270d7824 */ /* 0x002fc600020e0605 */
[----:B------:R-:W-:Y:S04]  /*29f40*/  STL [R1+0xa8], R15 ;  /* 0x0000a80f01007387 */ /* 0x000fe80000100800 */
[----:B------:R-:W4:Y:S01]  /*29f50*/  LDL.LU.64 R50, [R1+0xe0] ;  /* 0x0000e00001327983 */ /* 0x000f220000300a00 */
[----:B0-----:R-:W-:-:S03]  /*29f60*/  IMAD.X R11, R33, 0x1, R5, P5 ;  /* 0x00000001210b7824 */ /* 0x001fc600028e0605 */
[----:B------:R2:W-:Y:S04]  /*29f70*/  STL [R1+0xb0], R13 ;  /* 0x0000b00d01007387 */ /* 0x0005e80000100800 */
[----:B------:R-:W4:Y:S04]  /*29f80*/  LDL.LU.64 R40, [R1+0xe8] ;  /* 0x0000e80001287983 */ /* 0x000f280000300a00 */
[----:B------:R3:W-:Y:S04]  /*29f90*/  STL [R1+0xb8], R11 ;  /* 0x0000b80b01007387 */ /* 0x0007e80000100800 */
[----:B------:R-:W4:Y:S04]  /*29fa0*/  LDL.LU.64 R38, [R1+0xf0] ;  /* 0x0000f00001267983 */ /* 0x000f280000300a00 */
[----:B------:R-:W4:Y:S01]  /*29fb0*/  LDL.LU.64 R32, [R1+0xf8] ;  /* 0x0000f80001207983 */ /* 0x000f220000300a00 */
[----:B--2---:R-:W-:-:S02]  /*29fc0*/  IADD3 R13, P2, PT, R52, R90, RZ ;  /* 0x0000005a340d7210 */ /* 0x004fc40007f5e0ff */
[----:B---3--:R-:W-:-:S03]  /*29fd0*/  IADD3 R11, P3, PT, R8, R90, RZ ;  /* 0x0000005a080b7210 */ /* 0x008fc60007f7e0ff */
[----:B------:R0:W-:Y:S04]  /*29fe0*/  STL [R1+0x734], R13 ;  /* 0x0007340d01007387 */ /* 0x0001e80000100800 */
[----:B------:R1:W-:Y:S01]  /*29ff0*/  STL [R1+0x740], R11 ;  /* 0x0007400b01007387 */ /* 0x0003e20000100800 */
[-C--:B----4-:R-:W-:Y:S01]  /*2a000*/  IADD3 R15, P4, PT, R6, R90.reuse, RZ ;  /* 0x0000005a060f7210 */ /* 0x090fe20007f9e0ff */
[--C-:B------:R-:W-:Y:S01]  /*2a010*/  IMAD.X R8, R9, 0x1, R5.reuse, P3 ;  /* 0x0000000109087824 */ /* 0x100fe200018e0605 */
[----:B0-----:R-:W-:Y:S01]  /*2a020*/  IADD3 R13, P5, PT, R2, R90, RZ ;  /* 0x0000005a020d7210 */ /* 0x001fe20007fbe0ff */
[--C-:B-1----:R-:W-:Y:S02]  /*2a030*/  IMAD.X R11, R53, 0x1, R5.reuse, P2 ;  /* 0x00000001350b7824 */ /* 0x102fe400010e0605 */
[----:B------:R-:W-:Y:S01]  /*2a040*/  STL [R1+0x744], R15 ;  /* 0x0007440f01007387 */ /* 0x000fe20000100800 */
[----:B------:R-:W-:-:S03]  /*2a050*/  IMAD.X R6, R7, 0x1, R5, P4 ;  /* 0x0000000107067824 */ /* 0x000fc600020e0605 */
[----:B------:R-:W-:Y:S01]  /*2a060*/  STL [R1+0x748], R13 ;  /* 0x0007480d01007387 */ /* 0x000fe20000100800 */
[----:B------:R-:W-:-:S03]  /*2a070*/  IMAD.X R2, R3, 0x1, R5, P5 ;  /* 0x0000000103027824 */ /* 0x000fc600028e0605 */
[----:B------:R-:W-:Y:S04]  /*2a080*/  STL [R1+0xc0], R11 ;  /* 0x0000c00b01007387 */ /* 0x000fe80000100800 */
        /* <DEDUP_REMOVED lines=8> */
[----:B------:R-:W-:-:S03]  /*2a110*/  IADD3 R11, P3, PT, R40, R90, RZ ;  /* 0x0000005a280b7210 */ /* 0x000fc60007f7e0ff */
[----:B------:R0:W-:Y:S04]  /*2a120*/  STL [R1+0x74c], R13 ;  /* 0x00074c0d01007387 */ /* 0x0001e80000100800 */
[----:B------:R1:W-:Y:S01]  /*2a130*/  STL [R1+0x750], R11 ;  /* 0x0007500b01007387 */ /* 0x0003e20000100800 */
[-C--:B------:R-:W-:Y:S02]  /*2a140*/  IADD3 R15, P4, PT, R38, R90.reuse, RZ ;  /* 0x0000005a260f7210 */ /* 0x080fe40007f9e0ff */
        /* <DEDUP_REMOVED lines=99> */
[-C--:B----4-:R-:W-:Y:S02]  /*2a780*/  IADD3 R15, P4, PT, R6, R90.reuse, RZ ;  /* 0x0000005a060f7210 */ /* 0x090fe40007f9e0ff */
[----:B------:R-:W-:Y:S02]  /*2a790*/  IADD3.X R8, PT, PT, R9, R5, RZ, P3, !PT ;  /* 0x0000000509087210 */ /* 0x000fe40001ffe4ff */
[----:B0-----:R-:W-:Y:S01]  /*2a7a0*/  IADD3 R13, P5, PT, R2, R90, RZ ;  /* 0x0000005a020d7210 */ /* 0x001fe20007fbe0ff */
[--C-:B-1----:R-:W-:Y:S01]  /*2a7b0*/  IMAD.X R11, R53, 0x1, R5.reuse, P2 ;  /* 0x00000001350b7824 */ /* 0x102fe200010e0605 */
        /* <DEDUP_REMOVED lines=238> */
[----:B0-----:R-:W-:Y:S02]  /*2b6a0*/  IADD3 R13, P5, PT, R2, R90, RZ ;  /* 0x0000005a020d7210 */ /* 0x001fe40007fbe0ff */
[----:B-1----:R-:W-:Y:S01]  /*2b6b0*/  IADD3.X R11, PT, PT, R53, R5, RZ, P2, !PT ;  /* 0x00000005350b7210 */ /* 0x002fe200017fe4ff */
        /* <DEDUP_REMOVED lines=24> */
[----:B------:R-:W-:Y:S01]  /*2b840*/  STL [R1+0x328], R15 ;  /* 0x0003280f01007387 */ /* 0x000fe20000100800 */
[----:B0-----:R-:W-:-:S03]  /*2b850*/  IMAD.X R11, R33, 0x1, R5, P5 ;  /* 0x00000001210b7824 */ /* 0x001fc600028e0605 */
        /* <DEDUP_REMOVED lines=200> */
[----:B0-----:R-:W-:-:S03]  /*2c4e0*/  IADD3.X R11, PT, PT, R33, R5, RZ, P5, !PT ;  /* 0x00000005210b7210 */ /* 0x001fc60002ffe4ff */
        /* <DEDUP_REMOVED lines=219> */
[----:B0-----:R-:W2:Y:S04]  /*2d2a0*/  LDL.LU.64 R8, [R1+0x600] ;  /* 0x0006000001087983 */ /* 0x001ea80000300a00 */
[----:B------:R0:W-:Y:S04]  /*2d2b0*/  STL [R1+0x5d0], R6 ;  /* 0x0005d00601007387 */ /* 0x0001e80000100800 */
[----:B0-----:R-:W3:Y:S04]  /*2d2c0*/  LDL.LU.64 R6, [R1+0x608] ;  /* 0x0006080001067983 */ /* 0x001ee80000300a00 */
[----:B------:R0:W-:Y:S04]  /*2d2d0*/  STL [R1+0x5d8], R2 ;  /* 0x0005d80201007387 */ /* 0x0001e80000100800 */
[----:B------:R-:W4:Y:S04]  /*2d2e0*/  LDL.LU.64 R52, [R1+0x610] ;  /* 0x0006100001347983 */ /* 0x000f280000300a00 */
        /* <DEDUP_REMOVED lines=12> */
[----:B-1----:R-:W-:-:S03]  /*2d3b0*/  IADD3.X R13, PT, PT, R39, R5, RZ, P4, !PT ;  /* 0x00000005270d7210 */ /* 0x002fc600027fe4ff */
[----:B------:R2:W-:Y:S04]  /*2d3c0*/  STL [R1+0x5e8], R15 ;  /* 0x0005e80f01007387 */ /* 0x0005e80000100800 */
[----:B------:R-:W4:Y:S01]  /*2d3d0*/  LDL.LU.64 R50, [R1+0x620] ;  /* 0x0006200001327983 */ /* 0x000f220000300a00 */
[----:B0-----:R-:W-:-:S03]  /*2d3e0*/  IMAD.X R11, R33, 0x1, R5, P5 ;  /* 0x00000001210b7824 */ /* 0x001fc600028e0605 */
[----:B------:R3:W-:Y:S04]  /*2d3f0*/  STL [R1+0x5f0], R13 ;  /* 0x0005f00d01007387 */ /* 0x0007e80000100800 */
[----:B------:R-:W4:Y:S04]  /*2d400*/  LDL.LU.64 R40, [R1+0x628] ;  /* 0x0006280001287983 */ /* 0x000f280000300a00 */
[----:B------:R4:W-:Y:S04]  /*2d410*/  STL [R1+0x5f8], R11 ;  /* 0x0005f80b01007387 */ /* 0x0009e80000100800 */
[----:B------:R-:W4:Y:S04]  /*2d420*/  LDL.LU.64 R38, [R1+0x630] ;  /* 0x0006300001267983 */ /* 0x000f280000300a00 */
[----:B------:R-:W4:Y:S01]  /*2d430*/  LDL.LU.64 R32, [R1+0x638] ;  /* 0x0006380001207983 */ /* 0x000f220000300a00 */
[----:B--2---:R-:W-:-:S05]  /*2d440*/  IADD3 R15, P2, PT, R8, R90, RZ ;  /* 0x0000005a080f7210 */ /* 0x004fca0007f5e0ff */
[----:B------:R0:W-:Y:S01]  /*2d450*/  STL [R1+0x1470], R15 ;  /* 0x0014700f01007387 */ /* 0x0001e20000100800 */
[-C--:B---3--:R-:W-:Y:S02]  /*2d460*/  IADD3 R13, P3, PT, R6, R90.reuse, RZ ;  /* 0x0000005a060d7210 */ /* 0x088fe40007f7e0ff */
[----:B----4-:R-:W-:-:S03]  /*2d470*/  IADD3 R11, P4, PT, R52, R90, RZ ;  /* 0x0000005a340b7210 */ /* 0x010fc60007f9e0ff */
[----:B------:R1:W-:Y:S01]  /*2d480*/  STL [R1+0x1474], R13 ;  /* 0x0014740d01007387 */ /* 0x0003e20000100800 */
[----:B0-----:R-:W-:-:S03]  /*2d490*/  IADD3 R15, P5, PT, R2, R90, RZ ;  /* 0x0000005a020f7210 */ /* 0x001fc60007fbe0ff */
[----:B------:R0:W-:Y:S01]  /*2d4a0*/  STL [R1+0x1478], R11 ;  /* 0x0014780b01007387 */ /* 0x0001e20000100800 */
[----:B-1----:R-:W-:-:S03]  /*2d4b0*/  IMAD.X R13, R9, 0x1, R5, P2 ;  /* 0x00000001090d7824 */ /* 0x002fc600010e0605 */
[----:B------:R-:W-:Y:S04]  /*2d4c0*/  STL [R1+0x147c], R15 ;  /* 0x00147c0f01007387 */ /* 0x000fe80000100800 */
[----:B------:R-:W2:Y:S01]  /*2d4d0*/  LDL.LU.64 R8, [R1+0x640] ;  /* 0x0006400001087983 */ /* 0x000ea20000300a00 */
[----:B0-----:R-:W-:-:S03]  /*2d4e0*/  IMAD.X R11, R7, 0x1, R5, P3 ;  /* 0x00000001070b7824 */ /* 0x001fc600018e0605 */
[----:B------:R0:W-:Y:S04]  /*2d4f0*/  STL [R1+0x600], R13 ;  /* 0x0006000d01007387 */ /* 0x0001e80000100800 */
[----:B------:R-:W3:Y:S01]  /*2d500*/  LDL.LU.64 R6, [R1+0x650] ;  /* 0x0006500001067983 */ /* 0x000ee20000300a00 */
[----:B0-----:R-:W-:-:S03]  /*2d510*/  IMAD.X R13, R53, 0x1, R5, P4 ;  /* 0x00000001350d7824 */ /* 0x001fc600020e0605 */
[----:B------:R0:W-:Y:S04]  /*2d520*/  STL [R1+0x608], R11 ;  /* 0x0006080b01007387 */ /* 0x0001e80000100800 */
[----:B------:R-:W4:Y:S04]  /*2d530*/  LDL.LU.64 R64, [R1+0x658] ;  /* 0x0006580001407983 */ /* 0x000f280000300a00 */
[----:B------:R1:W-:Y:S01]  /*2d540*/  STL [R1+0x610], R13 ;  /* 0x0006100d01007387 */ /* 0x0003e20000100800 */
[----:B0-----:R-:W-:-:S03]  /*2d550*/  IMAD.X R11, R3, 0x1, R5, P5 ;  /* 0x00000001030b7824 */ /* 0x001fc600028e0605 */
[----:B------:R-:W4:Y:S04]  /*2d560*/  LDL.LU.64 R2, [R1+0x660] ;  /* 0x0006600001027983 */ /* 0x000f280000300a00 */
[----:B------:R0:W-:Y:S01]  /*2d570*/  STL [R1+0x618], R11 ;  /* 0x0006180b01007387 */ /* 0x0001e20000100800 */
[----:B-1----:R-:W-:-:S05]  /*2d580*/  IADD3 R13, P2, PT, R50, R90, RZ ;  /* 0x0000005a320d7210 */ /* 0x002fca0007f5e0ff */
[----:B------:R1:W-:Y:S01]  /*2d590*/  STL [R1+0x1480], R13 ;  /* 0x0014800d01007387 */ /* 0x0003e20000100800 */
[-C--:B0-----:R-:W-:Y:S02]  /*2d5a0*/  IADD3 R11, P3, PT, R40, R90.reuse, RZ ;  /* 0x0000005a280b7210 */ /* 0x081fe40007f7e0ff */
[----:B------:R-:W-:-:S03]  /*2d5b0*/  IADD3 R15, P4, PT, R38, R90, RZ ;  /* 0x0000005a260f7210 */ /* 0x000fc60007f9e0ff */
[----:B------:R0:W-:Y:S01]  /*2d5c0*/  STL [R1+0x1484], R11 ;  /* 0x0014840b01007387 */ /* 0x0001e20000100800 */
[----:B-1----:R-:W-:-:S03]  /*2d5d0*/  IADD3 R13, P5, PT, R32, R90, RZ ;  /* 0x0000005a200d7210 */ /* 0x002fc60007fbe0ff */
[----:B------:R1:W-:Y:S04]  /*2d5e0*/  STL [R1+0x1488], R15 ;  /* 0x0014880f01007387 */ /* 0x0003e80000100800 */
[----:B------:R1:W-:Y:S01]  /*2d5f0*/  STL [R1+0x148c], R13 ;  /* 0x00148c0d01007387 */ /* 0x0003e20000100800 */
[--C-:B0-----:R-:W-:Y:S02]  /*2d600*/  IMAD.X R11, R51, 0x1, R5.reuse, P2 ;  /* 0x00000001330b7824 */ /* 0x101fe400010e0605 */
[----:B-1----:R-:W-:-:S03]  /*2d610*/  IMAD.X R15, R41, 0x1, R5, P3 ;  /* 0x00000001290f7824 */ /* 0x002fc600018e0605 */
[----:B------:R0:W-:Y:S01]  /*2d620*/  STL [R1+0x620], R11 ;  /* 0x0006200b01007387 */ /* 0x0001e20000100800 */
[----:B------:R-:W-:-:S03]  /*2d630*/  IMAD.X R13, R39, 0x1, R5, P4 ;  /* 0x00000001270d7824 */ /* 0x000fc600020e0605 */
[----:B------:R-:W-:Y:S01]  /*2d640*/  STL [R1+0x628], R15 ;  /* 0x0006280f01007387 */ /* 0x000fe20000100800 */
[----:B0-----:R-:W-:-:S03]  /*2d650*/  IMAD.X R11, R33, 0x1, R5, P5 ;  /* 0x00000001210b7824 */ /* 0x001fc600028e0605 */
[----:B------:R-:W4:Y:S04]  /*2d660*/  LDL.LU.64 R32, [R1+0x668] ;  /* 0x0006680001207983 */ /* 0x000f280000300a00 */
[----:B------:R2:W-:Y:S04]  /*2d670*/  STL [R1+0x630], R13 ;  /* 0x0006300d01007387 */ /* 0x0005e80000100800 */
[----:B------:R-:W4:Y:S04]  /*2d680*/  LDL.LU.64 R38, [R1+0x670] ;  /* 0x0006700001267983 */ /* 0x000f280000300a00 */
[----:B------:R3:W-:Y:S04]  /*2d690*/  STL [R1+0x638], R11 ;  /* 0x0006380b01007387 */ /* 0x0007e80000100800 */
[----:B------:R-:W4:Y:S01]  /*2d6a0*/  LDL.LU.64 R40, [R1+0x678] ;  /* 0x0006780001287983 */ /* 0x000f220000300a00 */
[----:B--2---:R-:W-:-:S05]  /*2d6b0*/  IADD3 R13, P2, PT, R8, R90, RZ ;  /* 0x0000005a080d7210 */ /* 0x004fca0007f5e0ff */
[----:B------:R4:W-:Y:S01]  /*2d6c0*/  STL [R1+0x1490], R13 ;  /* 0x0014900d01007387 */ /* 0x0009e20000100800 */
[----:B---3--:R-:W-:-:S03]  /*2d6d0*/  IADD3 R11, P3, PT, R6, R90, RZ ;  /* 0x0000005a060b7210 */ /* 0x008fc60007f7e0ff */
[----:B------:R-:W2:Y:S01]  /*2d6e0*/  LDL.LU.64 R50, [R1+0x680] ;  /* 0x0006800001327983 */ /* 0x000ea20000300a00 */
[----:B------:R-:W-:-:S03]  /*2d6f0*/  IMAD.X R8, R9, 0x1, R5, P2 ;  /* 0x0000000109087824 */ /* 0x000fc600010e0605 */
[----:B------:R0:W-:Y:S01]  /*2d700*/  STL [R1+0x1494], R11 ;  /* 0x0014940b01007387 */ /* 0x0001e20000100800 */
[----:B------:R-:W-:Y:S01]  /*2d710*/  IMAD.X R6, R7, 0x1, R5, P3 ;  /* 0x0000000107067824 */ /* 0x000fe200018e0605 */
[-C--:B----4-:R-:W-:Y:S02]  /*2d720*/  IADD3 R13, P4, PT, R64, R90.reuse, RZ ;  /* 0x0000005a400d7210 */ /* 0x090fe40007f9e0ff */
[----:B0-----:R-:W-:-:S03]  /*2d730*/  IADD3 R11, P5, PT, R2, R90, RZ ;  /* 0x0000005a020b7210 */ /* 0x001fc60007fbe0ff */
[----:B------:R-:W-:Y:S04]  /*2d740*/  STL [R1+0x1498], R13 ;  /* 0x0014980d01007387 */ /* 0x000fe80000100800 */
[----:B------:R-:W-:Y:S04]  /*2d750*/  STL [R1+0x149c], R11 ;  /* 0x00149c0b01007387 */ /* 0x000fe80000100800 */
[----:B------:R-:W3:Y:S04]  /*2d760*/  LDL.LU.64 R52, [R1+0x688] ;  /* 0x0006880001347983 */ /* 0x000ee80000300a00 */
[----:B------:R0:W-:Y:S04]  /*2d770*/  STL [R1+0x640], R8 ;  /* 0x0006400801007387 */ /* 0x0001e80000100800 */
[----:B------:R-:W4:Y:S04]  /*2d780*/  LDL.LU.64 R62, [R1+0x690] ;  /* 0x00069000013e7983 */ /* 0x000f280000300a00 */
[----:B------:R1:W-:Y:S04]  /*2d790*/  STL [R1+0x650], R6 ;  /* 0x0006500601007387 */ /* 0x0003e80000100800 */
[----:B0-----:R-:W4:Y:S04]  /*2d7a0*/  LDL.LU.64 R8, [R1+0x698] ;  /* 0x0006980001087983 */ /* 0x001f280000300a00 */
[----:B-1----:R-:W4:Y:S01]  /*2d7b0*/  LDL.LU.64 R6, [R1+0x6a0] ;  /* 0x0006a00001067983 */ /* 0x002f220000300a00 */
[----:B------:R-:W-:-:S02]  /*2d7c0*/  IMAD.X R11, R65, 0x1, R5, P4 ;  /* 0x00000001410b7824 */ /* 0x000fc400020e0605 */
[----:B------:R-:W-:-:S03]  /*2d7d0*/  IMAD.X R3, R3, 0x1, R5, P5 ;  /* 0x0000000103037824 */ /* 0x000fc600028e0605 */
[----:B------:R0:W-:Y:S04]  /*2d7e0*/  STL [R1+0x658], R11 ;  /* 0x0006580b01007387 */ /* 0x0001e80000100800 */
[----:B------:R-:W-:Y:S04]  /*2d7f0*/  STL [R1+0x660], R3 ;  /* 0x0006600301007387 */ /* 0x000fe80000100800 */
[----:B------:R-:W4:Y:S01]  /*2d800*/  LDL.LU.64 R64, [R1+0x6a8] ;  /* 0x0006a80001407983 */ /* 0x000f220000300a00 */
[----:B------:R-:W-:-:S05]  /*2d810*/  IADD3 R2, P2, PT, R32, R90, RZ ;  /* 0x0000005a20027210 */ /* 0x000fca0007f5e0ff */
[----:B------:R1:W-:Y:S01]  /*2d820*/  STL [R1+0x14a0], R2 ;  /* 0x0014a00201007387 */ /* 0x0003e20000100800 */
[----:B0-----:R-:W-:-:S03]  /*2d830*/  IADD3 R11, P3, PT, R38, R90, RZ ;  /* 0x0000005a260b7210 */ /* 0x001fc60007f7e0ff */
[----:B-1----:R-:W4:Y:S01]  /*2d840*/  LDL.LU.64 R2, [R1+0x6b0] ;  /* 0x0006b00001027983 */ /* 0x002f220000300a00 */
[----:B------:R-:W-:-:S03]  /*2d850*/  IADD3 R15, P4, PT, R40, R90, RZ ;  /* 0x0000005a280f7210 */ /* 0x000fc60007f9e0ff */
[----:B------:R0:W-:Y:S04]  /*2d860*/  STL [R1+0x14a4], R11 ;  /* 0x0014a40b01007387 */ /* 0x0001e80000100800 */
[----:B------:R1:W-:Y:S04]  /*2d870*/  STL [R1+0x14a8], R15 ;  /* 0x0014a80f01007387 */ /* 0x0003e80000100800 */
[----:B------:R1:W5:Y:S01]  /*2d880*/  LDL.LU R32, [R1+0x1934] ;  /* 0x0019340001207983 */ /* 0x0003620000300800 */
[----:B0-----:R-:W-:Y:S01]  /*2d890*/  IMAD.X R11, R33, 0x1, R5, P2 ;  /* 0x00000001210b7824 */ /* 0x001fe200010e0605 */
[----:B--2---:R-:W-:-:S05]  /*2d8a0*/  IADD3 R13, P5, PT, R50, R90, RZ ;  /* 0x0000005a320d7210 */ /* 0x004fca0007fbe0ff */
[----:B------:R0:W-:Y:S01]  /*2d8b0*/  STL [R1+0x14ac], R13 ;  /* 0x0014ac0d01007387 */ /* 0x0001e20000100800 */
[----:B-1----:R-:W-:-:S03]  /*2d8c0*/  IMAD.X R15, R51, 0x1, R5, P5 ;  /* 0x00000001330f7824 */ /* 0x002fc600028e0605 */
[----:B------:R1:W5:Y:S04]  /*2d8d0*/  LDL.LU R38, [R1+0x1930] ;  /* 0x0019300001267983 */ /* 0x0003680000300800 */
[----:B------:R2:W-:Y:S01]  /*2d8e0*/  STL [R1+0x668], R11 ;  /* 0x0006680b01007387 */ /* 0x0005e20000100800 */
[----:B0-----:R-:W-:-:S03]  /*2d8f0*/  IMAD.X R13, R39, 0x1, R5, P3 ;  /* 0x00000001270d7824 */ /* 0x001fc600018e0605 */
[----:B------:R1:W5:Y:S04]  /*2d900*/  LDL.LU R40, [R1+0x192c] ;  /* 0x00192c0001287983 */ /* 0x0003680000300800 */
[----:B------:R3:W-:Y:S01]  /*2d910*/  STL [R1+0x670], R13 ;  /* 0x0006700d01007387 */ /* 0x0007e20000100800 */
[----:B--2---:R-:W-:-:S03]  /*2d920*/  IMAD.X R11, R41, 0x1, R5, P4 ;  /* 0x00000001290b7824 */ /* 0x004fc600020e0605 */
[----:B------:R1:W5:Y:S04]  /*2d930*/  LDL.LU R50, [R1+0x1928] ;  /* 0x0019280001327983 */ /* 0x0003680000300800 */
[----:B------:R4:W-:Y:S01]  /*2d940*/  STL [R1+0x678], R11 ;  /* 0x0006780b01007387 */ /* 0x0009e20000100800 */
[----:B---3--:R-:W-:-:S03]  /*2d950*/  IADD3 R13, P2, PT, R52, R90, RZ ;  /* 0x0000005a340d7210 */ /* 0x008fc60007f5e0ff */
[----:B------:R0:W-:Y:S04]  /*2d960*/  STL [R1+0x680], R15 ;  /* 0x0006800f01007387 */ /* 0x0001e80000100800 */
[----:B------:R2:W-:Y:S01]  /*2d970*/  STL [R1+0x14b0], R13 ;  /* 0x0014b00d01007387 */ /* 0x0005e20000100800 */
[-C--:B----4-:R-:W-:Y:S02]  /*2d980*/  IADD3 R11, P3, PT, R62, R90.reuse, RZ ;  /* 0x0000005a3e0b7210 */ /* 0x090fe40007f7e0ff */
[----:B0-----:R-:W-:-:S03]  /*2d990*/  IADD3 R15, P4, PT, R8, R90, RZ ;  /* 0x0000005a080f7210 */ /* 0x001fc60007f9e0ff */
[----:B------:R0:W-:Y:S01]  /*2d9a0*/  STL [R1+0x14b4], R11 ;  /* 0x0014b40b01007387 */ /* 0x0001e20000100800 */
[----:B--2---:R-:W-:-:S03]  /*2d9b0*/  IADD3 R13, P5, PT, R6, R90, RZ ;  /* 0x0000005a060d7210 */ /* 0x004fc60007fbe0ff */
[----:B------:R-:W-:Y:S01]  /*2d9c0*/  STL [R1+0x14b8], R15 ;  /* 0x0014b80f01007387 */ /* 0x000fe20000100800 */
[----:B0-----:R-:W-:-:S03]  /*2d9d0*/  IMAD.X R11, R53, 0x1, R5, P2 ;  /* 0x00000001350b7824 */ /* 0x001fc600010e0605 */
[----:B------:R1:W5:Y:S04]  /*2d9e0*/  LDL.LU R52, [R1+0x1924] ;  /* 0x0019240001347983 */ /* 0x0003680000300800 */
[----:B------:R0:W-:Y:S04]  /*2d9f0*/  STL [R1+0x14bc], R13 ;  /* 0x0014bc0d01007387 */ /* 0x0001e80000100800 */
[----:B------:R1:W5:Y:S04]  /*2da00*/  LDL.LU R62, [R1+0x1920] ;  /* 0x00192000013e7983 */ /* 0x0003680000300800 */
[----:B------:R2:W-:Y:S01]  /*2da10*/  STL [R1+0x688], R11 ;  /* 0x0006880b01007387 */ /* 0x0005e20000100800 */
[----:B0-----:R-:W-:-:S02]  /*2da20*/  IMAD.X R13, R63, 0x1, R5, P3 ;  /* 0x000000013f0d7824 */ /* 0x001fc400018e0605 */
[--C-:B--2---:R-:W-:Y:S02]  /*2da30*/  IMAD.X R11, R9, 0x1, R5.reuse, P4 ;  /* 0x00000001090b7824 */ /* 0x104fe400020e0605 */
[----:B------:R-:W2:Y:S04]  /*2da40*/  LDL.LU.64 R8, [R1+0x1918] ;  /* 0x0019180001087983 */ /* 0x000ea80000300a00 */
[----:B------:R0:W-:Y:S02]  /*2da50*/  STL [R1+0x690], R13 ;  /* 0x0006900d01007387 */ /* 0x0001e40000100800 */
[----:B0-----:R-:W-:Y:S02]  /*2da60*/  IMAD.X R13, R7, 0x1, R5, P5 ;  /* 0x00000001070d7824 */ /* 0x001fe400028e0605 */
[----:B------:R-:W3:Y:S04]  /*2da70*/  LDL.LU.64 R6, [R1+0x1910] ;  /* 0x0019100001067983 */ /* 0x000ee80000300a00 */
[----:B------:R0:W-:Y:S01]  /*2da80*/  STL [R1+0x698], R11 ;  /* 0x0006980b01007387 */ /* 0x0001e20000100800 */
[----:B------:R-:W-:-:S03]  /*2da90*/  IADD3 R15, P3, PT, R2, R90, RZ ;  /* 0x0000005a020f7210 */ /* 0x000fc60007f7e0ff */
[----:B------:R2:W-:Y:S01]  /*2daa0*/  STL [R1+0x6a0], R13 ;  /* 0x0006a00d01007387 */ /* 0x0005e20000100800 */
[----:B0-----:R-:W-:-:S05]  /*2dab0*/  IADD3 R11, P2, PT, R64, R90, RZ ;  /* 0x0000005a400b7210 */ /* 0x001fca0007f5e0ff */
[----:B------:R3:W-:Y:S04]  /*2dac0*/  STL [R1+0x6a8], R11 ;  /* 0x0006a80b01007387 */ /* 0x0007e80000100800 */
[----:B------:R-:W-:Y:S01]  /*2dad0*/  STL [R1+0x14c0], R15 ;  /* 0x0014c00f01007387 */ /* 0x000fe20000100800 */
[----:B--2---:R-:W-:-:S05]  /*2dae0*/  IADD3 R13, P4, PT, R8, R90, RZ ;  /* 0x0000005a080d7210 */ /* 0x004fca0007f9e0ff */
[----:B------:R-:W-:Y:S04]  /*2daf0*/  STL [R1+0x14c4], R13 ;  /* 0x0014c40d01007387 */ /* 0x000fe80000100800 */
[----:B------:R1:W5:Y:S01]  /*2db00*/  LDL.LU R64, [R1+0x1908] ;  /* 0x0019080001407983 */ /* 0x0003620000300800 */
[----:B---3--:R-:W-:-:S05]  /*2db10*/  IADD3 R11, P5, PT, R6, R90, RZ ;  /* 0x0000005a060b7210 */ /* 0x008fca0007fbe0ff */
[----:B------:R0:W-:Y:S02]  /*2db20*/  STL [R1+0x14c8], R11 ;  /* 0x0014c80b01007387 */ /* 0x0001e40000100800 */
[--C-:B0-----:R-:W-:Y:S02]  /*2db30*/  IMAD.X R11, R3, 0x1, R5.reuse, P3 ;  /* 0x00000001030b7824 */ /* 0x101fe400018e0605 */
[----:B------:R1:W5:Y:S04]  /*2db40*/  LDL.LU.64 R2, [R1+0x1900] ;  /* 0x0019000001027983 */ /* 0x0003680000300a00 */
[----:B------:R-:W2:Y:S04]  /*2db50*/  LDL.LU R41, [R1+0xab8] ;  /* 0x000ab80001297983 */ /* 0x000ea80000300800 */
[----:B------:R-:W3:Y:S04]  /*2db60*/  LDL.LU R39, [R1+0xad0] ;  /* 0x000ad00001277983 */ /* 0x000ee80000300800 */
[----:B------:R0:W-:Y:S04]  /*2db70*/  STL [R1+0x6b0], R11 ;  /* 0x0006b00b01007387 */ /* 0x0001e80000100800 */
        /* <DEDUP_REMOVED lines=13> */
[----:B0-----:R-:W4:Y:S01]  /*2dc50*/  LDL.LU R11, [R1+0x1294] ;  /* 0x00129400010b7983 */ /* 0x001f220000300800 */
[----:B------:R-:W-:-:S02]  /*2dc60*/  IMAD.X R8, R65, 0x1, R5, P2 ;  /* 0x0000000141087824 */ /* 0x000fc400010e0605 */
[--C-:B------:R-:W-:Y:S02]  /*2dc70*/  IMAD.X R9, R9, 0x1, R5.reuse, P4 ;  /* 0x0000000109097824 */ /* 0x100fe400020e0605 */
[----:B------:R-:W-:Y:S01]  /*2dc80*/  IMAD.X R7, R7, 0x1, R5, P5 ;  /* 0x0000000107077824 */ /* 0x000fe200028e0605 */
[-C--:B--2---:R-:W-:Y:S02]  /*2dc90*/  IADD3 R41, P6, PT, R41, R4.reuse, RZ ;  /* 0x0000000429297210 */ /* 0x084fe40007fde0ff */
[----:B---3--:R-:W-:-:S03]  /*2dca0*/  IADD3 R39, P2, PT, R39, R4, RZ ;  /* 0x0000000427277210 */ /* 0x008fc60007f5e0ff */
[----:B------:R-:W-:Y:S01]  /*2dcb0*/  STL [R1+0xab8], R41 ;  /* 0x000ab82901007387 */ /* 0x000fe20000100800 */
[----:B----4-:R-:W-:-:S03]  /*2dcc0*/  IADD3 R37, P3, PT, R37, R4, RZ ;  /* 0x0000000425257210 */ /* 0x010fc60007f7e0ff */
[----:B------:R-:W-:Y:S01]  /*2dcd0*/  STL [R1+0xad0], R39 ;  /* 0x000ad02701007387 */ /* 0x000fe20000100800 */
[----:B------:R-:W-:-:S03]  /*2dce0*/  IADD3 R35, P4, PT, R35, R4, RZ ;  /* 0x0000000423237210 */ /* 0x000fc60007f9e0ff */
[----:B------:R-:W-:Y:S01]  /*2dcf0*/  STL [R1+0x12b0], R37 ;  /* 0x0012b02501007387 */ /* 0x000fe20000100800 */
[----:B------:R-:W-:-:S03]  /*2dd00*/  IADD3 R33, P5, PT, R33, R4, RZ ;  /* 0x0000000421217210 */ /* 0x000fc60007fbe0ff */
[----:B------:R-:W-:Y:S01]  /*2dd10*/  STL [R1+0x12a8], R35 ;  /* 0x0012a82301007387 */ /* 0x000fe20000100800 */
[----:B------:R-:W-:-:S03]  /*2dd20*/  IMAD.X R31, R31, 0x1, R0, P6 ;  /* 0x000000011f1f7824 */ /* 0x000fc600030e0600 */
[----:B------:R-:W-:Y:S01]  /*2dd30*/  STL [R1+0x12a0], R33 ;  /* 0x0012a02101007387 */ /* 0x000fe20000100800 */
[----:B------:R-:W-:-:S03]  /*2dd40*/  IADD3 R29, P6, PT, R29, R4, RZ ;  /* 0x000000041d1d7210 */ /* 0x000fc60007fde0ff */
[----:B------:R-:W-:Y:S01]  /*2dd50*/  STL [R1+0xab4], R31 ;  /* 0x000ab41f01007387 */ /* 0x000fe20000100800 */
[----:B------:R-:W-:-:S03]  /*2dd60*/  IMAD.X R27, R27, 0x1, R0, P2 ;  /* 0x000000011b1b7824 */ /* 0x000fc600010e0600 */
[----:B------:R-:W-:Y:S01]  /*2dd70*/  STL [R1+0x1298], R29 ;  /* 0x0012981d01007387 */ /* 0x000fe20000100800 */
[----:B------:R-:W-:-:S03]  /*2dd80*/  IADD3 R25, P2, PT, R25, R4, RZ ;  /* 0x0000000419197210 */ /* 0x000fc60007f5e0ff */
[----:B------:R-:W2:Y:S01]  /*2dd90*/  LDL.LU R6, [R1+0x1278] ;  /* 0x0012780001067983 */ /* 0x000ea20000300800 */
[----:B------:R-:W-:-:S03]  /*2dda0*/  IMAD.X R23, R23, 0x1, R0, P3 ;  /* 0x0000000117177824 */ /* 0x000fc600018e0600 */
[----:B------:R-:W-:Y:S01]  /*2ddb0*/  STL [R1+0xacc], R27 ;  /* 0x000acc1b01007387 */ /* 0x000fe20000100800 */
[-C--:B------:R-:W-:Y:S01]  /*2ddc0*/  IADD3 R21, P3, PT, R21, R4.reuse, RZ ;  /* 0x0000000415157210 */ /* 0x080fe20007f7e0ff */
[----:B------:R-:W-:Y:S02]  /*2ddd0*/  IMAD.X R19, R19, 0x1, R0, P4 ;  /* 0x0000000113137824 */ /* 0x000fe400020e0600 */
[----:B------:R-:W-:Y:S01]  /*2dde0*/  STL [R1+0x1290], R25 ;  /* 0x0012901901007387 */ /* 0x000fe20000100800 */
[----:B------:R-:W-:-:S03]  /*2ddf0*/  IADD3 R13, P4, PT, R13, R4, RZ ;  /* 0x000000040d0d7210 */ /* 0x000fc60007f9e0ff */
[----:B------:R-:W-:Y:S01]  /*2de00*/  STL [R1+0x12ac], R23 ;  /* 0x0012ac1701007387 */ /* 0x000fe20000100800 */
[----:B------:R-:W-:-:S03]  /*2de10*/  IMAD.X R17, R17, 0x1, R0, P5 ;  /* 0x0000000111117824 */ /* 0x000fc600028e0600 */
[----:B------:R0:W-:Y:S01]  /*2de20*/  STL [R1+0xac8], R13 ;  /* 0x000ac80d01007387 */ /* 0x0001e20000100800 */
[----:B------:R-:W-:-:S03]  /*2de30*/  IADD3 R15, P5, PT, R15, R4, RZ ;  /* 0x000000040f0f7210 */ /* 0x000fc60007fbe0ff */
[----:B------:R-:W-:Y:S01]  /*2de40*/  STL [R1+0x1288], R21 ;  /* 0x0012881501007387 */ /* 0x000fe20000100800 */
[----:B------:R-:W-:-:S03]  /*2de50*/  IMAD.X R11, R11, 0x1, R0, P6 ;  /* 0x000000010b0b7824 */ /* 0x000fc600030e0600 */
[----:B0-----:R-:W3:Y:S04]  /*2de60*/  LDL.LU R13, [R1+0x128c] ;  /* 0x00128c00010d7983 */ /* 0x001ee80000300800 */
[----:B------:R-:W-:Y:S04]  /*2de70*/  STL [R1+0x12a4], R19 ;  /* 0x0012a41301007387 */ /* 0x000fe80000100800 */
[----:B------:R-:W4:Y:S04]  /*2de80*/  LDL.LU R65, [R1+0x1270] ;  /* 0x0012700001417983 */ /* 0x000f280000300800 */
[----:B------:R-:W-:Y:S04]  /*2de90*/  STL [R1+0x129c], R17 ;  /* 0x00129c1101007387 */ /* 0x000fe80000100800 */
[----:B------:R-:W4:Y:S04]  /*2dea0*/  LDL.LU R63, [R1+0x1284] ;  /* 0x00128400013f7983 */ /* 0x000f280000300800 */
[----:B------:R-:W-:Y:S04]  /*2deb0*/  STL [R1+0x1280], R15 ;  /* 0x0012800f01007387 */ /* 0x000fe80000100800 */
[----:B------:R-:W4:Y:S04]  /*2dec0*/  LDL.LU R61, [R1+0x1268] ;  /* 0x00126800013d7983 */ /* 0x000f280000300800 */
        /* <DEDUP_REMOVED lines=20> */
[----:B0-----:R-:W4:Y:S04]  /*2e010*/  LDL.LU R11, [R1+0x1220] ;  /* 0x00122000010b7983 */ /* 0x001f280000300800 */
[----:B------:R-:W4:Y:S04]  /*2e020*/  LDL.LU R21, [R1+0x123c] ;  /* 0x00123c0001157983 */ /* 0x000f280000300800 */
[----:B------:R-:W4:Y:S01]  /*2e030*/  LDL.LU R19, [R1+0x1218] ;  /* 0x0012180001137983 */ /* 0x000f220000300800 */
[----:B--2---:R-:W-:-:S05]  /*2e040*/  IADD3 R6, P6, PT, R6, R4, RZ ;  /* 0x0000000406067210 */ /* 0x004fca0007fde0ff */
[----:B------:R0:W-:Y:S04]  /*2e050*/  STL [R1+0x1278], R6 ;  /* 0x0012780601007387 */ /* 0x0001e80000100800 */
[----:B0-----:R-:W2:Y:S04]  /*2e060*/  LDL.LU R6, [R1+0x1234] ;  /* 0x0012340001067983 */ /* 0x001ea80000300800 */
[----:B------:R-:W2:Y:S04]  /*2e070*/  LDL.LU R17, [R1+0x1210] ;  /* 0x0012100001117983 */ /* 0x000ea80000300800 */
[----:B------:R-:W2:Y:S01]  /*2e080*/  LDL.LU R15, [R1+0x122c] ;  /* 0x00122c00010f7983 */ /* 0x000ea20000300800 */
[----:B---3--:R-:W-:-:S05]  /*2e090*/  IMAD.X R13, R13, 0x1, R0, P2 ;  /* 0x000000010d0d7824 */ /* 0x008fca00010e0600 */
[----:B------:R0:W-:Y:S01]  /*2e0a0*/  STL [R1+0x128c], R13 ;  /* 0x00128c0d01007387 */ /* 0x0001e20000100800 */
[----:B----4-:R-:W-:-:S03]  /*2e0b0*/  IADD3 R65, P2, PT, R65, R4, RZ ;  /* 0x0000000441417210 */ /* 0x010fc60007f5e0ff */
[----:B0-----:R-:W3:Y:S01]  /*2e0c0*/  LDL.LU R13, [R1+0x1208] ;  /* 0x00120800010d7983 */ /* 0x001ee20000300800 */
[----:B------:R-:W-:-:S03]  /*2e0d0*/  IMAD.X R63, R63, 0x1, R0, P3 ;  /* 0x000000013f3f7824 */ /* 0x000fc600018e0600 */
        /* <DEDUP_REMOVED lines=37> */
[-C--:B------:R-:W-:Y:S01]  /*2e330*/  IADD3 R25, P2, PT, R25, R4.reuse, RZ ;  /* 0x0000000419197210 */ /* 0x080fe20007f5e0ff */
[--C-:B------:R-:W-:Y:S01]  /*2e340*/  IMAD.X R23, R23, 0x1, R0.reuse, P3 ;  /* 0x0000000117177824 */ /* 0x100fe200018e0600 */
[-C--:B------:R-:W-:Y:S01]  /*2e350*/  IADD3 R11, P3, PT, R11, R4.reuse, RZ ;  /* 0x000000040b0b7210 */ /* 0x080fe20007f7e0ff */
[----:B------:R-:W-:Y:S04]  /*2e360*/  STL [R1+0xabc], R27 ;  /* 0x000abc1b01007387 */ /* 0x000fe80000100800 */
[----:B------:R0:W-:Y:S04]  /*2e370*/  STL [R1+0x1220], R11 ;  /* 0x0012200b01007387 */ /* 0x0001e80000100800 */
[----:B------:R-:W-:Y:S04]  /*2e380*/  STL [R1+0x1228], R25 ;  /* 0x0012281901007387 */ /* 0x000fe80000100800 */
[----:B0-----:R-:W4:Y:S01]  /*2e390*/  LDL.LU R11, [R1+0x1224] ;  /* 0x00122400010b7983 */ /* 0x001f220000300800 */
[----:B------:R-:W-:Y:S01]  /*2e3a0*/  IMAD.X R21, R21, 0x1, R0, P4 ;  /* 0x0000000115157824 */ /* 0x000fe200020e0600 */
[----:B------:R-:W-:-:S02]  /*2e3b0*/  IADD3 R19, P4, PT, R19, R4, RZ ;  /* 0x0000000413137210 */ /* 0x000fc40007f9e0ff */
[----:B------:R-:W-:Y:S01]  /*2e3c0*/  STL [R1+0x1244], R23 ;  /* 0x0012441701007387 */ /* 0x000fe20000100800 */
[----:B--2---:R-:W-:Y:S01]  /*2e3d0*/  IMAD.X R6, R6, 0x1, R0, P5 ;  /* 0x0000000106067824 */ /* 0x004fe200028e0600 */
[----:B------:R-:W-:-:S04]  /*2e3e0*/  IADD3 R17, P5, PT, R17, R4, RZ ;  /* 0x0000000411117210 */ /* 0x000fc80007fbe0ff */
[----:B------:R0:W-:Y:S01]  /*2e3f0*/  STL [R1+0x1234], R6 ;  /* 0x0012340601007387 */ /* 0x0001e20000100800 */
[----:B------:R-:W-:-:S03]  /*2e400*/  IMAD.X R15, R15, 0x1, R0, P6 ;  /* 0x000000010f0f7824 */ /* 0x000fc600030e0600 */
[----:B------:R-:W-:Y:S04]  /*2e410*/  STL [R1+0x123c], R21 ;  /* 0x00123c1501007387 */ /* 0x000fe80000100800 */
[----:B0-----:R-:W2:Y:S04]  /*2e420*/  LDL.LU R6, [R1+0x1200] ;  /* 0x0012000001067983 */ /* 0x001ea80000300800 */
[----:B------:R-:W-:Y:S04]  /*2e430*/  STL [R1+0x1218], R19 ;  /* 0x0012181301007387 */ /* 0x000fe80000100800 */
[----:B------:R-:W2:Y:S04]  /*2e440*/  LDL.LU R65, [R1+0x121c] ;  /* 0x00121c0001417983 */ /* 0x000ea80000300800 */
[----:B------:R-:W-:Y:S01]  /*2e450*/  STL [R1+0x1210], R17 ;  /* 0x0012101101007387 */ /* 0x000fe20000100800 */
[----:B---3--:R-:W-:-:S03]  /*2e460*/  IADD3 R13, P6, PT, R13, R4, RZ ;  /* 0x000000040d0d7210 */ /* 0x008fc60007fde0ff */
[----:B------:R-:W3:Y:S04]  /*2e470*/  LDL.LU R63, [R1+0x11f8] ;  /* 0x0011f800013f7983 */ /* 0x000ee80000300800 */
[----:B------:R-:W-:Y:S04]  /*2e480*/  STL [R1+0x122c], R15 ;  /* 0x00122c0f01007387 */ /* 0x000fe80000100800 */
[----:B------:R-:W3:Y:S04]  /*2e490*/  LDL.LU R61, [R1+0x1214] ;  /* 0x00121400013d7983 */ /* 0x000ee80000300800 */
        /* <DEDUP_REMOVED lines=20> */
[----:B0-----:R-:W3:Y:S04]  /*2e5e0*/  LDL.LU R13, [R1+0x11c4] ;  /* 0x0011c400010d7983 */ /* 0x001ee80000300800 */
[----:B------:R-:W3:Y:S04]  /*2e5f0*/  LDL.LU R21, [R1+0x11a0] ;  /* 0x0011a00001157983 */ /* 0x000ee80000300800 */
[----:B------:R-:W3:Y:S01]  /*2e600*/  LDL.LU R19, [R1+0x11bc] ;  /* 0x0011bc0001137983 */ /* 0x000ee20000300800 */
[----:B----4-:R-:W-:-:S05]  /*2e610*/  IADD3.X R11, PT, PT, R11, R0, RZ, P2, !PT ;  /* 0x000000000b0b7210 */ /* 0x010fca00017fe4ff */
[----:B------:R0:W-:Y:S04]  /*2e620*/  STL [R1+0x1224], R11 ;  /* 0x0012240b01007387 */ /* 0x0001e80000100800 */
[----:B0-----:R-:W4:Y:S04]  /*2e630*/  LDL.LU R11, [R1+0x1198] ;  /* 0x00119800010b7983 */ /* 0x001f280000300800 */
[----:B------:R-:W4:Y:S04]  /*2e640*/  LDL.LU R17, [R1+0x11b4] ;  /* 0x0011b40001117983 */ /* 0x000f280000300800 */
[----:B------:R-:W4:Y:S01]  /*2e650*/  LDL.LU R15, [R1+0x1190] ;  /* 0x00119000010f7983 */ /* 0x000f220000300800 */
[----:B--2---:R-:W-:-:S05]  /*2e660*/  IADD3 R6, P2, PT, R6, R4, RZ ;  /* 0x0000000406067210 */ /* 0x004fca0007f5e0ff */
[----:B------:R0:W-:Y:S01]  /*2e670*/  STL [R1+0x1200], R6 ;  /* 0x0012000601007387 */ /* 0x0001e20000100800 */
[----:B------:R-:W-:-:S03]  /*2e680*/  IMAD.X R65, R65, 0x1, R0, P3 ;  /* 0x0000000141417824 */ /* 0x000fc600018e0600 */
[----:B0-----:R-:W2:Y:S01]  /*2e690*/  LDL.LU R6, [R1+0x11ac] ;  /* 0x0011ac0001067983 */ /* 0x001ea20000300800 */
[----:B---3--:R-:W-:-:S03]  /*2e6a0*/  IADD3 R63, P3, PT, R63, R4, RZ ;  /* 0x000000043f3f7210 */ /* 0x008fc60007f7e0ff */
        /* <DEDUP_REMOVED lines=39> */
[----:B------:R-:W-:Y:S01]  /*2e920*/  IMAD.X R13, R13, 0x1, R0, P4 ;  /* 0x000000010d0d7824 */ /* 0x000fe200020e0600 */
[----:B------:R-:W-:-:S04]  /*2e930*/  IADD3 R23, P3, PT, R23, R4, RZ ;  /* 0x0000000417177210 */ /* 0x000fc80007f7e0ff */
[----:B------:R0:W-:Y:S04]  /*2e940*/  STL [R1+0x11c4], R13 ;  /* 0x0011c40d01007387 */ /* 0x0001e80000100800 */
[----:B------:R-:W-:Y:S01]  /*2e950*/  STL [R1+0x11cc], R25 ;  /* 0x0011cc1901007387 */ /* 0x000fe20000100800 */
[----:B------:R-:W-:Y:S01]  /*2e960*/  IMAD.X R19, R19, 0x1, R0, P5 ;  /* 0x0000000113137824 */ /* 0x000fe200028e0600 */
[-C--:B------:R-:W-:Y:S02]  /*2e970*/  IADD3 R21, P4, PT, R21, R4.reuse, RZ ;  /* 0x0000000415157210 */ /* 0x080fe40007f9e0ff */
[----:B0-----:R-:W3:Y:S04]  /*2e980*/  LDL.LU R13, [R1+0x1188] ;  /* 0x00118800010d7983 */ /* 0x001ee80000300800 */
[----:B------:R-:W-:Y:S01]  /*2e990*/  STL [R1+0x11a8], R23 ;  /* 0x0011a81701007387 */ /* 0x000fe20000100800 */
[----:B----4-:R-:W-:-:S05]  /*2e9a0*/  IADD3 R11, P5, PT, R11, R4, RZ ;  /* 0x000000040b0b7210 */ /* 0x010fca0007fbe0ff */
[----:B------:R0:W-:Y:S04]  /*2e9b0*/  STL [R1+0x1198], R11 ;  /* 0x0011980b01007387 */ /* 0x0001e80000100800 */
[----:B------:R-:W-:Y:S04]  /*2e9c0*/  STL [R1+0x11a0], R21 ;  /* 0x0011a01501007387 */ /* 0x000fe80000100800 */
[----:B0-----:R-:W4:Y:S01]  /*2e9d0*/  LDL.LU R11, [R1+0x11a4] ;  /* 0x0011a400010b7983 */ /* 0x001f220000300800 */
[----:B------:R-:W-:Y:S01]  /*2e9e0*/  IMAD.X R17, R17, 0x1, R0, P6 ;  /* 0x0000000111117824 */ /* 0x000fe200030e0600 */
[----:B------:R-:W-:-:S02]  /*2e9f0*/  IADD3 R15, P6, PT, R15, R4, RZ ;  /* 0x000000040f0f7210 */ /* 0x000fc40007fde0ff */
[----:B------:R-:W-:Y:S04]  /*2ea00*/  STL [R1+0x11bc], R19 ;  /* 0x0011bc1301007387 */ /* 0x000fe80000100800 */
[----:B------:R-:W4:Y:S04]  /*2ea10*/  LDL.LU R65, [R1+0x1180] ;  /* 0x0011800001417983 */ /* 0x000f280000300800 */
[----:B------:R-:W-:Y:S04]  /*2ea20*/  STL [R1+0x11b4], R17 ;  /* 0x0011b41101007387 */ /* 0x000fe80000100800 */
[----:B------:R-:W4:Y:S04]  /*2ea30*/  LDL.LU R63, [R1+0x119c] ;  /* 0x00119c00013f7983 */ /* 0x000f280000300800 */
[----:B------:R-:W-:Y:S04]  /*2ea40*/  STL [R1+0x1190], R15 ;  /* 0x0011900f01007387 */ /* 0x000fe80000100800 */
[----:B------:R-:W4:Y:S01]  /*2ea50*/  LDL.LU R61, [R1+0x1178] ;  /* 0x00117800013d7983 */ /* 0x000f220000300800 */
[----:B--2---:R-:W-:-:S05]  /*2ea60*/  IMAD.X R6, R6, 0x1, R0, P2 ;  /* 0x0000000106067824 */ /* 0x004fca00010e0600 */
[----:B------:R0:W-:Y:S04]  /*2ea70*/  STL [R1+0x11ac], R6 ;  /* 0x0011ac0601007387 */ /* 0x0001e80000100800 */
[----:B------:R-:W2:Y:S04]  /*2ea80*/  LDL.LU R59, [R1+0x1194] ;  /* 0x00119400013b7983 */ /* 0x000ea80000300800 */
        /* <DEDUP_REMOVED lines=18> */
[----:B0-----:R-:W2:Y:S04]  /*2ebb0*/  LDL.LU R6, [R1+0x1128] ;  /* 0x0011280001067983 */ /* 0x001ea80000300800 */
[----:B------:R-:W2:Y:S04]  /*2ebc0*/  LDL.LU R21, [R1+0x1144] ;  /* 0x0011440001157983 */ /* 0x000ea80000300800 */
[----:B------:R-:W2:Y:S01]  /*2ebd0*/  LDL.LU R19, [R1+0x1120] ;  /* 0x0011200001137983 */ /* 0x000ea20000300800 */
[----:B---3--:R-:W-:-:S05]  /*2ebe0*/  IADD3 R13, P2, PT, R13, R4, RZ ;  /* 0x000000040d0d7210 */ /* 0x008fca0007f5e0ff */
[----:B------:R0:W-:Y:S04]  /*2ebf0*/  STL [R1+0x1188], R13 ;  /* 0x0011880d01007387 */ /* 0x0001e80000100800 */
[----:B0-----:R-:W3:Y:S04]  /*2ec00*/  LDL.LU R13, [R1+0x113c] ;  /* 0x00113c00010d7983 */ /* 0x001ee80000300800 */
[----:B------:R-:W3:Y:S04]  /*2ec10*/  LDL.LU R17, [R1+0x1118] ;  /* 0x0011180001117983 */ /* 0x000ee80000300800 */
[----:B------:R-:W3:Y:S01]  /*2ec20*/  LDL.LU R15, [R1+0x1134] ;  /* 0x00113400010f7983 */ /* 0x000ee20000300800 */
[----:B----4-:R-:W-:-:S05]  /*2ec30*/  IMAD.X R11, R11, 0x1, R0, P3 ;  /* 0x000000010b0b7824 */ /* 0x010fca00018e0600 */
[----:B------:R0:W-:Y:S04]  /*2ec40*/  STL [R1+0x11a4], R11 ;  /* 0x0011a40b01007387 */ /* 0x0001e80000100800 */
[----:B0-----:R-:W4:Y:S01]  /*2ec50*/  LDL.LU R11, [R1+0x1110] ;  /* 0x00111000010b7983 */ /* 0x001f220000300800 */
[----:B------:R-:W-:Y:S01]  /*2ec60*/  IADD3 R65, P3, PT, R65, R4, RZ ;  /* 0x0000000441417210 */ /* 0x000fe20007f7e0ff */
[----:B------:R-:W-:-:S04]  /*2ec70*/  IMAD.X R63, R63, 0x1, R0, P4 ;  /* 0x000000013f3f7824 */ /* 0x000fc800020e0600 */
[----:B------:R-:W-:Y:S01]  /*2ec80*/  STL [R1+0x1180], R65 ;  /* 0x0011804101007387 */ /* 0x000fe20000100800 */
[----:B------:R-:W-:-:S03]  /*2ec90*/  IADD3 R61, P4, PT, R61, R4, RZ ;  /* 0x000000043d3d7210 */ /* 0x000fc60007f9e0ff */
[----:B------:R-:W-:Y:S04]  /*2eca0*/  STL [R1+0x119c], R63 ;  /* 0x00119c3f01007387 */ /* 0x000fe80000100800 */
[----:B------:R-:W-:Y:S01]  /*2ecb0*/  STL [R1+0x1178], R61 ;  /* 0x0011783d01007387 */ /* 0x000fe20000100800 */
[----:B--2---:R-:W-:Y:S01]  /*2ecc0*/  IMAD.X R59, R59, 0x1, R0, P5 ;  /* 0x000000013b3b7824 */ /* 0x004fe200028e0600 */
[----:B------:R-:W-:-:S04]  /*2ecd0*/  IADD3 R57, P5, PT, R57, R4, RZ ;  /* 0x0000000439397210 */ /* 0x000fc80007fbe0ff */
        /* <DEDUP_REMOVED lines=33> */
[----:B------:R-:W-:Y:S01]  /*2eef0*/  IADD3 R6, P4, PT, R6, R4, RZ ;  /* 0x0000000406067210 */ /* 0x000fe20007f9e0ff */
[----:B------:R-:W-:Y:S04]  /*2ef00*/  STL [R1+0x1154], R27 ;  /* 0x0011541b01007387 */ /* 0x000fe80000100800 */
[----:B------:R0:W-:Y:S04]  /*2ef10*/  STL [R1+0x1128], R6 ;  /* 0x0011280601007387 */ /* 0x0001e80000100800 */
[----:B------:R-:W-:Y:S01]  /*2ef20*/  STL [R1+0x1130], R25 ;  /* 0x0011301901007387 */ /* 0x000fe20000100800 */
[----:B------:R-:W-:-:S03]  /*2ef30*/  IMAD.X R21, R21, 0x1, R0, P5 ;  /* 0x0000000115157824 */ /* 0x000fc600028e0600 */
[----:B0-----:R-:W2:Y:S01]  /*2ef40*/  LDL.LU R6, [R1+0x112c] ;  /* 0x00112c0001067983 */ /* 0x001ea20000300800 */
[----:B------:R-:W-:-:S03]  /*2ef50*/  IADD3 R19, P5, PT, R19, R4, RZ ;  /* 0x0000000413137210 */ /* 0x000fc60007fbe0ff */
[----:B------:R-:W-:Y:S01]  /*2ef60*/  STL [R1+0x114c], R23 ;  /* 0x00114c1701007387 */ /* 0x000fe20000100800 */
[----:B---3--:R-:W-:Y:S01]  /*2ef70*/  IMAD.X R13, R13, 0x1, R0, P6 ;  /* 0x000000010d0d7824 */ /* 0x008fe200030e0600 */
[----:B------:R-:W-:-:S04]  /*2ef80*/  IADD3 R17, P6, PT, R17, R4, RZ ;  /* 0x0000000411117210 */ /* 0x000fc80007fde0ff */
[----:B------:R0:W-:Y:S01]  /*2ef90*/  STL [R1+0x113c], R13 ;  /* 0x00113c0d01007387 */ /* 0x0001e20000100800 */
[----:B------:R-:W-:-:S03]  /*2efa0*/  IMAD.X R15, R15, 0x1, R0, P2 ;  /* 0x000000010f0f7824 */ /* 0x000fc600010e0600 */
[----:B------:R-:W-:Y:S04]  /*2efb0*/  STL [R1+0x1144], R21 ;  /* 0x0011441501007387 */ /* 0x000fe80000100800 */
[----:B0-----:R-:W3:Y:S04]  /*2efc0*/  LDL.LU R13, [R1+0x1108] ;  /* 0x00110800010d7983 */ /* 0x001ee80000300800 */
[----:B------:R-:W-:Y:S04]  /*2efd0*/  STL [R1+0x1120], R19 ;  /* 0x0011201301007387 */ /* 0x000fe80000100800 */
[----:B------:R-:W3:Y:S04]  /*2efe0*/  LDL.LU R65, [R1+0x1124] ;  /* 0x0011240001417983 */ /* 0x000ee80000300800 */
[----:B------:R-:W-:Y:S01]  /*2eff0*/  STL [R1+0x1118], R17 ;  /* 0x0011181101007387 */ /* 0x000fe20000100800 */
[----:B----4-:R-:W-:-:S03]  /*2f000*/  IADD3 R11, P2, PT, R11, R4, RZ ;  /* 0x000000040b0b7210 */ /* 0x010fc60007f5e0ff */
        /* <DEDUP_REMOVED lines=26> */
[----:B--2---:R-:W-:-:S05]  /*2f1b0*/  IMAD.X R6, R6, 0x1, R0, P3 ;  /* 0x0000000106067824 */ /* 0x004fca00018e0600 */
[----:B------:R0:W-:Y:S04]  /*2f1c0*/  STL [R1+0x112c], R6 ;  /* 0x00112c0601007387 */ /* 0x0001e80000100800 */
[----:B0-----:R-:W2:Y:S04]  /*2f1d0*/  LDL.LU R6, [R1+0x10a0] ;  /* 0x0010a00001067983 */ /* 0x001ea80000300800 */
[----:B------:R-:W2:Y:S04]  /*2f1e0*/  LDL.LU R17, [R1+0x10bc] ;  /* 0x0010bc0001117983 */ /* 0x000ea80000300800 */
[----:B------:R-:W2:Y:S01]  /*2f1f0*/  LDL.LU R15, [R1+0x1098] ;  /* 0x00109800010f7983 */ /* 0x000ea20000300800 */
[----:B---3--:R-:W-:-:S05]  /*2f200*/  IADD3 R13, P3, PT, R13, R4, RZ ;  /* 0x000000040d0d7210 */ /* 0x008fca0007f7e0ff */
[----:B------:R0:W-:Y:S01]  /*2f210*/  STL [R1+0x1108], R13 ;  /* 0x0011080d01007387 */ /* 0x0001e20000100800 */
[----:B------:R-:W-:-:S03]  /*2f220*/  IMAD.X R65, R65, 0x1, R0, P4 ;  /* 0x0000000141417824 */ /* 0x000fc600020e0600 */
[----:B0-----:R-:W3:Y:S01]  /*2f230*/  LDL.LU R13, [R1+0x10b4] ;  /* 0x0010b400010d7983 */ /* 0x001ee20000300800 */
[----:B----4-:R-:W-:-:S03]  /*2f240*/  IADD3 R63, P4, PT, R63, R4, RZ ;  /* 0x000000043f3f7210 */ /* 0x010fc60007f9e0ff */
        /* <DEDUP_REMOVED lines=39> */
[----:B------:R-:W-:-:S05]  /*2f4c0*/  IMAD.X R11, R11, 0x1, R0, P5 ;  /* 0x000000010b0b7824 */ /* 0x000fca00028e0600 */
[----:B------:R0:W-:Y:S04]  /*2f4d0*/  STL [R1+0x10cc], R11 ;  /* 0x0010cc0b01007387 */ /* 0x0001e80000100800 */
[----:B------:R-:W-:Y:S04]  /*2f4e0*/  STL [R1+0x10d4], R25 ;  /* 0x0010d41901007387 */ /* 0x000fe80000100800 */
[----:B0-----:R-:W4:Y:S01]  /*2f4f0*/  LDL.LU R11, [R1+0x1090] ;  /* 0x00109000010b7983 */ /* 0x001f220000300800 */
[-C--:B------:R-:W-:Y:S01]  /*2f500*/  IADD3 R23, P4, PT, R23, R4.reuse, RZ ;  /* 0x0000000417177210 */ /* 0x080fe20007f9e0ff */
[----:B------:R-:W-:Y:S01]  /*2f510*/  IMAD.X R19, R19, 0x1, R0, P6 ;  /* 0x0000000113137824 */ /* 0x000fe200030e0600 */
[----:B------:R-:W-:-:S03]  /*2f520*/  IADD3 R21, P5, PT, R21, R4, RZ ;  /* 0x0000000415157210 */ /* 0x000fc60007fbe0ff */
[----:B------:R-:W-:Y:S01]  /*2f530*/  STL [R1+0x10b0], R23 ;  /* 0x0010b01701007387 */ /* 0x000fe20000100800 */
[----:B--2---:R-:W-:Y:S01]  /*2f540*/  IADD3 R6, P6, PT, R6, R4, RZ ;  /* 0x0000000406067210 */ /* 0x004fe20007fde0ff */
[----:B------:R-:W-:-:S04]  /*2f550*/  IMAD.X R17, R17, 0x1, R0, P2 ;  /* 0x0000000111117824 */ /* 0x000fc800010e0600 */
[----:B------:R0:W-:Y:S01]  /*2f560*/  STL [R1+0x10a0], R6 ;  /* 0x0010a00601007387 */ /* 0x0001e20000100800 */
[----:B------:R-:W-:-:S03]  /*2f570*/  IADD3 R15, P2, PT, R15, R4, RZ ;  /* 0x000000040f0f7210 */ /* 0x000fc60007f5e0ff */
[----:B------:R-:W-:Y:S04]  /*2f580*/  STL [R1+0x10a8], R21 ;  /* 0x0010a81501007387 */ /* 0x000fe80000100800 */
[----:B0-----:R-:W2:Y:S04]  /*2f590*/  LDL.LU R6, [R1+0x10ac] ;  /* 0x0010ac0001067983 */ /* 0x001ea80000300800 */
[----:B------:R-:W-:Y:S04]  /*2f5a0*/  STL [R1+0x10c4], R19 ;  /* 0x0010c41301007387 */ /* 0x000fe80000100800 */
[----:B------:R-:W2:Y:S04]  /*2f5b0*/  LDL.LU R65, [R1+0x1088] ;  /* 0x0010880001417983 */ /* 0x000ea80000300800 */
[----:B------:R-:W-:Y:S04]  /*2f5c0*/  STL [R1+0x10bc], R17 ;  /* 0x0010bc1101007387 */ /* 0x000fe80000100800 */
[----:B------:R-:W2:Y:S04]  /*2f5d0*/  LDL.LU R63, [R1+0x10a4] ;  /* 0x0010a400013f7983 */ /* 0x000ea80000300800 */
[----:B------:R-:W-:Y:S01]  /*2f5e0*/  STL [R1+0x1098], R15 ;  /* 0x0010980f01007387 */ /* 0x000fe20000100800 */
[----:B---3--:R-:W-:-:S03]  /*2f5f0*/  IMAD.X R13, R13, 0x1, R0, P3 ;  /* 0x000000010d0d7824 */ /* 0x008fc600018e0600 */
        /* <DEDUP_REMOVED lines=24> */
[----:B----4-:R-:W-:-:S05]  /*2f780*/  IADD3 R11, P3, PT, R11, R4, RZ ;  /* 0x000000040b0b7210 */ /* 0x010fca0007f7e0ff */
[----:B------:R0:W-:Y:S04]  /*2f790*/  STL [R1+0x1090], R11 ;  /* 0x0010900b01007387 */ /* 0x0001e80000100800 */
[----:B0-----:R-:W4:Y:S04]  /*2f7a0*/  LDL.LU R11, [R1+0x1044] ;  /* 0x00104400010b7983 */ /* 0x001f280000300800 */
[----:B------:R-:W4:Y:S04]  /*2f7b0*/  LDL.LU R17, [R1+0x1020] ;  /* 0x0010200001117983 */ /* 0x000f280000300800 */
[----:B------:R-:W4:Y:S01]  /*2f7c0*/  LDL.LU R15, [R1+0x103c] ;  /* 0x00103c00010f7983 */ /* 0x000f220000300800 */
[----:B--2---:R-:W-:-:S05]  /*2f7d0*/  IADD3.X R6, PT, PT, R6, R0, RZ, P4, !PT ;  /* 0x0000000006067210 */ /* 0x004fca00027fe4ff */
[----:B------:R0:W-:Y:S01]  /*2f7e0*/  STL [R1+0x10ac], R6 ;  /* 0x0010ac0601007387 */ /* 0x0001e20000100800 */
[----:B------:R-:W-:-:S03]  /*2f7f0*/  IADD3 R65, P4, PT, R65, R4, RZ ;  /* 0x0000000441417210 */ /* 0x000fc60007f9e0ff */
[----:B0-----:R-:W2:Y:S01]  /*2f800*/  LDL.LU R6, [R1+0x1018] ;  /* 0x0010180001067983 */ /* 0x001ea20000300800 */
[----:B------:R-:W-:-:S03]  /*2f810*/  IMAD.X R63, R63, 0x1, R0, P5 ;  /* 0x000000013f3f7824 */ /* 0x000fc600028e0600 */
[----:B------:R-:W-:Y:S01]  /*2f820*/  STL [R1+0x1088], R65 ;  /* 0x0010884101007387 */ /* 0x000fe20000100800 */
        /* <DEDUP_REMOVED lines=43> */
[----:B0-----:R-:W3:Y:S04]  /*2fae0*/  LDL.LU R13, [R1+0x1034] ;  /* 0x00103400010d7983 */ /* 0x001ee80000300800 */
[----:B------:R-:W-:Y:S01]  /*2faf0*/  STL [R1+0x1054], R23 ;  /* 0x0010541701007387 */ /* 0x000fe20000100800 */
[----:B----4-:R-:W-:-:S05]  /*2fb00*/  IMAD.X R11, R11, 0x1, R0, P2 ;  /* 0x000000010b0b7824 */ /* 0x010fca00010e0600 */
[----:B------:R0:W-:Y:S04]  /*2fb10*/  STL [R1+0x1044], R11 ;  /* 0x0010440b01007387 */ /* 0x0001e80000100800 */
[----:B------:R-:W-:Y:S04]  /*2fb20*/  STL [R1+0x104c], R21 ;  /* 0x00104c1501007387 */ /* 0x000fe80000100800 */
[----:B0-----:R-:W4:Y:S01]  /*2fb30*/  LDL.LU R11, [R1+0x1010] ;  /* 0x00101000010b7983 */ /* 0x001f220000300800 */
[-C--:B------:R-:W-:Y:S02]  /*2fb40*/  IADD3 R19, P6, PT, R19, R4.reuse, RZ ;  /* 0x0000000413137210 */ /* 0x080fe40007fde0ff */
[----:B------:R-:W-:Y:S01]  /*2fb50*/  IADD3 R17, P2, PT, R17, R4, RZ ;  /* 0x0000000411117210 */ /* 0x000fe20007f5e0ff */
[----:B------:R-:W-:-:S02]  /*2fb60*/  IMAD.X R15, R15, 0x1, R0, P3 ;  /* 0x000000010f0f7824 */ /* 0x000fc400018e0600 */
[----:B------:R-:W-:Y:S04]  /*2fb70*/  STL [R1+0x1028], R19 ;  /* 0x0010281301007387 */ /* 0x000fe80000100800 */
[----:B------:R-:W4:Y:S04]  /*2fb80*/  LDL.LU R65, [R1+0x102c] ;  /* 0x00102c0001417983 */ /* 0x000f280000300800 */
[----:B------:R-:W-:Y:S04]  /*2fb90*/  STL [R1+0x1020], R17 ;  /* 0x0010201101007387 */ /* 0x000fe80000100800 */
[----:B------:R-:W4:Y:S04]  /*2fba0*/  LDL.LU R63, [R1+0x1008] ;  /* 0x00100800013f7983 */ /* 0x000f280000300800 */
[----:B------:R-:W-:Y:S04]  /*2fbb0*/  STL [R1+0x103c], R15 ;  /* 0x00103c0f01007387 */ /* 0x000fe80000100800 */
[----:B------:R-:W4:Y:S01]  /*2fbc0*/  LDL.LU R61, [R1+0x1024] ;  /* 0x00102400013d7983 */ /* 0x000f220000300800 */
[----:B--2---:R-:W-:-:S05]  /*2fbd0*/  IADD3 R6, P3, PT, R6, R4, RZ ;  /* 0x0000000406067210 */ /* 0x004fca0007f7e0ff */
        /* <DEDUP_REMOVED lines=23> */
[----:B---3--:R-:W-:-:S05]  /*2fd50*/  IMAD.X R13, R13, 0x1, R0, P4 ;  /* 0x000000010d0d7824 */ /* 0x008fca00020e0600 */
[----:B------:R0:W-:Y:S04]  /*2fd60*/  STL [R1+0x1034], R13 ;  /* 0x0010340d01007387 */ /* 0x0001e80000100800 */
[----:B0-----:R-:W3:Y:S04]  /*2fd70*/  LDL.LU R13, [R1+0xfa8] ;  /* 0x000fa800010d7983 */ /* 0x001ee80000300800 */
[----:B------:R-:W3:Y:S04]  /*2fd80*/  LDL.LU R17, [R1+0xfc4] ;  /* 0x000fc40001117983 */ /* 0x000ee80000300800 */
[----:B------:R-:W3:Y:S01]  /*2fd90*/  LDL.LU R15, [R1+0xfa0] ;  /* 0x000fa000010f7983 */ /* 0x000ee20000300800 */
[----:B----4-:R-:W-:-:S05]  /*2fda0*/  IADD3 R11, P4, PT, R11, R4, RZ ;  /* 0x000000040b0b7210 */ /* 0x010fca0007f9e0ff */
[----:B------:R0:W-:Y:S04]  /*2fdb0*/  STL [R1+0x1010], R11 ;  /* 0x0010100b01007387 */ /* 0x0001e80000100800 */
[----:B0-----:R-:W4:Y:S01]  /*2fdc0*/  LDL.LU R11, [R1+0xfbc] ;  /* 0x000fbc00010b7983 */ /* 0x001f220000300800 */
[----:B------:R-:W-:Y:S01]  /*2fdd0*/  IMAD.X R65, R65, 0x1, R0, P5 ;  /* 0x0000000141417824 */ /* 0x000fe200028e0600 */
[----:B------:R-:W-:-:S04]  /*2fde0*/  IADD3 R63, P5, PT, R63, R4, RZ ;  /* 0x000000043f3f7210 */ /* 0x000fc80007fbe0ff */
[----:B------:R-:W-:Y:S01]  /*2fdf0*/  STL [R1+0x102c], R65 ;  /* 0x00102c4101007387 */ /* 0x000fe20000100800 */
[----:B------:R-:W-:-:S03]  /*2fe00*/  IMAD.X R61, R61, 0x1, R0, P6 ;  /* 0x000000013d3d7824 */ /* 0x000fc600030e0600 */
[----:B------:R-:W-:Y:S04]  /*2fe10*/  STL [R1+0x1008], R63 ;  /* 0x0010083f01007387 */ /* 0x000fe80000100800 */
[----:B------:R-:W-:Y:S01]  /*2fe20*/  STL [R1+0x1024], R61 ;  /* 0x0010243d01007387 */ /* 0x000fe20000100800 */
[----:B--2---:R-:W-:Y:S01]  /*2fe30*/  IADD3 R59, P6, PT, R59, R4, RZ ;  /* 0x000000043b3b7210 */ /* 0x004fe20007fde0ff */
[----:B------:R-:W-:-:S04]  /*2fe40*/  IMAD.X R57, R57, 0x1, R0, P2 ;  /* 0x0000000139397824 */ /* 0x000fc800010e0600 */
        /* <DEDUP_REMOVED lines=37> */
[--C-:B------:R-:W-:Y:S01]  /*300a0*/  IMAD.X R19, R19, 0x1, R0.reuse, P2 ;  /* 0x0000000113137824 */ /* 0x100fe200010e0600 */
[-C--:B------:R-:W-:Y:S02]  /*300b0*/  IADD3 R21, P6, PT, R21, R4.reuse, RZ ;  /* 0x0000000415157210 */ /* 0x080fe40007fde0ff */
[----:B0-----:R-:W2:Y:S04]  /*300c0*/  LDL.LU R6, [R1+0xf98] ;  /* 0x000f980001067983 */ /* 0x001ea80000300800 */
[----:B------:R-:W-:Y:S01]  /*300d0*/  STL [R1+0xfb8], R23 ;  /* 0x000fb81701007387 */ /* 0x000fe20000100800 */
[----:B---3--:R-:W-:Y:S01]  /*300e0*/  IADD3 R13, P2, PT, R13, R4, RZ ;  /* 0x000000040d0d7210 */ /* 0x008fe20007f5e0ff */
[----:B------:R-:W-:-:S04]  /*300f0*/  IMAD.X R17, R17, 0x1, R0, P3 ;  /* 0x0000000111117824 */ /* 0x000fc800018e0600 */
[----:B------:R0:W-:Y:S01]  /*30100*/  STL [R1+0xfa8], R13 ;  /* 0x000fa80d01007387 */ /* 0x0001e20000100800 */
[----:B------:R-:W-:-:S03]  /*30110*/  IADD3 R15, P3, PT, R15, R4, RZ ;  /* 0x000000040f0f7210 */ /* 0x000fc60007f7e0ff */
[----:B------:R-:W-:Y:S04]  /*30120*/  STL [R1+0xfb0], R21 ;  /* 0x000fb01501007387 */ /* 0x000fe80000100800 */
[----:B0-----:R-:W3:Y:S04]  /*30130*/  LDL.LU R13, [R1+0xfb4] ;  /* 0x000fb400010d7983 */ /* 0x001ee80000300800 */
[----:B------:R-:W-:Y:S04]  /*30140*/  STL [R1+0xfcc], R19 ;  /* 0x000fcc1301007387 */ /* 0x000fe80000100800 */
[----:B------:R-:W3:Y:S04]  /*30150*/  LDL.LU R65, [R1+0xf90] ;  /* 0x000f900001417983 */ /* 0x000ee80000300800 */
[----:B------:R-:W-:Y:S04]  /*30160*/  STL [R1+0xfc4], R17 ;  /* 0x000fc41101007387 */ /* 0x000fe80000100800 */
[----:B------:R-:W3:Y:S04]  /*30170*/  LDL.LU R63, [R1+0xfac] ;  /* 0x000fac00013f7983 */ /* 0x000ee80000300800 */
[----:B------:R-:W-:Y:S01]  /*30180*/  STL [R1+0xfa0], R15 ;  /* 0x000fa00f01007387 */ /* 0x000fe20000100800 */
[----:B----4-:R-:W-:-:S03]  /*30190*/  IMAD.X R11, R11, 0x1, R0, P4 ;  /* 0x000000010b0b7824 */ /* 0x010fc600020e0600 */
        /* <DEDUP_REMOVED lines=31> */
[----:B------:R-:W-:-:S03]  /*30390*/  IADD3 R65, P5, PT, R65, R4, RZ ;  /* 0x0000000441417210 */ /* 0x000fc60007fbe0ff */
[----:B0-----:R-:W3:Y:S01]  /*303a0*/  LDL.LU R13, [R1+0xf20] ;  /* 0x000f2000010d7983 */ /* 0x001ee20000300800 */
[----:B------:R-:W-:-:S03]  /*303b0*/  IMAD.X R63, R63, 0x1, R0, P6 ;  /* 0x000000013f3f7824 */ /* 0x000fc600030e0600 */
[----:B------:R-:W-:Y:S01]  /*303c0*/  STL [R1+0xf90], R65 ;  /* 0x000f904101007387 */ /* 0x000fe20000100800 */
        /* <DEDUP_REMOVED lines=54> */
[----:B------:R-:W-:Y:S04]  /*30730*/  STL [R1+0xf28], R17 ;  /* 0x000f281101007387 */ /* 0x000fe80000100800 */
[----:B------:R-:W2:Y:S04]  /*30740*/  LDL.LU R63, [R1+0xf10] ;  /* 0x000f1000013f7983 */ /* 0x000ea80000300800 */
[----:B------:R-:W-:Y:S01]  /*30750*/  STL [R1+0xf44], R15 ;  /* 0x000f440f01007387 */ /* 0x000fe20000100800 */
[----:B---3--:R-:W-:-:S03]  /*30760*/  IADD3 R13, P4, PT, R13, R4, RZ ;  /* 0x000000040d0d7210 */ /* 0x008fc60007f9e0ff */
        /* <DEDUP_REMOVED lines=24> */
[----:B----4-:R-:W-:-:S05]  /*308f0*/  IMAD.X R11, R11, 0x1, R0, P5 ;  /* 0x000000010b0b7824 */ /* 0x010fca00028e0600 */
[----:B------:R0:W-:Y:S04]  /*30900*/  STL [R1+0xf3c], R11 ;  /* 0x000f3c0b01007387 */ /* 0x0001e80000100800 */
[----:B0-----:R-:W4:Y:S04]  /*30910*/  LDL.LU R11, [R1+0xeb0] ;  /* 0x000eb000010b7983 */ /* 0x001f280000300800 */
[----:B------:R-:W4:Y:S04]  /*30920*/  LDL.LU R17, [R1+0xecc] ;  /* 0x000ecc0001117983 */ /* 0x000f280000300800 */
[----:B------:R-:W4:Y:S01]  /*30930*/  LDL.LU R15, [R1+0xea8] ;  /* 0x000ea800010f7983 */ /* 0x000f220000300800 */
[----:B--2---:R-:W-:-:S05]  /*30940*/  IADD3 R6, P5, PT, R6, R4, RZ ;  /* 0x0000000406067210 */ /* 0x004fca0007fbe0ff */
[----:B------:R0:W-:Y:S01]  /*30950*/  STL [R1+0xf18], R6 ;  /* 0x000f180601007387 */ /* 0x0001e20000100800 */
[----:B------:R-:W-:-:S03]  /*30960*/  IADD3.X R65, PT, PT, R65, R0, RZ, P6, !PT ;  /* 0x0000000041417210 */ /* 0x000fc600037fe4ff */
[----:B0-----:R-:W2:Y:S01]  /*30970*/  LDL.LU R6, [R1+0xec4] ;  /* 0x000ec40001067983 */ /* 0x001ea20000300800 */
[----:B------:R-:W-:-:S03]  /*30980*/  IADD3 R63, P6, PT, R63, R4, RZ ;  /* 0x000000043f3f7210 */ /* 0x000fc60007fde0ff */
[----:B------:R-:W-:Y:S01]  /*30990*/  STL [R1+0xf34], R65 ;  /* 0x000f344101007387 */ /* 0x000fe20000100800 */
[----:B---3--:R-:W-:-:S03]  /*309a0*/  IMAD.X R61, R61, 0x1, R0, P2 ;  /* 0x000000013d3d7824 */ /* 0x008fc600010e0600 */
        /* <DEDUP_REMOVED lines=146> */
[----:B------:R-:W-:Y:S04]  /*312d0*/  STL [R1+0xe30], R17 ;  /* 0x000e301101007387 */ /* 0x000fe80000100800 */
[----:B------:R-:W3:Y:S04]  /*312e0*/  LDL.LU R63, [R1+0xe18] ;  /* 0x000e1800013f7983 */ /* 0x000ee80000300800 */
[----:B------:R-:W-:Y:S01]  /*312f0*/  STL [R1+0xe4c], R15 ;  /* 0x000e4c0f01007387 */ /* 0x000fe20000100800 */
[----:B----4-:R-:W-:-:S03]  /*31300*/  IADD3 R11, P5, PT, R11, R4, RZ ;  /* 0x000000040b0b7210 */ /* 0x010fc60007fbe0ff */
        /* <DEDUP_REMOVED lines=33> */
[----:B------:R-:W-:-:S03]  /*31520*/  IADD3 R63, P2, PT, R63, R4, RZ ;  /* 0x000000043f3f7210 */ /* 0x000fc60007f5e0ff */
[----:B------:R-:W-:Y:S01]  /*31530*/  STL [R1+0xe3c], R65 ;  /* 0x000e3c4101007387 */ /* 0x000fe20000100800 */
[----:B----4-:R-:W-:-:S03]  /*31540*/  IMAD.X R61, R61, 0x1, R0, P3 ;  /* 0x000000013d3d7824 */ /* 0x010fc600018e0600 */
        /* <DEDUP_REMOVED lines=86> */
[----:B--2---:R-:W-:-:S05]  /*31ab0*/  IMAD.X R6, R6, 0x1, R0, P2 ;  /* 0x0000000106067824 */ /* 0x004fca00010e0600 */
[----:B------:R0:W-:Y:S01]  /*31ac0*/  STL [R1+0xdc4], R6 ;  /* 0x000dc40601007387 */ /* 0x0001e20000100800 */
[----:B------:R-:W-:-:S03]  /*31ad0*/  IADD3 R65, P2, PT, R65, R4, RZ ;  /* 0x0000000441417210 */ /* 0x000fc60007f5e0ff */
[----:B0-----:R-:W2:Y:S01]  /*31ae0*/  LDL.LU R6, [R1+0xd30] ;  /* 0x000d300001067983 */ /* 0x001ea20000300800 */
[----:B------:R-:W-:-:S03]  /*31af0*/  IADD3.X R63, PT, PT, R63, R0, RZ, P3, !PT ;  /* 0x000000003f3f7210 */ /* 0x000fc60001ffe4ff */
        /* <DEDUP_REMOVED lines=133> */
[----:B------:R-:W-:Y:S01]  /*32350*/  IMAD.X R6, R6, 0x1, R0, P4 ;  /* 0x0000000106067824 */ /* 0x000fe200020e0600 */
[----:B------:R-:W-:-:S04]  /*32360*/  IADD3 R21, P4, PT, R21, R4, RZ ;  /* 0x0000000415157210 */ /* 0x000fc80007f9e0ff */
[----:B------:R0:W-:Y:S01]  /*32370*/  STL [R1+0xcec], R6 ;  /* 0x000cec0601007387 */ /* 0x0001e20000100800 */
[----:B------:R-:W-:-:S03]  /*32380*/  IMAD.X R19, R19, 0x1, R0, P5 ;  /* 0x0000000113137824 */ /* 0x000fc600028e0600 */
[----:B------:R-:W-:Y:S04]  /*32390*/  STL [R1+0xcf4], R25 ;  /* 0x000cf41901007387 */ /* 0x000fe80000100800 */
        /* <DEDUP_REMOVED lines=140> */
[----:B------:R-:W-:-:S03]  /*32c60*/  IADD3 R63, P4, PT, R63, R4, RZ ;  /* 0x000000043f3f7210 */ /* 0x000fc60007f9e0ff */
[----:B------:R-:W-:Y:S01]  /*32c70*/  STL [R1+0xc4c], R65 ;  /* 0x000c4c4101007387 */ /* 0x000fe20000100800 */
[----:B---3--:R-:W-:-:S03]  /*32c80*/  IADD3.X R61, PT, PT, R61, R0, RZ, P5, !PT ;  /* 0x000000003d3d7210 */ /* 0x008fc60002ffe4ff */
        /* <DEDUP_REMOVED lines=80> */
[----:B------:R-:W2:Y:S04]  /*33190*/  LDL.LU R19, [R1+0xb50] ;  /* 0x000b500001137983 */ /* 0x000ea80000300800 */
[----:B------:R-:W2:Y:S01]  /*331a0*/  LDL.LU R17, [R1+0xb6c] ;  /* 0x000b6c0001117983 */ /* 0x000ea20000300800 */
[----:B---3--:R-:W-:-:S05]  /*331b0*/  IADD3 R13, P3, PT, R13, R4, RZ ;  /* 0x000000040d0d7210 */ /* 0x008fca0007f7e0ff */
[----:B------:R0:W-:Y:S04]  /*331c0*/  STL [R1+0xbb8], R13 ;  /* 0x000bb80d01007387 */ /* 0x0001e80000100800 */
[----:B------:R-:W3:Y:S04]  /*331d0*/  LDL.LU R15, [R1+0xb64] ;  /* 0x000b6400010f7983 */ /* 0x000ee80000300800 */
[----:B0-----:R-:W3:Y:S01]  /*331e0*/  LDL.LU R13, [R1+0xb48] ;  /* 0x000b4800010d7983 */ /* 0x001ee20000300800 */
[----:B----4-:R-:W-:-:S05]  /*331f0*/  IMAD.X R11, R11, 0x1, R0, P4 ;  /* 0x000000010b0b7824 */ /* 0x010fca00020e0600 */
[----:B------:R0:W-:Y:S04]  /*33200*/  STL [R1+0xbd4], R11 ;  /* 0x000bd40b01007387 */ /* 0x0001e80000100800 */
[----:B0-----:R-:W4:Y:S01]  /*33210*/  LDL.LU R11, [R1+0xb5c] ;  /* 0x000b5c00010b7983 */ /* 0x001f220000300800 */
[----:B------:R-:W-:Y:S01]  /*33220*/  IADD3 R65, P4, PT, R65, R4, RZ ;  /* 0x0000000441417210 */ /* 0x000fe20007f9e0ff */
[----:B------:R-:W-:-:S04]  /*33230*/  IMAD.X R63, R63, 0x1, R0, P5 ;  /* 0x000000013f3f7824 */ /* 0x000fc800028e0600 */
[----:B------:R0:W-:Y:S01]  /*33240*/  STL [R1+0xbb0], R65 ;  /* 0x000bb04101007387 */ /* 0x0001e20000100800 */
[----:B------:R-:W-:-:S03]  /*33250*/  IADD3 R61, P5, PT, R61, R4, RZ ;  /* 0x000000043d3d7210 */ /* 0x000fc60007fbe0ff */
[----:B------:R0:W-:Y:S04]  /*33260*/  STL [R1+0xbcc], R63 ;  /* 0x000bcc3f01007387 */ /* 0x0001e80000100800 */
[----:B------:R0:W-:Y:S01]  /*33270*/  STL [R1+0xba8], R61 ;  /* 0x000ba83d01007387 */ /* 0x0001e20000100800 */
[----:B--2---:R-:W-:Y:S01]  /*33280*/  IMAD.X R59, R59, 0x1, R0, P6 ;  /* 0x000000013b3b7824 */ /* 0x004fe200030e0600 */
[----:B------:R-:W-:-:S04]  /*33290*/  IADD3 R57, P6, PT, R57, R4, RZ ;  /* 0x0000000439397210 */ /* 0x000fc80007fde0ff */
[----:B------:R2:W-:Y:S01]  /*332a0*/  STL [R1+0xbc4], R59 ;  /* 0x000bc43b01007387 */ /* 0x0005e20000100800 */
[----:B------:R-:W-:-:S03]  /*332b0*/  IMAD.X R55, R55, 0x1, R0, P2 ;  /* 0x0000000137377824 */ /* 0x000fc600010e0600 */
[----:B------:R0:W-:Y:S01]  /*332c0*/  STL [R1+0xba0], R57 ;  /* 0x000ba03901007387 */ /* 0x0001e20000100800 */
[----:B------:R-:W-:-:S03]  /*332d0*/  IADD3 R53, P2, PT, R53, R4, RZ ;  /* 0x0000000435357210 */ /* 0x000fc60007f5e0ff */
        /* <DEDUP_REMOVED lines=27> */
[-C--:B------:R-:W-:Y:S01]  /*33490*/  IADD3 R25, P4, PT, R25, R4.reuse, RZ ;  /* 0x0000000419197210 */ /* 0x080fe20007f9e0ff */
[--C-:B------:R-:W-:Y:S01]  /*334a0*/  IMAD.X R23, R23, 0x1, R0.reuse, P5 ;  /* 0x0000000117177824 */ /* 0x100fe200028e0600 */
[----:B------:R-:W-:Y:S01]  /*334b0*/  IADD3 R6, P5, PT, R6, R4, RZ ;  /* 0x0000000406067210 */ /* 0x000fe20007fbe0ff */
[----:B------:R0:W-:Y:S01]  /*334c0*/  STL [R1+0xb84], R27 ;  /* 0x000b841b01007387 */ /* 0x0001e20000100800 */
[----:B------:R-:W-:-:S03]  /*334d0*/  IMAD.X R21, R21, 0x1, R0, P6 ;  /* 0x0000000115157824 */ /* 0x000fc600030e0600 */
[----:B------:R-:W-:Y:S01]  /*334e0*/  STL [R1+0xb58], R6 ;  /* 0x000b580601007387 */ /* 0x000fe20000100800 */
[----:B------:R-:W-:-:S03]  /*334f0*/  IADD3 R19, P6, PT, R19, R4, RZ ;  /* 0x0000000413137210 */ /* 0x000fc60007fde0ff */
[----:B------:R0:W-:Y:S01]  /*33500*/  STL [R1+0xb60], R25 ;  /* 0x000b601901007387 */ /* 0x0001e20000100800 */
[----:B------:R-:W-:-:S03]  /*33510*/  IMAD.X R17, R17, 0x1, R0, P2 ;  /* 0x0000000111117824 */ /* 0x000fc600010e0600 */
[----:B------:R0:W-:Y:S04]  /*33520*/  STL [R1+0xb7c], R23 ;  /* 0x000b7c1701007387 */ /* 0x0001e80000100800 */
[----:B------:R0:W-:Y:S04]  /*33530*/  STL [R1+0xb74], R21 ;  /* 0x000b741501007387 */ /* 0x0001e80000100800 */
[----:B------:R0:W-:Y:S04]  /*33540*/  STL [R1+0xb50], R19 ;  /* 0x000b501301007387 */ /* 0x0001e80000100800 */
[----:B------:R0:W-:Y:S04]  /*33550*/  STL [R1+0xb6c], R17 ;  /* 0x000b6c1101007387 */ /* 0x0001e80000100800 */
[----:B------:R-:W2:Y:S01]  /*33560*/  LDL.LU R71, [R1+0xb40] ;  /* 0x000b400001477983 */ /* 0x000ea20000300800 */
[----:B---3--:R-:W-:Y:S01]  /*33570*/  IMAD.X R15, R15, 0x1, R0, P3 ;  /* 0x000000010f0f7824 */ /* 0x008fe200018e0600 */
[----:B------:R-:W-:-:S04]  /*33580*/  IADD3 R13, P3, PT, R13, R4, RZ ;  /* 0x000000040d0d7210 */ /* 0x000fc80007f7e0ff */
[----:B------:R3:W-:Y:S04]  /*33590*/  STL [R1+0xb64], R15 ;  /* 0x000b640f01007387 */ /* 0x0007e80000100800 */
[----:B------:R-:W2:Y:S04]  /*335a0*/  LDL.LU R69, [R1+0xb54] ;  /* 0x000b540001457983 */ /* 0x000ea80000300800 */
[----:B------:R0:W-:Y:S04]  /*335b0*/  STL [R1+0xb48], R13 ;  /* 0x000b480d01007387 */ /* 0x0001e80000100800 */
[----:B------:R-:W2:Y:S01]  /*335c0*/  LDL.LU R67, [R1+0xb38] ;  /* 0x000b380001437983 */ /* 0x000ea20000300800 */
[----:B----4-:R-:W-:-:S05]  /*335d0*/  IMAD.X R11, R11, 0x1, R0, P4 ;  /* 0x000000010b0b7824 */ /* 0x010fca00020e0600 */
[----:B------:R4:W-:Y:S04]  /*335e0*/  STL [R1+0xb5c], R11 ;  /* 0x000b5c0b01007387 */ /* 0x0009e80000100800 */
[----:B0-----:R-:W2:Y:S04]  /*335f0*/  LDL.LU R65, [R1+0xb4c] ;  /* 0x000b4c0001417983 */ /* 0x001ea80000300800 */
[----:B------:R-:W2:Y:S04]  /*33600*/  LDL.LU R63, [R1+0xb30] ;  /* 0x000b3000013f7983 */ /* 0x000ea80000300800 */
[----:B------:R-:W2:Y:S04]  /*33610*/  LDL.LU R61, [R1+0xb44] ;  /* 0x000b4400013d7983 */ /* 0x000ea80000300800 */
[----:B--2---:R-:W2:Y:S04]  /*33620*/  LDL.LU R59, [R1+0xb28] ;  /* 0x000b2800013b7983 */ /* 0x004ea80000300800 */
        /* <DEDUP_REMOVED lines=21> */
[----:B---3--:R-:W3:Y:S04]  /*33780*/  LDL.LU R15, [R1+0xae4] ;  /* 0x000ae400010f7983 */ /* 0x008ee80000300800 */
[----:B------:R-:W3:Y:S04]  /*33790*/  LDL.LU R13, [R1+0xadc] ;  /* 0x000adc00010d7983 */ /* 0x000ee80000300800 */
[----:B----4-:R-:W4:Y:S01]  /*337a0*/  LDL.LU R11, [R1+0xad4] ;  /* 0x000ad400010b7983 */ /* 0x010f220000300800 */
[----:B------:R-:W-:-:S06]  /*337b0*/  USHF.L.U32 UR15, UR60, 0x1f, URZ ;  /* 0x0000001f3c0f7899 */ /* 0x000fcc00080006ff */
[----:B------:R-:W-:-:S04]  /*337c0*/  IMAD.U32 R6, RZ, RZ, UR15 ;  /* 0x0000000fff067e24 */ /* 0x000fc8000f8e00ff */
[----:B------:R-:W0:Y:S01]  /*337d0*/  SYNCS.PHASECHK.TRANS64.TRYWAIT P2, [UR8], R6 ;  /* 0x00000006ff0075a7 */ /* 0x000e220008041108 */
[----:B------:R-:W-:-:S05]  /*337e0*/  IADD3 R71, P4, PT, R71, R4, RZ ;  /* 0x0000000447477210 */ /* 0x000fca0007f9e0ff */
[----:B------:R1:W-:Y:S01]  /*337f0*/  STL [R1+0xb40], R71 ;  /* 0x000b404701007387 */ /* 0x0003e20000100800 */
[----:B------:R-:W-:Y:S01]  /*33800*/  IMAD.X R69, R69, 0x1, R0, P5 ;  /* 0x0000000145457824 */ /* 0x000fe200028e0600 */
[----:B------:R-:W-:-:S04]  /*33810*/  IADD3 R67, P5, PT, R67, R4, RZ ;  /* 0x0000000443437210 */ /* 0x000fc80007fbe0ff */
[----:B------:R1:W-:Y:S04]  /*33820*/  STL [R1+0xb54], R69 ;  /* 0x000b544501007387 */ /* 0x0003e80000100800 */
[----:B------:R1:W-:Y:S01]  /*33830*/  STL [R1+0xb38], R67 ;  /* 0x000b384301007387 */ /* 0x0003e20000100800 */
[----:B------:R-:W-:Y:S01]  /*33840*/  IMAD.X R65, R65, 0x1, R0, P6 ;  /* 0x0000000141417824 */ /* 0x000fe200030e0600 */
[----:B------:R-:W-:-:S04]  /*33850*/  IADD3 R63, P6, PT, R63, R4, RZ ;  /* 0x000000043f3f7210 */ /* 0x000fc80007fde0ff */
[----:B------:R1:W-:Y:S01]  /*33860*/  STL [R1+0xb4c], R65 ;  /* 0x000b4c4101007387 */ /* 0x0003e20000100800 */
[----:B------:R-:W-:-:S03]  /*33870*/  IMAD.X R61, R61, 0x1, R0, P3 ;  /* 0x000000013d3d7824 */ /* 0x000fc600018e0600 */
[----:B------:R1:W-:Y:S01]  /*33880*/  STL [R1+0xb30], R63 ;  /* 0x000b303f01007387 */ /* 0x0003e20000100800 */
[----:B--2---:R-:W-:-:S03]  /*33890*/  IADD3 R59, P3, PT, R59, R4, RZ ;  /* 0x000000043b3b7210 */ /* 0x004fc60007f7e0ff */
        /* <DEDUP_REMOVED lines=40> */
[----:B------:R1:W-:Y:S01]  /*33b20*/  STL [R1+0xae0], R23 ;  /* 0x000ae01701007387 */ /* 0x0003e20000100800 */
[----:B---3--:R-:W-:-:S03]  /*33b30*/  IMAD.X R15, R15, 0x1, R0, P3 ;  /* 0x000000010f0f7824 */ /* 0x008fc600018e0600 */
[----:B------:R1:W-:Y:S01]  /*33b40*/  STL [R1+0xaf4], R21 ;  /* 0x000af41501007387 */ /* 0x0003e20000100800 */
[----:B------:R-:W-:-:S03]  /*33b50*/  IMAD.X R13, R13, 0x1, R0, P4 ;  /* 0x000000010d0d7824 */ /* 0x000fc600020e0600 */
[----:B------:R1:W-:Y:S01]  /*33b60*/  STL [R1+0xad8], R19 ;  /* 0x000ad81301007387 */ /* 0x0003e20000100800 */
[----:B----4-:R-:W-:-:S03]  /*33b70*/  IADD3.X R11, PT, PT, R11, R0, RZ, P5, !PT ;  /* 0x000000000b0b7210 */ /* 0x010fc60002ffe4ff */
[----:B------:R1:W-:Y:S04]  /*33b80*/  STL [R1+0xaec], R17 ;  /* 0x000aec1101007387 */ /* 0x0003e80000100800 */
[----:B------:R1:W-:Y:S04]  /*33b90*/  STL [R1+0xad4], R11 ;  /* 0x000ad40b01007387 */ /* 0x0003e80000100800 */
[----:B------:R1:W-:Y:S04]  /*33ba0*/  STL [R1+0xae4], R15 ;  /* 0x000ae40f01007387 */ /* 0x0003e80000100800 */
[----:B------:R1:W-:Y:S01]  /*33bb0*/  STL [R1+0xadc], R13 ;  /* 0x000adc0d01007387 */ /* 0x0003e20000100800 */
[----:B0-----:R-:W-:Y:S05]  /*33bc0*/  @!P2 BRA `(.L_x_8) ;  /* 0x000002a00084a947 */ /* 0x001fea0003800000 */
.L_x_16:
        /* <DEDUP_REMOVED lines=34> */
[----:B------:R0:W-:Y:S04]  /*33df0*/  STL [R1+0x2890], R78 ;  /* 0x0028904e01007387 */ /* 0x0001e80000100800 */
        /* <DEDUP_REMOVED lines=34> */
[----:B-----5:R-:W-:Y:S04]  /*34020*/  STL [R1+0x277c], R64 ;  /* 0x00277c4001007387 */ /* 0x020fe80000100800 */
        /* <DEDUP_REMOVED lines=49> */
[----:B-1----:R-:W2:Y:S01]  /*34340*/  LDL.LU R11, [R1+0xa58] ;  /* 0x000a5800010b7983 */ /* 0x002ea20000300800 */
[----:B0-----:R-:W-:-:S03]  /*34350*/  PRMT R78, RZ, 0x7610, R78 ;  /* 0x00007610ff4e7816 */ /* 0x001fc6000000004e */
        /* <DEDUP_REMOVED lines=11> */
[----:B------:R-:W-:Y:S04]  /*34410*/  STL.64 [R1+0x1cd0], R4 ;  /* 0x001cd00401007387 */ /* 0x000fe80000100a00 */
[----:B------:R-:W-:Y:S04]  /*34420*/  STL.64 [R1+0x1d28], R4 ;  /* 0x001d280401007387 */ /* 0x000fe80000100a00 */
[----:B------:R-:W-:Y:S04]  /*34430*/  STL.64 [R1+0x1d60], R4 ;  /* 0x001d600401007387 */ /* 0x000fe80000100a00 */
[----:B------:R-:W-:Y:S04]  /*34440*/  STL.64 [R1+0x1d90], R4 ;  /* 0x001d900401007387 */ /* 0x000fe80000100a00 */
[----:B------:R-:W-:Y:S04]  /*34450*/  STL.64 [R1+0x1db8], R4 ;  /* 0x001db80401007387 */ /* 0x000fe80000100a00 */
[----:B------:R-:W-:Y:S04]  /*34460*/  STL [R1+0x1de0], R4 ;  /* 0x001de00401007387 */ /* 0x000fe80000100800 */
[----:B------:R-:W-:Y:S04]  /*34470*/  STL [R1+0x18fc], R0 ;  /* 0x0018fc0001007387 */ /* 0x000fe80000100800 */
[----:B------:R-:W-:Y:S04]  /*34480*/  STL [R1+0x1b10], R0 ;  /* 0x001b100001007387 */ /* 0x000fe80000100800 */
[----:B------:R-:W-:Y:S04]  /*34490*/  STL [R1+0x1de4], R0 ;  /* 0x001de40001007387 */ /* 0x000fe80000100800 */
[----:B------:R0:W-:Y:S04]  /*344a0*/  STL.S16 [R1+0x9cc], R78 ;  /* 0x0009cc4e01007387 */ /* 0x0001e80000100600 */
[----:B0-----:R-:W3:Y:S01]  /*344b0*/  LDL.LU R78, [R1+0x2890] ;  /* 0x00289000014e7983 */ /* 0x001ee20000300800 */
[----:B--2---:R-:W-:Y:S01]  /*344c0*/  VIADD R11, R11, 0x1 ;  /* 0x000000010b0b7836 */ /* 0x004fe20000000000 */
[----:B---3--:R-:W-:-:S05]  /*344d0*/  PRMT R78, RZ, 0x7610, R78 ;  /* 0x00007610ff4e7816 */ /* 0x008fca000000004e */
[----:B------:R0:W-:Y:S04]  /*344e0*/  STL.S16 [R1+0x9c8], R78 ;  /* 0x0009c84e01007387 */ /* 0x0001e80000100600 */
[----:B0-----:R-:W2:Y:S04]  /*344f0*/  LDL.LU R78, [R1+0x288c] ;  /* 0x00288c00014e7983 */ /* 0x001ea80000300800 */
[----:B------:R-:W-:Y:S01]  /*34500*/  STL [R1+0xa58], R11 ;  /* 0x000a580b01007387 */ /* 0x000fe20000100800 */
[----:B--2---:R-:W-:-:S05]  /*34510*/  PRMT R78, RZ, 0x7610, R78 ;  /* 0x00007610ff4e7816 */ /* 0x004fca000000004e */
[----:B------:R0:W-:Y:S04]  /*34520*/  STL.S16 [R1+0x9c4], R78 ;  /* 0x0009c44e01007387 */ /* 0x0001e80000100600 */
[----:B0-----:R-:W2:Y:S02]  /*34530*/  LDL.LU R78, [R1+0x2888] ;  /* 0x00288800014e7983 */ /* 0x001ea40000300800 */
        /* <DEDUP_REMOVED lines=77> */
[----:B0-----:R-:W2:Y:S01]  /*34a10*/  LDL.LU R78, [R1+0x2820] ;  /* 0x00282000014e7983 */ /* 0x001ea20000300800 */
[----:B------:R-:W-:-:S05]  /*34a20*/  PRMT R0, RZ, 0x7610, R0 ;  /* 0x00007610ff007816 */ /* 0x000fca0000000000 */
        /* <DEDUP_REMOVED lines=56> */
[----:B--2---:R-:W-:-:S05]  /*34db0*/  PRMT R78, RZ, 0x7610, R78 ;  /* 0x00007610ff4e7816 */ /* 0x004fca000000004e */
[----:B------:R0:W-:Y:S04]  /*34dc0*/  STL.S16 [R1+0x950], R78 ;  /* 0x0009504e01007387 */ /* 0x0001e80000100600 */
[----:B0-----:R-:W2:Y:S04]  /*34dd0*/  LDL.LU R78, [R1+0x2808] ;  /* 0x00280800014e7983 */ /* 0x001ea80000300800 */
[----:B------:R0:W-:Y:S04]  /*34de0*/  STL.S16 [R1+0x94c], R77 ;  /* 0x00094c4d01007387 */ /* 0x0001e80000100600 */
[----:B0-----:R-:W3:Y:S04]  /*34df0*/  LDL.LU R77, [R1+0x2804] ;  /* 0x00280400014d7983 */ /* 0x001ee80000300800 */
[----:B------:R0:W-:Y:S04]  /*34e00*/  STL.S16 [R1+0x948], R75 ;  /* 0x0009484b01007387 */ /* 0x0001e80000100600 */
[----:B0-----:R-:W4:Y:S04]  /*34e10*/  LDL.LU R75, [R1+0x2800] ;  /* 0x00280000014b7983 */ /* 0x001f280000300800 */
[----:B------:R0:W-:Y:S04]  /*34e20*/  STL.S16 [R1+0x944], R73 ;  /* 0x0009444901007387 */ /* 0x0001e80000100600 */
[----:B0-----:R-:W2:Y:S04]  /*34e30*/  LDL.LU R73, [R1+0x27fc] ;  /* 0x0027fc0001497983 */ /* 0x001ea80000300800 */
        /* <DEDUP_REMOVED lines=10> */
[----:B------:R-:W-:Y:S04]  /*34ee0*/  STL.64 [R1+0x2548], R4 ;  /* 0x0025480401007387 */ /* 0x000fe80000100a00 */
        /* <DEDUP_REMOVED lines=28> */
[----:B------:R-:W-:Y:S04]  /*350b0*/  STL [R1+0x2518], R90 ;  /* 0x0025185a01007387 */ /* 0x000fe80000100800 */
[----:B------:R-:W-:Y:S04]  /*350c0*/  STL [R1+0x2528], R93 ;  /* 0x0025285d01007387 */ /* 0x000fe80000100800 */
        /* <DEDUP_REMOVED lines=14> */
[----:B------:R0:W-:Y:S01]  /*351b0*/  STL.S16 [R1+0x8d8], R19 ;  /* 0x0008d81301007387 */ /* 0x0001e20000100600 */
[----:B------:R-:W-:-:S03]  /*351c0*/  PRMT R52, RZ, 0x7610, R52 ;  /* 0x00007610ff347816 */ /* 0x000fc60000000034 */
        /* <DEDUP_REMOVED lines=78> */
[----:B0-----:R-:W3:Y:S04]  /*356b0*/  LDL.LU R26, [R1+0x2728] ;  /* 0x00272800011a7983 */ /* 0x001ee80000300800 */
        /* <DEDUP_REMOVED lines=8> */
[----:B0-----:R-:W4:Y:S04]  /*35740*/  LDL.LU R12, [R1+0x271c] ;  /* 0x00271c00010c7983 */ /* 0x001f280000300800 */
        /* <DEDUP_REMOVED lines=55> */
[----:B--2---:R-:W-:-:S03]  /*35ac0*/  PRMT R78, RZ, 0x7610, R78 ;  /* 0x00007610ff4e7816 */ /* 0x004fc6000000004e */
[----:B0-----:R-:W2:Y:S04]  /*35ad0*/  LDL.LU R88, [R1+0x26d0] ;  /* 0x0026d00001587983 */ /* 0x001ea80000300800 */
[----:B------:R0:W-:Y:S01]  /*35ae0*/  STL.S16 [R1+0x844], R89 ;  /* 0x0008445901007387 */ /* 0x0001e20000100600 */
[----:B------:R-:W-:-:S03]  /*35af0*/  PRMT R93, RZ, 0x7610, R93 ;  /* 0x00007610ff5d7816 */ /* 0x000fc6000000005d */
[----:B0-----:R-:W2:Y:S04]  /*35b00*/  LDL.LU R89, [R1+0x26cc] ;  /* 0x0026cc0001597983 */ /* 0x001ea80000300800 */
[----:B------:R0:W-:Y:S01]  /*35b10*/  STL.S16 [R1+0x840], R91 ;  /* 0x0008405b01007387 */ /* 0x0001e20000100600 */
[----:B------:R-:W-:Y:S02]  /*35b20*/  PRMT R90, RZ, 0x7610, R90 ;  /* 0x00007610ff5a7816 */ /* 0x000fe4000000005a */
[----:B---3--:R-:W-:Y:S01]  /*35b30*/  PRMT R77, RZ, 0x7610, R77 ;  /* 0x00007610ff4d7816 */ /* 0x008fe2000000004d */
[----:B0-----:R-:W3:Y:S04]  /*35b40*/  LDL.LU R91, [R1+0x26c8] ;  /* 0x0026c800015b7983 */ /* 0x001ee80000300800 */
[----:B------:R0:W-:Y:S01]  /*35b50*/  STL.S16 [R1+0x83c], R92 ;  /* 0x00083c5c01007387 */ /* 0x0001e20000100600 */
[----:B----4-:R-:W-:-:S02]  /*35b60*/  PRMT R75, RZ, 0x7610, R75 ;  /* 0x00007610ff4b7816 */ /* 0x010fc4000000004b */
[----:B------:R-:W-:Y:S01]  /*35b70*/  PRMT R73, RZ, 0x7610, R73 ;  /* 0x00007610ff497816 */ /* 0x000fe20000000049 */
[----:B0-----:R-:W4:Y:S04]  /*35b80*/  LDL.LU R92, [R1+0x26c4] ;  /* 0x0026c400015c7983 */ /* 0x001f280000300800 */
[----:B------:R0:W-:Y:S01]  /*35b90*/  STL.S16 [R1+0x838], R8 ;  /* 0x0008380801007387 */ /* 0x0001e20000100600 */
[----:B------:R-:W-:Y:S02]  /*35ba0*/  PRMT R71, RZ, 0x7610, R71 ;  /* 0x00007610ff477816 */ /* 0x000fe40000000047 */
[----:B------:R-:W-:Y:S01]  /*35bb0*/  PRMT R69, RZ, 0x7610, R69 ;  /* 0x00007610ff457816 */ /* 0x000fe20000000045 */
[----:B0-----:R-:W2:Y:S04]  /*35bc0*/  LDL.LU R8, [R1+0x26c0] ;  /* 0x0026c00001087983 */ /* 0x001ea80000300800 */
[----:B------:R0:W-:Y:S01]  /*35bd0*/  STL.S16 [R1+0x834], R9 ;  /* 0x0008340901007387 */ /* 0x0001e20000100600 */
[----:B------:R-:W-:-:S02]  /*35be0*/  PRMT R67, RZ, 0x7610, R67 ;  /* 0x00007610ff437816 */ /* 0x000fc40000000043 */
[----:B------:R-:W-:Y:S01]  /*35bf0*/  PRMT R65, RZ, 0x7610, R65 ;  /* 0x00007610ff417816 */ /* 0x000fe20000000041 */
[----:B0-----:R-:W2:Y:S04]  /*35c00*/  LDL.LU R9, [R1+0x26bc] ;  /* 0x0026bc0001097983 */ /* 0x001ea80000300800 */
[----:B------:R0:W-:Y:S01]  /*35c10*/  STL.S16 [R1+0x830], R7 ;  /* 0x0008300701007387 */ /* 0x0001e20000100600 */
[----:B------:R-:W-:Y:S02]  /*35c20*/  PRMT R63, RZ, 0x7610, R63 ;  /* 0x00007610ff3f7816 */ /* 0x000fe4000000003f */
[----:B------:R-:W-:Y:S01]  /*35c30*/  PRMT R61, RZ, 0x7610, R61 ;  /* 0x00007610ff3d7816 */ /* 0x000fe2000000003d */
[----:B0-----:R-:W2:Y:S04]  /*35c40*/  LDL.LU R7, [R1+0x26b8] ;  /* 0x0026b80001077983 */ /* 0x001ea80000300800 */
[----:B------:R0:W-:Y:S04]  /*35c50*/  STL.S16 [R1+0xa60], R78 ;  /* 0x000a604e01007387 */ /* 0x0001e80000100600 */
[----:B------:R-:W-:Y:S04]  /*35c60*/  STL.S16 [R1+0xa5c], R93 ;  /* 0x000a5c5d01007387 */ /* 0x000fe80000100600 */
[----:B------:R-:W-:Y:S01]  /*35c70*/  STL.S16 [R1+0x82c], R90 ;  /* 0x00082c5a01007387 */ /* 0x000fe20000100600 */
[----:B------:R-:W-:Y:S01]  /*35c80*/  PRMT R59, RZ, 0x7610, R59 ;  /* 0x00007610ff3b7816 */ /* 0x000fe2000000003b */
[----:B0-----:R-:W0:Y:S02]  /*35c90*/  LDC R78, c[0x0][0x3a0] ;  /* 0x0000e800ff4e7b82 */ /* 0x001e240000000800 */
[----:B------:R-:W-:Y:S04]  /*35ca0*/  STL.S16 [R1+0x828], R77 ;  /* 0x0008284d01007387 */ /* 0x000fe80000100600 */
[----:B------:R-:W-:Y:S01]  /*35cb0*/  STL.S16 [R1+0x824], R75 ;  /* 0x0008244b01007387 */ /* 0x000fe20000100600 */
[----:B------:R-:W-:-:S03]  /*35cc0*/  PRMT R57, RZ, 0x7610, R57 ;  /* 0x00007610ff397816 */ /* 0x000fc60000000039 */
[----:B------:R-:W-:Y:S01]  /*35cd0*/  STL.S16 [R1+0x820], R73 ;  /* 0x0008204901007387 */ /* 0x000fe20000100600 */
[----:B------:R-:W-:-:S03]  /*35ce0*/  PRMT R5, RZ, 0x7610, R5 ;  /* 0x00007610ff057816 */ /* 0x000fc60000000005 */
        /* <DEDUP_REMOVED lines=8> */
[----:B------:R-:W-:Y:S04]  /*35d70*/  STL.S16 [R1+0x808], R61 ;  /* 0x0008083d01007387 */ /* 0x000fe80000100600 */
[----:B------:R-:W-:Y:S01]  /*35d80*/  STL.S16 [R1+0x804], R59 ;  /* 0x0008043b01007387 */ /* 0x000fe20000100600 */
[----:B------:R-:W-:-:S03]  /*35d90*/  PRMT R2, RZ, 0x7610, R2 ;  /* 0x00007610ff027816 */ /* 0x000fc60000000002 */
[----:B------:R-:W-:Y:S04]  /*35da0*/  STL.S16 [R1+0x800], R57 ;  /* 0x0008003901007387 */ /* 0x000fe80000100600 */
[----:B------:R1:W-:Y:S04]  /*35db0*/  STL.S16 [R1+0x7fc], R5 ;  /* 0x0007fc0501007387 */ /* 0x0003e80000100600 */
[----:B-1----:R-:W2:Y:S04]  /*35dc0*/  LDL.LU R5, [R1+0x14cc] ;  /* 0x0014cc0001057983 */ /* 0x002ea80000300800 */
[----:B------:R-:W-:Y:S04]  /*35dd0*/  STL.S16 [R1+0x7f8], R55 ;  /* 0x0007f83701007387 */ /* 0x000fe80000100600 */
[----:B------:R1:W-:Y:S04]  /*35de0*/  STL.S16 [R1+0x7f4], R4 ;  /* 0x0007f40401007387 */ /* 0x0003e80000100600 */
[----:B-1----:R-:W3:Y:S04]  /*35df0*/  LDL.LU R4, [R1+0x14d0] ;  /* 0x0014d00001047983 */ /* 0x002ee80000300800 */
[----:B------:R1:W-:Y:S04]  /*35e00*/  STL.S16 [R1+0x7f0], R3 ;  /* 0x0007f00301007387 */ /* 0x0003e80000100600 */
[----:B-1----:R-:W4:Y:S04]  /*35e10*/  LDL.LU R3, [R1+0x14d4] ;  /* 0x0014d40001037983 */ /* 0x002f280000300800 */
[----:B------:R1:W-:Y:S04]  /*35e20*/  STL.S16 [R1+0x7ec], R2 ;  /* 0x0007ec0201007387 */ /* 0x0003e80000100600 */
[----:B-1----:R-:W4:Y:S01]  /*35e30*/  LDL.LU R2, [R1+0x14d8] ;  /* 0x0014d80001027983 */ /* 0x002f220000300800 */
[----:B------:R-:W-:-:S05]  /*35e40*/  PRMT R0, RZ, 0x7610, R0 ;  /* 0x00007610ff007816 */ /* 0x000fca0000000000 */
[----:B------:R1:W-:Y:S04]  /*35e50*/  STL.S16 [R1+0x7e8], R0 ;  /* 0x0007e80001007387 */ /* 0x0003e80000100600 */
[----:B-1----:R-:W4:Y:S01]  /*35e60*/  LDL.LU R0, [R1+0x14dc] ;  /* 0x0014dc0001007983 */ /* 0x002f220000300800 */
[----:B------:R-:W-:Y:S02]  /*35e70*/  PRMT R53, RZ, 0x7610, R53 ;  /* 0x00007610ff357816 */ /* 0x000fe40000000035 */
[----:B------:R-:W-:Y:S02]  /*35e80*/  PRMT R51, RZ, 0x7610, R51 ;  /* 0x00007610ff337816 */ /* 0x000fe40000000033 */
[----:B------:R-:W-:Y:S02]  /*35e90*/  PRMT R49, RZ, 0x7610, R49 ;  /* 0x00007610ff317816 */ /* 0x000fe40000000031 */
[----:B------:R-:W-:Y:S01]  /*35ea0*/  PRMT R47, RZ, 0x7610, R47 ;  /* 0x00007610ff2f7816 */ /* 0x000fe2000000002f */
[----:B------:R1:W-:Y:S01]  /*35eb0*/  STL.S16 [R1+0x7e4], R53 ;  /* 0x0007e43501007387 */ /* 0x0003e20000100600 */
[----:B------:R-:W-:-:S02]  /*35ec0*/  PRMT R45, RZ, 0x7610, R45 ;  /* 0x00007610ff2d7816 */ /* 0x000fc4000000002d */
[----:B------:R-:W-:Y:S01]  /*35ed0*/  PRMT R43, RZ, 0x7610, R43 ;  /* 0x00007610ff2b7816 */ /* 0x000fe2000000002b */
[----:B------:R0:W-:Y:S01]  /*35ee0*/  STL.S16 [R1+0x7e0], R51 ;  /* 0x0007e03301007387 */ /* 0x0001e20000100600 */
[----:B------:R-:W-:Y:S02]  /*35ef0*/  PRMT R41, RZ, 0x7610, R41 ;  /* 0x00007610ff297816 */ /* 0x000fe40000000029 */
[----:B------:R-:W-:Y:S01]  /*35f00*/  PRMT R39, RZ, 0x7610, R39 ;  /* 0x00007610ff277816 */ /* 0x000fe20000000027 */
[----:B------:R-:W-:Y:S01]  /*35f10*/  STL.S16 [R1+0x7dc], R49 ;  /* 0x0007dc3101007387 */ /* 0x000fe20000100600 */
[----:B------:R-:W-:Y:S02]  /*35f20*/  PRMT R37, RZ, 0x7610, R37 ;  /* 0x00007610ff257816 */ /* 0x000fe40000000025 */
[----:B------:R-:W-:Y:S01]  /*35f30*/  PRMT R35, RZ, 0x7610, R35 ;  /* 0x00007610ff237816 */ /* 0x000fe20000000023 */
[----:B------:R-:W-:Y:S01]  /*35f40*/  STL.S16 [R1+0x7d8], R47 ;  /* 0x0007d82f01007387 */ /* 0x000fe20000100600 */
[----:B------:R-:W-:-:S03]  /*35f50*/  PRMT R33, RZ, 0x7610, R33 ;  /* 0x00007610ff217816 */ /* 0x000fc60000000021 */
[----:B------:R-:W-:Y:S01]  /*35f60*/  STL.S16 [R1+0x7d4], R45 ;  /* 0x0007d42d01007387 */ /* 0x000fe20000100600 */
[----:B------:R-:W-:-:S03]  /*35f70*/  PRMT R31, RZ, 0x7610, R31 ;  /* 0x00007610ff1f7816 */ /* 0x000fc6000000001f */
[----:B------:R-:W-:Y:S01]  /*35f80*/  STL.S16 [R1+0x7d0], R43 ;  /* 0x0007d02b01007387 */ /* 0x000fe20000100600 */
[----:B------:R-:W-:-:S03]  /*35f90*/  PRMT R29, RZ, 0x7610, R29 ;  /* 0x00007610ff1d7816 */ /* 0x000fc6000000001d */
[----:B------:R0:W-:Y:S01]  /*35fa0*/  STL.S16 [R1+0x7cc], R41 ;  /* 0x0007cc2901007387 */ /* 0x0001e20000100600 */
[----:B------:R-:W-:-:S03]  /*35fb0*/  PRMT R27, RZ, 0x7610, R27 ;  /* 0x00007610ff1b7816 */ /* 0x000fc6000000001b */
[----:B------:R-:W-:Y:S01]  /*35fc0*/  STL.S16 [R1+0x7c8], R39 ;  /* 0x0007c82701007387 */ /* 0x000fe20000100600 */
        /* <DEDUP_REMOVED lines=12> */
[----:B------:R-:W-:Y:S01]  /*36090*/  PRMT R13, RZ, 0x7610, R13 ;  /* 0x00007610ff0d7816 */ /* 0x000fe2000000000d */
[----:B------:R-:W-:Y:S02]  /*360a0*/  IMAD.MOV.U32 R65, RZ, RZ, R64 ;  /* 0x000000ffff417224 */ /* 0x000fe400078e0040 */
[----:B------:R-:W-:Y:S01]  /*360b0*/  STL.S16 [R1+0x7ac], R25 ;  /* 0x0007ac1901007387 */ /* 0x000fe20000100600 */
[----:B------:R-:W-:Y:S01]  /*360c0*/  PRMT R6, RZ, 0x7610, R6 ;  /* 0x00007610ff067816 */ /* 0x000fe20000000006 */
[----:B------:R-:W-:Y:S02]  /*360d0*/  IMAD.MOV.U32 R63, RZ, RZ, R62 ;  /* 0x000000ffff3f7224 */ /* 0x000fe400078e003e */
[----:B------:R-:W-:Y:S01]  /*360e0*/  STL.S16 [R1+0x7a8], R23 ;  /* 0x0007a81701007387 */ /* 0x000fe20000100600 */
[----:B-1----:R-:W-:-:S03]  /*360f0*/  IMAD.MOV.U32 R53, RZ, RZ, R52 ;  /* 0x000000ffff357224 */ /* 0x002fc600078e0034 */
[----:B------:R-:W-:Y:S01]  /*36100*/  STL.S16 [R1+0x79c], R21 ;  /* 0x00079c1501007387 */ /* 0x000fe20000100600 */
[----:B0-----:R-:W-:-:S03]  /*36110*/  IMAD.MOV.U32 R51, RZ, RZ, R50 ;  /* 0x000000ffff337224 */ /* 0x001fc600078e0032 */
[----:B------:R-:W-:Y:S04]  /*36120*/  STL.S16 [R1+0x798], R19 ;  /* 0x0007981301007387 */ /* 0x000fe80000100600 */
[----:B------:R-:W-:Y:S04]  /*36130*/  STL.S16 [R1+0x76c], R17 ;  /* 0x00076c1101007387 */ /* 0x000fe80000100600 */
[----:B------:R-:W-:Y:S04]  /*36140*/  STL.S16 [R1+0x768], R15 ;  /* 0x0007680f01007387 */ /* 0x000fe80000100600 */
[----:B------:R-:W-:Y:S04]  /*36150*/  STL.S16 [R1+0x73c], R13 ;  /* 0x00073c0d01007387 */ /* 0x000fe80000100600 */
[----:B------:R0:W-:Y:S01]  /*36160*/  STL.S16 [R1+0x738], R6 ;  /* 0x0007380601007387 */ /* 0x0001e20000100600 */
[----:B------:R-:W-:-:S02]  /*36170*/  IMAD.MOV.U32 R41, RZ, RZ, R40 ;  /* 0x000000ffff297224 */ /* 0x000fc400078e0028 */
[----:B--2---:R-:W-:-:S05]  /*36180*/  IMAD.MOV.U32 R64, RZ, RZ, R5 ;  /* 0x000000ffff407224 */ /* 0x004fca00078e0005 */
[----:B------:R-:W-:Y:S01]  /*36190*/  STL.64 [R1+0x1f68], R64 ;  /* 0x001f684001007387 */ /* 0x000fe20000100a00 */
[----:B---3--:R-:W-:-:S05]  /*361a0*/  IMAD.MOV.U32 R62, RZ, RZ, R4 ;  /* 0x000000ffff3e7224 */ /* 0x008fca00078e0004 */
[----:B------:R-:W-:Y:S01]  /*361b0*/  STL.64 [R1+0x1f70], R62 ;  /* 0x001f703e01007387 */ /* 0x000fe20000100a00 */
[----:B----4-:R-:W-:-:S05]  /*361c0*/  IMAD.MOV.U32 R52, RZ, RZ, R3 ;  /* 0x000000ffff347224 */ /* 0x010fca00078e0003 */
[----:B------:R-:W-:Y:S01]  /*361d0*/  STL.64 [R1+0x1f90], R52 ;  /* 0x001f903401007387 */ /* 0x000fe20000100a00 */
[----:B------:R-:W-:-:S05]  /*361e0*/  IMAD.MOV.U32 R50, RZ, RZ, R2 ;  /* 0x000000ffff327224 */ /* 0x000fca00078e0002 */
[----:B------:R-:W-:Y:S04]  /*361f0*/  STL.64 [R1+0x1f98], R50 ;  /* 0x001f983201007387 */ /* 0x000fe80000100a00 */
[----:B------:R-:W2:Y:S04]  /*36200*/  LDL.LU R3, [R1+0x14e0] ;  /* 0x0014e00001037983 */ /* 0x000ea80000300800 */
[----:B------:R-:W3:Y:S04]  /*36210*/  LDL.LU R2, [R1+0x14e4] ;  /* 0x0014e40001027983 */ /* 0x000ee80000300800 */
[----:B0-----:R-:W4:Y:S04]  /*36220*/  LDL.LU R6, [R1+0x14e8] ;  /* 0x0014e80001067983 */ /* 0x001f280000300800 */
[----:B------:R-:W4:Y:S04]  /*36230*/  LDL.LU R5, [R1+0x14ec] ;  /* 0x0014ec0001057983 */ /* 0x000f280000300800 */
[----:B------:R-:W4:Y:S01]  /*36240*/  LDL.LU R4, [R1+0x14f0] ;  /* 0x0014f00001047983 */ /* 0x000f220000300800 */
[----:B------:R-:W-:-:S03]  /*36250*/  IMAD.MOV.U32 R40, RZ, RZ, R0 ;  /* 0x000000ffff287224 */ /* 0x000fc600078e0000 */
[----:B------:R-:W4:Y:S04]  /*36260*/  LDL.LU R0, [R1+0x14f4] ;  /* 0x0014f40001007983 */ /* 0x000f280000300800 */
[----:B------:R-:W4:Y:S04]  /*36270*/  LDL.LU R15, [R1+0x14f8] ;  /* 0x0014f800010f7983 */ /* 0x000f280000300800 */
[----:B------:R-:W4:Y:S04]  /*36280*/  LDL.LU R19, [R1+0x14fc] ;  /* 0x0014fc0001137983 */ /* 0x000f280000300800 */
[----:B------:R-:W4:Y:S04]  /*36290*/  LDL.LU R13, [R1+0x1500] ;  /* 0x00150000010d7983 */ /* 0x000f280000300800 */
        /* <DEDUP_REMOVED lines=18> */
[----:B------:R-:W-:-:S03]  /*363c0*/  IMAD.MOV.U32 R39, RZ, RZ, R38 ;  /* 0x000000ffff277224 */ /* 0x000fc600078e0026 */
[----:B------:R-:W-:Y:S01]  /*363d0*/  STL [R1+0x208c], R41 ;  /* 0x00208c2901007387 */ /* 0x000fe20000100800 */
[----:B------:R-:W-:-:S03]  /*363e0*/  IMAD R78, R11, -0x80, R78 ;  /* 0xffffff800b4e7824 */ /* 0x000fc600078e024e */
[----:B------:R-:W-:Y:S04]  /*363f0*/  STL [R1+0x20b0], R41 ;  /* 0x0020b02901007387 */ /* 0x000fe80000100800 */
[----:B------:R-:W-:Y:S04]  /*36400*/  STL [R1+0x20e0], R41 ;  /* 0x0020e02901007387 */ /* 0x000fe80000100800 */
[----:B------:R-:W-:Y:S04]  /*36410*/  STL [R1+0x20f8], R41 ;  /* 0x0020f82901007387 */ /* 0x000fe80000100800 */
[----:B------:R-:W-:Y:S04]  /*36420*/  STL [R1+0x2110], R41 ;  /* 0x0021102901007387 */ /* 0x000fe80000100800 */
[----:B------:R-:W4:Y:S04]  /*36430*/  LDL.LU R11, [R1+0x6b8] ;  /* 0x0006b800010b7983 */ /* 0x000f280000300800 */
[----:B------:R-:W-:Y:S01]  /*36440*/  STL [R1+0x1fb0], R39 ;  /* 0x001fb02701007387 */ /* 0x000fe20000100800 */
[----:B------:R-:W-:-:S02]  /*36450*/  IMAD.MOV.U32 R33, RZ, RZ, R32 ;  /* 0x000000ffff217224 */ /* 0x000fc400078e0020 */
[----:B------:R-:W-:Y:S02]  /*36460*/  IMAD.MOV.U32 R31, RZ, RZ, R30 ;  /* 0x000000ffff1f7224 */ /* 0x000fe400078e001e */
[----:B------:R-:W-:Y:S02]  /*36470*/  IMAD.MOV.U32 R25, RZ, RZ, R24 ;  /* 0x000000ffff197224 */ /* 0x000fe400078e0018 */
[----:B------:R-:W-:Y:S02]  /*36480*/  IMAD.MOV.U32 R23, RZ, RZ, R22 ;  /* 0x000000ffff177224 */ /* 0x000fe400078e0016 */
[----:B------:R-:W-:Y:S02]  /*36490*/  IMAD.MOV.U32 R17, RZ, RZ, R16 ;  /* 0x000000ffff117224 */ /* 0x000fe400078e0010 */
[----:B--2---:R-:W-:-:S05]  /*364a0*/  IMAD.MOV.U32 R38, RZ, RZ, R3 ;  /* 0x000000ffff267224 */ /* 0x004fca00078e0003 */
[----:B------:R-:W-:Y:S04]  /*364b0*/  STL.64 [R1+0x1fc0], R38 ;  /* 0x001fc02601007387 */ /* 0x000fe80000100a00 */
[----:B------:R-:W2:Y:S01]  /*364c0*/  LDL.LU R3, [R1+0x6bc] ;  /* 0x0006bc0001037983 */ /* 0x000ea20000300800 */
[----:B---3--:R-:W-:-:S03]  /*364d0*/  IMAD.MOV.U32 R32, RZ, RZ, R2 ;  /* 0x000000ffff207224 */ /* 0x008fc600078e0002 */
[----:B------:R-:W3:Y:S01]  /*364e0*/  LDL.LU R2, [R1+0x6c0] ;  /* 0x0006c00001027983 */ /* 0x000ee20000300800 */
[----:B----4-:R-:W-:-:S03]  /*364f0*/  IMAD.MOV.U32 R30, RZ, RZ, R6 ;  /* 0x000000ffff1e7224 */ /* 0x010fc600078e0006 */
[----:B------:R-:W-:Y:S04]  /*36500*/  STL [R1+0x2028], R33 ;  /* 0x0020282101007387 */ /* 0x000fe80000100800 */
[----:B------:R-:W-:Y:S04]  /*36510*/  STL.64 [R1+0x2040], R32 ;  /* 0x0020402001007387 */ /* 0x000fe80000100a00 */
[----:B------:R-:W4:Y:S01]  /*36520*/  LDL.LU R6, [R1+0x6c4] ;  /* 0x0006c40001067983 */ /* 0x000f220000300800 */
[----:B------:R-:W-:-:S03]  /*36530*/  IMAD.MOV.U32 R24, RZ, RZ, R5 ;  /* 0x000000ffff187224 */ /* 0x000fc600078e0005 */
[----:B------:R-:W-:Y:S04]  /*36540*/  STL.64 [R1+0x2030], R30 ;  /* 0x0020301e01007387 */ /* 0x000fe80000100a00 */
[----:B------:R-:W4:Y:S01]  /*36550*/  LDL.LU R5, [R1+0x6c8] ;  /* 0x0006c80001057983 */ /* 0x000f220000300800 */
[----:B------:R-:W-:-:S03]  /*36560*/  IMAD.MOV.U32 R22, RZ, RZ, R4 ;  /* 0x000000ffff167224 */ /* 0x000fc600078e0004 */
[----:B------:R-:W-:Y:S04]  /*36570*/  STL [R1+0x2090], R24 ;  /* 0x0020901801007387 */ /* 0x000fe80000100800 */
[----:B------:R-:W-:Y:S04]  /*36580*/  STL [R1+0x207c], R25 ;  /* 0x00207c1901007387 */ /* 0x000fe80000100800 */
[----:B------:R-:W-:Y:S04]  /*36590*/  STL.64 [R1+0x20a8], R24 ;  /* 0x0020a81801007387 */ /* 0x000fe80000100a00 */
[----:B------:R-:W4:Y:S01]  /*365a0*/  LDL.LU R4, [R1+0x6cc] ;  /* 0x0006cc0001047983 */ /* 0x000f220000300800 */
[----:B------:R-:W-:-:S03]  /*365b0*/  IMAD.MOV.U32 R16, RZ, RZ, R0 ;  /* 0x000000ffff107224 */ /* 0x000fc600078e0000 */
[----:B------:R-:W-:Y:S04]  /*365c0*/  STL.64 [R1+0x2080], R22 ;  /* 0x0020801601007387 */ /* 0x000fe80000100a00 */
[----:B------:R-:W4:Y:S01]  /*365d0*/  LDL.LU R0, [R1+0x6d0] ;  /* 0x0006d00001007983 */ /* 0x000f220000300800 */
[----:B------:R-:W-:-:S03]  /*365e0*/  LOP3.LUT R15, R15, R14, RZ, 0x3c, !PT ;  /* 0x0000000e0f0f7212 */ /* 0x000fc600078e3cff */
[----:B------:R-:W-:Y:S01]  /*365f0*/  STL [R1+0x20fc], R17 ;  /* 0x0020fc1101007387 */ /* 0x000fe20000100800 */
[----:B------:R-:W-:-:S03]  /*36600*/  LOP3.LUT R14, R15, R14, RZ, 0x3c, !PT ;  /* 0x0000000e0f0e7212 */ /* 0x000fc600078e3cff */
[----:B------:R0:W-:Y:S01]  /*36610*/  STL.64 [R1+0x2108], R16 ;  /* 0x0021081001007387 */ /* 0x0001e20000100a00 */
[----:B------:R-:W-:Y:S01]  /*36620*/  LOP3.LUT R15, R15, R14, RZ, 0x3c, !PT ;  /* 0x0000000e0f0f7212 */ /* 0x000fe200078e3cff */
[----:B------:R-:W-:Y:S02]  /*36630*/  IMAD.MOV.U32 R77, RZ, RZ, R76 ;  /* 0x000000ffff4d7224 */ /* 0x000fe400078e004c */
[----:B------:R-:W-:Y:S02]  /*36640*/  IMAD.MOV.U32 R76, RZ, RZ, R19 ;  /* 0x000000ffff4c7224 */ /* 0x000fe400078e0013 */
[----:B------:R-:W-:Y:S02]  /*36650*/  IMAD.MOV.U32 R75, RZ, RZ, R74 ;  /* 0x000000ffff4b7224 */ /* 0x000fe400078e004a */
[----:B------:R-:W-:Y:S01]  /*36660*/  IMAD.MOV.U32 R74, RZ, RZ, R13 ;  /* 0x000000ffff4a7224 */ /* 0x000fe200078e000d */
[----:B0-----:R-:W4:Y:S01]  /*36670*/  LDL.LU R16, [R1+0x6d4] ;  /* 0x0006d40001107983 */ /* 0x001f220000300800 */
[----:B------:R-:W-:-:S03]  /*36680*/  IMAD.MOV.U32 R61, RZ, RZ, R60 ;  /* 0x000000ffff3d7224 */ /* 0x000fc600078e003c */
[----:B------:R0:W-:Y:S01]  /*36690*/  STL.64 [R1+0x2118], R14 ;  /* 0x0021180e01007387 */ /* 0x0001e20000100a00 */
[----:B------:R-:W-:-:S03]  /*366a0*/  IMAD.MOV.U32 R59, RZ, RZ, R58 ;  /* 0x000000ffff3b7224 */ /* 0x000fc600078e003a */
[----:B0-----:R-:W4:Y:S04]  /*366b0*/  LDL.LU R14, [R1+0x6d8] ;  /* 0x0006d800010e7983 */ /* 0x001f280000300800 */
[----:B------:R-:W-:Y:S04]  /*366c0*/  STL.64 [R1+0x1ec0], R76 ;  /* 0x001ec04c01007387 */ /* 0x000fe80000100a00 */
[----:B------:R-:W-:Y:S04]  /*366d0*/  STL.64 [R1+0x1ed0], R74 ;  /* 0x001ed04a01007387 */ /* 0x000fe80000100a00 */
[----:B------:R-:W4:Y:S01]  /*366e0*/  LDL.LU R13, [R1+0x6dc] ;  /* 0x0006dc00010d7983 */ /* 0x000f220000300800 */
[----:B------:R-:W-:-:S02]  /*366f0*/  IMAD.MOV.U32 R49, RZ, RZ, R48 ;  /* 0x000000ffff317224 */ /* 0x000fc400078e0030 */
[----:B------:R-:W-:Y:S02]  /*36700*/  IMAD.MOV.U32 R60, RZ, RZ, R11 ;  /* 0x000000ffff3c7224 */ /* 0x000fe400078e000b */
[----:B------:R-:W4:Y:S04]  /*36710*/  LDL.LU R11, [R1+0x6e0] ;  /* 0x0006e000010b7983 */ /* 0x000f280000300800 */
[----:B------:R-:W-:Y:S01]  /*36720*/  STL.64 [R1+0x1f78], R60 ;  /* 0x001f783c01007387 */ /* 0x000fe20000100a00 */
[----:B------:R-:W-:Y:S02]  /*36730*/  IMAD.MOV.U32 R47, RZ, RZ, R46 ;  /* 0x000000ffff2f7224 */ /* 0x000fe400078e002e */
[----:B------:R-:W-:Y:S02]  /*36740*/  IMAD.MOV.U32 R37, RZ, RZ, R36 ;  /* 0x000000ffff257224 */ /* 0x000fe400078e0024 */
[----:B------:R-:W-:-:S02]  /*36750*/  IMAD.MOV.U32 R35, RZ, RZ, R34 ;  /* 0x000000ffff237224 */ /* 0x000fc400078e0022 */
[----:B------:R-:W-:Y:S02]  /*36760*/  IMAD.MOV.U32 R29, RZ, RZ, R28 ;  /* 0x000000ffff1d7224 */ /* 0x000fe400078e001c */
[----:B--2---:R-:W-:Y:S02]  /*36770*/  IMAD.MOV.U32 R58, RZ, RZ, R3 ;  /* 0x000000ffff3a7224 */ /* 0x004fe400078e0003 */
[----:B------:R-:W2:Y:S01]  /*36780*/  LDL.LU R3, [R1+0x6e4] ;  /* 0x0006e40001037983 */ /* 0x000ea20000300800 */
[----:B---3--:R-:W-:-:S03]  /*36790*/  IMAD.MOV.U32 R48, RZ, RZ, R2 ;  /* 0x000000ffff307224 */ /* 0x008fc600078e0002 */
[----:B------:R-:W-:Y:S04]  /*367a0*/  STL.64 [R1+0x1f80], R58 ;  /* 0x001f803a01007387 */ /* 0x000fe80000100a00 */
[----:B------:R-:W3:Y:S04]  /*367b0*/  LDL.LU R2, [R1+0x6e8] ;  /* 0x0006e80001027983 */ /* 0x000ee80000300800 */
[----:B------:R-:W-:Y:S01]  /*367c0*/  STL.64 [R1+0x1fa0], R48 ;  /* 0x001fa03001007387 */ /* 0x000fe20000100a00 */
[----:B----4-:R-:W-:-:S03]  /*367d0*/  IMAD.MOV.U32 R46, RZ, RZ, R6 ;  /* 0x000000ffff2e7224 */ /* 0x010fc600078e0006 */
[----:B------:R-:W4:Y:S04]  /*367e0*/  LDL.LU R17, [R1+0x6ec] ;  /* 0x0006ec0001117983 */ /* 0x000f280000300800 */
[----:B------:R-:W-:Y:S01]  /*367f0*/  STL [R1+0x1fc8], R47 ;  /* 0x001fc82f01007387 */ /* 0x000fe20000100800 */
[----:B------:R-:W-:-:S03]  /*36800*/  IMAD.MOV.U32 R36, RZ, RZ, R5 ;  /* 0x000000ffff247224 */ /* 0x000fc600078e0005 */
[----:B------:R-:W-:Y:S04]  /*36810*/  STL.64 [R1+0x1fe0], R46 ;  /* 0x001fe02e01007387 */ /* 0x000fe80000100a00 */
[----:B------:R-:W4:Y:S04]  /*36820*/  LDL.LU R6, [R1+0x6f0] ;  /* 0x0006f00001067983 */ /* 0x000f280000300800 */
[----:B------:R-:W-:Y:S04]  /*36830*/  STL.64 [R1+0x1fd0], R36 ;  /* 0x001fd02401007387 */ /* 0x000fe80000100a00 */
[----:B------:R-:W4:Y:S01]  /*36840*/  LDL.LU R5, [R1+0x6f4] ;  /* 0x0006f40001057983 */ /* 0x000f220000300800 */
[----:B------:R-:W-:-:S03]  /*36850*/  IMAD.MOV.U32 R34, RZ, RZ, R4 ;  /* 0x000000ffff227224 */ /* 0x000fc600078e0004 */
[----:B------:R-:W4:Y:S04]  /*36860*/  LDL.LU R4, [R1+0x6f8] ;  /* 0x0006f80001047983 */ /* 0x000f280000300800 */
[----:B------:R-:W-:Y:S01]  /*36870*/  STL.64 [R1+0x1fe8], R34 ;  /* 0x001fe82201007387 */ /* 0x000fe20000100a00 */
[----:B------:R-:W-:-:S03]  /*36880*/  IMAD.MOV.U32 R28, RZ, RZ, R0 ;  /* 0x000000ffff1c7224 */ /* 0x000fc600078e0000 */
[----:B------:R-:W4:Y:S01]  /*36890*/  LDL.LU R0, [R1+0x6fc] ;  /* 0x0006fc0001007983 */ /* 0x000f220000300800 */
[----:B------:R-:W-:-:S03]  /*368a0*/  IMAD.MOV.U32 R27, RZ, RZ, R26 ;  /* 0x000000ffff1b7224 */ /* 0x000fc600078e001a */
[----:B------:R-:W-:Y:S01]  /*368b0*/  STL.64 [R1+0x2050], R28 ;  /* 0x0020501c01007387 */ /* 0x000fe20000100a00 */
[----:B------:R-:W-:Y:S02]  /*368c0*/  IMAD.MOV.U32 R21, RZ, RZ, R20 ;  /* 0x000000ffff157224 */ /* 0x000fe400078e0014 */
[----:B------:R-:W-:Y:S02]  /*368d0*/  IMAD.MOV.U32 R19, RZ, RZ, R18 ;  /* 0x000000ffff137224 */ /* 0x000fe400078e0012 */
[----:B------:R-:W-:Y:S02]  /*368e0*/  IMAD.MOV.U32 R26, RZ, RZ, R16 ;  /* 0x000000ffff1a7224 */ /* 0x000fe400078e0010 */
[----:B------:R-:W4:Y:S04]  /*368f0*/  LDL.LU R16, [R1+0x700] ;  /* 0x0007000001107983 */ /* 0x000f280000300800 */
[----:B------:R-:W-:Y:S04]  /*36900*/  STL [R1+0x2058], R27 ;  /* 0x0020581b01007387 */ /* 0x000fe80000100800 */
[----:B------:R-:W-:Y:S04]  /*36910*/  STL.64 [R1+0x2070], R26 ;  /* 0x0020701a01007387 */ /* 0x000fe80000100a00 */
[----:B------:R-:W4:Y:S01]  /*36920*/  LDL.LU R15, [R1+0x704] ;  /* 0x00070400010f7983 */ /* 0x000f220000300800 */
[----:B------:R-:W-:-:S03]  /*36930*/  IMAD.MOV.U32 R20, RZ, RZ, R14 ;  /* 0x000000ffff147224 */ /* 0x000fc600078e000e */
[----:B------:R-:W4:Y:S04]  /*36940*/  LDL.LU R14, [R1] ;  /* 0x00000000010e7983 */ /* 0x000f280000300800 */
[----:B------:R-:W-:Y:S01]  /*36950*/  STL.64 [R1+0x2098], R20 ;  /* 0x0020981401007387 */ /* 0x000fe20000100a00 */
[----:B------:R-:W-:Y:S01]  /*36960*/  MOV R18, R13 ;  /* 0x0000000d00127202 */ /* 0x000fe20000000f00 */
[----:B------:R-:W-:-:S04]  /*36970*/  IMAD.MOV.U32 R13, RZ, RZ, R12 ;  /* 0x000000ffff0d7224 */ /* 0x000fc800078e000c */
[----:B------:R-:W-:Y:S01]  /*36980*/  STL.64 [R1+0x20b8], R18 ;  /* 0x0020b81201007387 */ /* 0x000fe20000100a00 */
[----:B------:R-:W-:Y:S02]  /*36990*/  IMAD.MOV.U32 R73, RZ, RZ, R72 ;  /* 0x000000ffff497224 */ /* 0x000fe400078e0048 */
[----:B------:R-:W-:Y:S02]  /*369a0*/  IMAD.MOV.U32 R12, RZ, RZ, R11 ;  /* 0x000000ffff0c7224 */ /* 0x000fe400078e000b */
[----:B------:R-:W-:-:S03]  /*369b0*/  IMAD.MOV.U32 R11, RZ, RZ, R10 ;  /* 0x000000ffff0b7224 */ /* 0x000fc600078e000a */
[----:B------:R-:W-:Y:S04]  /*369c0*/  STL [R1+0x2130], R12 ;  /* 0x0021300c01007387 */ /* 0x000fe80000100800 */
[----:B------:R-:W-:Y:S01]  /*369d0*/  STL [R1+0x2120], R13 ;  /* 0x0021200d01007387 */ /* 0x000fe20000100800 */
[----:B------:R-:W-:Y:S02]  /*369e0*/  IMAD.MOV.U32 R71, RZ, RZ, R70 ;  /* 0x000000ffff477224 */ /* 0x000fe400078e0046 */
[----:B------:R-:W-:Y:S02]  /*369f0*/  IMAD.MOV.U32 R69, RZ, RZ, R68 ;  /* 0x000000ffff457224 */ /* 0x000fe400078e0044 */
[----:B------:R-:W-:Y:S02]  /*36a00*/  IMAD.MOV.U32 R67, RZ, RZ, R66 ;  /* 0x000000ffff437224 */ /* 0x000fe400078e0042 */
[----:B------:R-:W-:-:S02]  /*36a10*/  IMAD.MOV.U32 R57, RZ, RZ, R56 ;  /* 0x000000ffff397224 */ /* 0x000fc400078e0038 */
[----:B------:R-:W-:Y:S02]  /*36a20*/  IMAD.MOV.U32 R55, RZ, RZ, R54 ;  /* 0x000000ffff377224 */ /* 0x000fe400078e0036 */
[----:B--2---:R-:W-:Y:S02]  /*36a30*/  IMAD.MOV.U32 R10, RZ, RZ, R3 ;  /* 0x000000ffff0a7224 */ /* 0x004fe400078e0003 */
[----:B------:R-:W2:Y:S04]  /*36a40*/  LDL.LU R3, [R1+0x8] ;  /* 0x0000080001037983 */ /* 0x000ea80000300800 */
[----:B------:R0:W-:Y:S01]  /*36a50*/  STL.64 [R1+0x2128], R10 ;  /* 0x0021280a01007387 */ /* 0x0001e20000100a00 */
[----:B---3--:R-:W-:-:S03]  /*36a60*/  IMAD.MOV.U32 R72, RZ, RZ, R2 ;  /* 0x000000ffff487224 */ /* 0x008fc600078e0002 */
[----:B------:R-:W3:Y:S01]  /*36a70*/  LDL.LU R2, [R1+0x10] ;  /* 0x0000100001027983 */ /* 0x000ee20000300800 */
[----:B----4-:R-:W-:-:S03]  /*36a80*/  IMAD.MOV.U32 R70, RZ, RZ, R17 ;  /* 0x000000ffff467224 */ /* 0x010fc600078e0011 */
[----:B------:R-:W-:Y:S04]  /*36a90*/  STL.64 [R1+0x1ed8], R72 ;  /* 0x001ed84801007387 */ /* 0x000fe80000100a00 */
[----:B0-----:R-:W4:Y:S04]  /*36aa0*/  LDL.LU R10, [R1+0x18] ;  /* 0x00001800010a7983 */ /* 0x001f280000300800 */
[----:B------:R-:W-:Y:S01]  /*36ab0*/  STL.64 [R1+0x1ee0], R70 ;  /* 0x001ee04601007387 */ /* 0x000fe20000100a00 */
[----:B------:R-:W-:-:S03]  /*36ac0*/  IMAD.MOV.U32 R68, RZ, RZ, R6 ;  /* 0x000000ffff447224 */ /* 0x000fc600078e0006 */
[----:B------:R-:W4:Y:S01]  /*36ad0*/  LDL.LU R6, [R1+0x20] ;  /* 0x0000200001067983 */ /* 0x000f220000300800 */
[----:B------:R-:W-:-:S03]  /*36ae0*/  IMAD.MOV.U32 R66, RZ, RZ, R5 ;  /* 0x000000ffff427224 */ /* 0x000fc600078e0005 */
[----:B------:R-:W-:Y:S01]  /*36af0*/  STL.64 [R1+0x1ee8], R68 ;  /* 0x001ee84401007387 */ /* 0x000fe20000100a00 */
[----:B------:R-:W-:-:S03]  /*36b00*/  IMAD.MOV.U32 R56, RZ, RZ, R4 ;  /* 0x000000ffff387224 */ /* 0x000fc600078e0004 */
[----:B------:R-:W-:Y:S04]  /*36b10*/  STL.64 [R1+0x1ef0], R66 ;  /* 0x001ef04201007387 */ /* 0x000fe80000100a00 */
[----:B------:R-:W4:Y:S04]  /*36b20*/  LDL.LU R5, [R1+0x28] ;  /* 0x0000280001057983 */ /* 0x000f280000300800 */
[----:B------:R-:W-:Y:S01]  /*36b30*/  STL.64 [R1+0x1f88], R56 ;  /* 0x001f883801007387 */ /* 0x000fe20000100a00 */
[----:B------:R-:W-:-:S03]  /*36b40*/  IMAD.MOV.U32 R54, RZ, RZ, R0 ;  /* 0x000000ffff367224 */ /* 0x000fc600078e0000 */
[----:B------:R-:W4:Y:S04]  /*36b50*/  LDL.LU R4, [R1+0x30] ;  /* 0x0000300001047983 */ /* 0x000f280000300800 */
[----:B------:R-:W4:Y:S01]  /*36b60*/  LDL.LU R0, [R1+0x38] ;  /* 0x0000380001007983 */ /* 0x000f220000300800 */
[----:B------:R-:W-:Y:S02]  /*36b70*/  IMAD.MOV.U32 R45, RZ, RZ, R44 ;  /* 0x000000ffff2d7224 */ /* 0x000fe400078e002c */
[----:B------:R-:W-:Y:S01]  /*36b80*/  IMAD.MOV.U32 R43, RZ, RZ, R42 ;  /* 0x000000ffff2b7224 */ /* 0x000fe200078e002a */
[----:B------:R-:W-:Y:S01]  /*36b90*/  STL.64 [R1+0x1ff8], R54 ;  /* 0x001ff83601007387 */ /* 0x000fe20000100a00 */
[----:B------:R-:W-:Y:S02]  /*36ba0*/  IMAD.MOV.U32 R44, RZ, RZ, R16 ;  /* 0x000000ffff2c7224 */ /* 0x000fe400078e0010 */
[----:B------:R-:W-:-:S03]  /*36bb0*/  IMAD.MOV.U32 R39, RZ, RZ, R79 ;  /* 0x000000ffff277224 */ /* 0x000fc600078e004f */
[----:B------:R-:W-:Y:S01]  /*36bc0*/  STL.64 [R1+0x2008], R44 ;  /* 0x0020082c01007387 */ /* 0x000fe20000100a00 */
[----:B------:R-:W-:-:S05]  /*36bd0*/  IMAD.MOV.U32 R42, RZ, RZ, R15 ;  /* 0x000000ffff2a7224 */ /* 0x000fca00078e000f */
[----:B------:R-:W-:Y:S01]  /*36be0*/  STL.64 [R1+0x2010], R42 ;  /* 0x0020102a01007387 */ /* 0x000fe20000100a00 */
[----:B------:R-:W-:-:S03]  /*36bf0*/  IMAD.MOV.U32 R38, RZ, RZ, R14 ;  /* 0x000000ffff267224 */ /* 0x000fc600078e000e */
[----:B------:R-:W4:Y:S04]  /*36c00*/  LDL.LU R18, [R1+0x40] ;  /* 0x0000400001127983 */ /* 0x000f280000300800 */
[----:B------:R-:W-:Y:S04]  /*36c10*/  STL [R1+0x1f28], R79 ;  /* 0x001f284f01007387 */ /* 0x000fe80000100800 */
[----:B------:R-:W-:Y:S04]  /*36c20*/  STL [R1+0x1f58], R79 ;  /* 0x001f584f01007387 */ /* 0x000fe80000100800 */
[----:B------:R-:W-:Y:S04]  /*36c30*/  STL [R1+0x20c0], R79 ;  /* 0x0020c04f01007387 */ /* 0x000fe80000100800 */
[----:B------:R-:W-:Y:S04]  /*36c40*/  STL [R1+0x20f0], R79 ;  /* 0x0020f04f01007387 */ /* 0x000fe80000100800 */
[----:B------:R-:W-:Y:S04]  /*36c50*/  STL [R1+0x2140], R79 ;  /* 0x0021404f01007387 */ /* 0x000fe80000100800 */
[----:B------:R-:W-:Y:S04]  /*36c60*/  STL.64 [R1], R38 ;  /* 0x0000002601007387 */ /* 0x000fe80000100a00 */
[----:B------:R-:W-:Y:S04]  /*36c70*/  STL.64 [R1+0x2018], R38 ;  /* 0x0020182601007387 */ /* 0x000fe80000100a00 */
[----:B------:R-:W4:Y:S01]  /*36c80*/  LDL.LU R13, [R1+0x48] ;  /* 0x00004800010d7983 */ /* 0x000f220000300800 */
[----:B------:R-:W-:-:S02]  /*36c90*/  IMAD.MOV.U32 R37, RZ, RZ, R80 ;  /* 0x000000ffff257224 */ /* 0x000fc400078e0050 */
[----:B------:R-:W-:Y:S02]  /*36ca0*/  IMAD.MOV.U32 R31, RZ, RZ, R81 ;  /* 0x000000ffff1f7224 */ /* 0x000fe400078e0051 */
[----:B------:R-:W-:Y:S02]  /*36cb0*/  IMAD.MOV.U32 R33, RZ, RZ, R82 ;  /* 0x000000ffff217224 */ /* 0x000fe400078e0052 */
[----:B------:R-:W-:Y:S02]  /*36cc0*/  IMAD.MOV.U32 R21, RZ, RZ, R83 ;  /* 0x000000ffff157224 */ /* 0x000fe400078e0053 */
[----:B--2---:R-:W-:Y:S02]  /*36cd0*/  IMAD.MOV.U32 R36, RZ, RZ, R3 ;  /* 0x000000ffff247224 */ /* 0x004fe400078e0003 */
[----:B------:R-:W2:Y:S01]  /*36ce0*/  LDL.LU R3, [R1+0x50] ;  /* 0x0000500001037983 */ /* 0x000ea20000300800 */
[----:B---3--:R-:W-:-:S03]  /*36cf0*/  IMAD.MOV.U32 R30, RZ, RZ, R2 ;  /* 0x000000ffff1e7224 */ /* 0x008fc600078e0002 */
[----:B------:R-:W3:Y:S04]  /*36d00*/  LDL.LU R2, [R1+0x58] ;  /* 0x0000580001027983 */ /* 0x000ee80000300800 */
[----:B------:R-:W-:Y:S01]  /*36d10*/  STL.64 [R1+0x8], R36 ;  /* 0x0000082401007387 */ /* 0x000fe20000100a00 */
[----:B----4-:R-:W-:-:S03]  /*36d20*/  IMAD.MOV.U32 R32, RZ, RZ, R10 ;  /* 0x000000ffff207224 */ /* 0x010fc600078e000a */
[----:B------:R-:W-:Y:S04]  /*36d30*/  STL.64 [R1+0x2060], R36 ;  /* 0x0020602401007387 */ /* 0x000fe80000100a00 */
[----:B------:R-:W-:Y:S01]  /*36d40*/  STL.64 [R1+0x10], R30 ;  /* 0x0000101e01007387 */ /* 0x000fe20000100a00 */
[----:B------:R-:W-:-:S03]  /*36d50*/  IMAD.MOV.U32 R20, RZ, RZ, R6 ;  /* 0x000000ffff147224 */ /* 0x000fc600078e0006 */
[----:B------:R-:W-:Y:S04]  /*36d60*/  STL.64 [R1+0x20c8], R30 ;  /* 0x0020c81e01007387 */ /* 0x000fe80000100a00 */
[----:B------:R-:W-:Y:S04]  /*36d70*/  STL.64 [R1+0x18], R32 ;  /* 0x0000182001007387 */ /* 0x000fe80000100a00 */
[----:B------:R-:W-:Y:S04]  /*36d80*/  STL.64 [R1+0x20d8], R32 ;  /* 0x0020d82001007387 */ /* 0x000fe80000100a00 */
[----:B------:R-:W-:Y:S04]  /*36d90*/  STL.64 [R1+0x20], R20 ;  /* 0x0000201401007387 */ /* 0x000fe80000100a00 */
[----:B------:R-:W-:Y:S01]  /*36da0*/  STL.64 [R1+0x20e8], R20 ;  /* 0x0020e81401007387 */ /* 0x000fe20000100a00 */
[----:B------:R-:W-:-:S03]  /*36db0*/  IMAD.MOV.U32 R24, RZ, RZ, R5 ;  /* 0x000000ffff187224 */ /* 0x000fc600078e0005 */
[----:B------:R-:W4:Y:S04]  /*36dc0*/  LDL.LU R12, [R1+0x60] ;  /* 0x00006000010c7983 */ /* 0x000f280000300800 */
[----:B------:R-:W4:Y:S04]  /*36dd0*/  LDL.LU R11, [R1+0x68] ;  /* 0x00006800010b7983 */ /* 0x000f280000300800 */
[----:B------:R-:W4:Y:S04]  /*36de0*/  LDL.LU R10, [R1+0x708] ;  /* 0x00070800010a7983 */ /* 0x000f280000300800 */
[----:B------:R-:W4:Y:S04]  /*36df0*/  LDL.LU R6, [R1+0x70] ;  /* 0x0000700001067983 */ /* 0x000f280000300800 */
[----:B------:R-:W4:Y:S01]  /*36e00*/  LDL.LU R5, [R1+0x70c] ;  /* 0x00070c0001057983 */ /* 0x000f220000300800 */
[----:B------:R-:W-:-:S03]  /*36e10*/  IMAD.MOV.U32 R16, RZ, RZ, R4 ;  /* 0x000000ffff107224 */ /* 0x000fc600078e0004 */
[----:B------:R-:W4:Y:S01]  /*36e20*/  LDL.LU R4, [R1+0x78] ;  /* 0x0000780001047983 */ /* 0x000f220000300800 */
[----:B------:R-:W-:-:S03]  /*36e30*/  IMAD.MOV.U32 R14, RZ, RZ, R0 ;  /* 0x000000ffff0e7224 */ /* 0x000fc600078e0000 */
[----:B------:R-:W4:Y:S01]  /*36e40*/  LDL.LU R0, [R1+0x710] ;  /* 0x0007100001007983 */ /* 0x000f220000300800 */
[----:B------:R-:W-:Y:S02]  /*36e50*/  IMAD.MOV.U32 R25, RZ, RZ, R84 ;  /* 0x000000ffff197224 */ /* 0x000fe400078e0054 */
[----:B------:R-:W-:Y:S02]  /*36e60*/  IMAD.MOV.U32 R17, RZ, RZ, R85 ;  /* 0x000000ffff117224 */ /* 0x000fe400078e0055 */
[----:B------:R-:W-:Y:S01]  /*36e70*/  IMAD.MOV.U32 R15, RZ, RZ, R86 ;  /* 0x000000ffff0f7224 */ /* 0x000fe200078e0056 */
[----:B------:R-:W-:Y:S04]  /*36e80*/  STL.64 [R1+0x28], R24 ;  /* 0x0000281801007387 */ /* 0x000fe80000100a00 */
[----:B------:R-:W-:Y:S04]  /*36e90*/  STL.64 [R1+0x2138], R24 ;  /* 0x0021381801007387 */ /* 0x000fe80000100a00 */
[----:B------:R-:W-:Y:S04]  /*36ea0*/  STL.64 [R1+0x30], R16 ;  /* 0x0000301001007387 */ /* 0x000fe80000100a00 */
[----:B------:R0:W-:Y:S01]  /*36eb0*/  STL.64 [R1+0x2148], R16 ;  /* 0x0021481001007387 */ /* 0x0001e20000100a00 */
[----:B------:R-:W-:-:S03]  /*36ec0*/  IMAD.MOV.U32 R80, RZ, RZ, R18 ;  /* 0x000000ffff507224 */ /* 0x000fc600078e0012 */
[----:B------:R-:W-:Y:S04]  /*36ed0*/  STL.64 [R1+0x38], R14 ;  /* 0x0000380e01007387 */ /* 0x000fe80000100a00 */
[----:B------:R-:W-:Y:S04]  /*36ee0*/  STL [R1+0x2160], R14 ;  /* 0x0021600e01007387 */ /* 0x000fe80000100800 */
[----:B------:R1:W-:Y:S04]  /*36ef0*/  STL [R1+0x2150], R15 ;  /* 0x0021500f01007387 */ /* 0x0003e80000100800 */
[----:B------:R-:W4:Y:S04]  /*36f00*/  LDL.LU R19, [R1+0x80] ;  /* 0x0000800001137983 */ /* 0x000f280000300800 */
[----:B------:R-:W4:Y:S04]  /*36f10*/  LDL.LU R18, [R1+0x714] ;  /* 0x0007140001127983 */ /* 0x000f280000300800 */
[----:B0-----:R-:W4:Y:S04]  /*36f20*/  LDL.LU R17, [R1+0x88] ;  /* 0x0000880001117983 */ /* 0x001f280000300800 */
[----:B------:R-:W4:Y:S04]  /*36f30*/  LDL.LU R16, [R1+0x718] ;  /* 0x0007180001107983 */ /* 0x000f280000300800 */
[----:B-1----:R-:W4:Y:S04]  /*36f40*/  LDL.LU R15, [R1+0x90] ;  /* 0x00009000010f7983 */ /* 0x002f280000300800 */
[----:B------:R-:W4:Y:S01]  /*36f50*/  LDL.LU R14, [R1+0x71c] ;  /* 0x00071c00010e7983 */ /* 0x000f220000300800 */
[----:B------:R-:W-:-:S02]  /*36f60*/  IMAD.MOV.U32 R81, RZ, RZ, R87 ;  /* 0x000000ffff517224 */ /* 0x000fc400078e0057 */
[----:B------:R-:W-:Y:S02]  /*36f70*/  IMAD.MOV.U32 R82, RZ, RZ, R13 ;  /* 0x000000ffff527224 */ /* 0x000fe400078e000d */
[----:B------:R-:W-:Y:S02]  /*36f80*/  IMAD.MOV.U32 R83, RZ, RZ, R88 ;  /* 0x000000ffff537224 */ /* 0x000fe400078e0058 */
[----:B------:R-:W-:Y:S02]  /*36f90*/  IMAD.MOV.U32 R85, RZ, RZ, R89 ;  /* 0x000000ffff557224 */ /* 0x000fe400078e0059 */
[----:B------:R-:W-:Y:S02]  /*36fa0*/  IMAD.MOV.U32 R87, RZ, RZ, R91 ;  /* 0x000000ffff577224 */ /* 0x000fe400078e005b */
[----:B--2---:R-:W-:Y:S02]  /*36fb0*/  IMAD.MOV.U32 R84, RZ, RZ, R3 ;  /* 0x000000ffff547224 */ /* 0x004fe400078e0003 */
[----:B------:R-:W2:Y:S01]  /*36fc0*/  LDL.LU R3, [R1+0x98] ;  /* 0x0000980001037983 */ /* 0x000ea20000300800 */
[----:B---3--:R-:W-:-:S03]  /*36fd0*/  IMAD.MOV.U32 R86, RZ, RZ, R2 ;  /* 0x000000ffff567224 */ /* 0x008fc600078e0002 */
[----:B------:R-:W3:Y:S04]  /*36fe0*/  LDL.LU R2, [R1+0x720] ;  /* 0x0007200001027983 */ /* 0x000ee80000300800 */
[----:B------:R-:W-:Y:S04]  /*36ff0*/  STL [R1+0x2170], R91 ;  /* 0x0021705b01007387 */ /* 0x000fe80000100800 */
[----:B------:R-:W-:Y:S04]  /*37000*/  STL.64 [R1+0x40], R80 ;  /* 0x0000405001007387 */ /* 0x000fe80000100a00 */
[----:B------:R-:W-:Y:S04]  /*37010*/  STL.64 [R1+0x1ef8], R80 ;  /* 0x001ef85001007387 */ /* 0x000fe80000100a00 */
[----:B------:R-:W-:Y:S04]  /*37020*/  STL.64 [R1+0x48], R82 ;  /* 0x0000485201007387 */ /* 0x000fe80000100a00 */
[----:B------:R-:W-:Y:S04]  /*37030*/  STL.64 [R1+0x1f00], R82 ;  /* 0x001f005201007387 */ /* 0x000fe80000100a00 */
[----:B------:R-:W-:Y:S04]  /*37040*/  STL.64 [R1+0x50], R84 ;  /* 0x0000505401007387 */ /* 0x000fe80000100a00 */
[----:B------:R-:W-:Y:S04]  /*37050*/  STL.64 [R1+0x1f08], R84 ;  /* 0x001f085401007387 */ /* 0x000fe80000100a00 */
[----:B------:R-:W-:Y:S04]  /*37060*/  STL.64 [R1+0x58], R86 ;  /* 0x0000585601007387 */ /* 0x000fe80000100a00 */
[----:B------:R-:W-:Y:S01]  /*37070*/  STL.64 [R1+0x1f10], R86 ;  /* 0x001f105601007387 */ /* 0x000fe20000100a00 */
[----:B----4-:R-:W-:-:S03]  /*37080*/  IMAD.MOV.U32 R64, RZ, RZ, R12 ;  /* 0x000000ffff407224 */ /* 0x010fc600078e000c */
[----:B------:R-:W-:Y:S01]  /*37090*/  STL [R1+0x2190], R92 ;  /* 0x0021905c01007387 */ /* 0x000fe20000100800 */
[----:B------:R-:W-:-:S03]  /*370a0*/  IMAD.MOV.U32 R63, RZ, RZ, R11 ;  /* 0x000000ffff3f7224 */ /* 0x000fc600078e000b */
[----:B------:R-:W4:Y:S01]  /*370b0*/  LDL.LU R13, [R1+0xa0] ;  /* 0x0000a000010d7983 */ /* 0x000f220000300800 */
[----:B------:R-:W-:-:S03]  /*370c0*/  IMAD.MOV.U32 R62, RZ, RZ, R10 ;  /* 0x000000ffff3e7224 */ /* 0x000fc600078e000a */
[----:B------:R-:W4:Y:S01]  /*370d0*/  LDL.LU R12, [R1+0x724] ;  /* 0x00072400010c7983 */ /* 0x000f220000300800 */
[----:B------:R-:W-:-:S03]  /*370e0*/  IMAD.MOV.U32 R51, RZ, RZ, R6 ;  /* 0x000000ffff337224 */ /* 0x000fc600078e0006 */
[----:B------:R-:W4:Y:S01]  /*370f0*/  LDL.LU R11, [R1+0xa8] ;  /* 0x0000a800010b7983 */ /* 0x000f220000300800 */
[----:B------:R-:W-:-:S03]  /*37100*/  IMAD.MOV.U32 R50, RZ, RZ, R5 ;  /* 0x000000ffff327224 */ /* 0x000fc600078e0005 */
[----:B------:R-:W4:Y:S04]  /*37110*/  LDL.LU R10, [R1+0x728] ;  /* 0x00072800010a7983 */ /* 0x000f280000300800 */
[----:B------:R-:W4:Y:S04]  /*37120*/  LDL.LU R6, [R1+0xb0] ;  /* 0x0000b00001067983 */ /* 0x000f280000300800 */
[----:B------:R-:W4:Y:S01]  /*37130*/  LDL.LU R5, [R1+0x72c] ;  /* 0x00072c0001057983 */ /* 0x000f220000300800 */
[----:B------:R-:W-:-:S03]  /*37140*/  IMAD.MOV.U32 R49, RZ, RZ, R4 ;  /* 0x000000ffff317224 */ /* 0x000fc600078e0004 */
[----:B------:R-:W4:Y:S01]  /*37150*/  LDL.LU R4, [R1+0xb8] ;  /* 0x0000b80001047983 */ /* 0x000f220000300800 */
[----:B------:R-:W-:-:S03]  /*37160*/  IMAD.MOV.U32 R48, RZ, RZ, R0 ;  /* 0x000000ffff307224 */ /* 0x000fc600078e0000 */
[----:B------:R-:W4:Y:S01]  /*37170*/  LDL.LU R0, [R1+0x730] ;  /* 0x0007300001007983 */ /* 0x000f220000300800 */
[----:B------:R-:W-:-:S05]  /*37180*/  MOV R65, R92 ;  /* 0x0000005c00417202 */ /* 0x000fca0000000f00 */
[----:B------:R-:W-:Y:S04]  /*37190*/  STL.64 [R1+0x60], R64 ;  /* 0x0000604001007387 */ /* 0x000fe80000100a00 */
[----:B------:R-:W-:Y:S04]  /*371a0*/  STL.64 [R1+0x2158], R64 ;  /* 0x0021584001007387 */ /* 0x000fe80000100a00 */
[----:B------:R-:W-:Y:S04]  /*371b0*/  STL.64 [R1+0x68], R62 ;  /* 0x0000683e01007387 */ /* 0x000fe80000100a00 */
[----:B------:R-:W-:Y:S04]  /*371c0*/  STL.64 [R1+0x2168], R62 ;  /* 0x0021683e01007387 */ /* 0x000fe80000100a00 */
[----:B------:R-:W-:Y:S04]  /*371d0*/  STL.64 [R1+0x70], R50 ;  /* 0x0000703201007387 */ /* 0x000fe80000100a00 */
[----:B------:R-:W-:Y:S04]  /*371e0*/  STL.64 [R1+0x2178], R50 ;  /* 0x0021783201007387 */ /* 0x000fe80000100a00 */
[----:B------:R-:W-:Y:S01]  /*371f0*/  STL.64 [R1+0x78], R48 ;  /* 0x0000783001007387 */ /* 0x000fe20000100a00 */
[----:B------:R-:W-:-:S03]  /*37200*/  IMAD.MOV.U32 R35, RZ, RZ, R17 ;  /* 0x000000ffff237224 */ /* 0x000fc600078e0011 */
[----:B------:R-:W-:Y:S01]  /*37210*/  STL.64 [R1+0x2180], R48 ;  /* 0x0021803001007387 */ /* 0x000fe20000100a00 */
[----:B------:R-:W-:-:S03]  /*37220*/  IMAD.MOV.U32 R34, RZ, RZ, R16 ;  /* 0x000000ffff227224 */ /* 0x000fc600078e0010 */
        /* <DEDUP_REMOVED lines=8> */
[----:B--2---:R-:W-:Y:S02]  /*372b0*/  IMAD.MOV.U32 R37, RZ, RZ, R3 ;  /* 0x000000ffff257224 */ /* 0x004fe400078e0003 */
[----:B------:R-:W2:Y:S01]  /*372c0*/  LDL.LU R3, [R1+0xd0] ;  /* 0x0000d00001037983 */ /* 0x000ea20000300800 */
[----:B---3--:R-:W-:-:S03]  /*372d0*/  IMAD.MOV.U32 R36, RZ, RZ, R2 ;  /* 0x000000ffff247224 */ /* 0x008fc600078e0002 */
[----:B------:R-:W2:Y:S04]  /*372e0*/  LDL.LU R2, [R1+0x744] ;  /* 0x0007440001027983 */ /* 0x000ea80000300800 */
[----:B------:R-:W3:Y:S04]  /*372f0*/  LDL.LU R15, [R1+0xd8] ;  /* 0x0000d800010f7983 */ /* 0x000ee80000300800 */
[----:B------:R-:W2:Y:S04]  /*37300*/  LDL.LU R14, [R1+0x748] ;  /* 0x00074800010e7983 */ /* 0x000ea80000300800 */
[----:B------:R-:W-:Y:S04]  /*37310*/  STL.64 [R1+0x80], R46 ;  /* 0x0000802e01007387 */ /* 0x000fe80000100a00 */
[----:B------:R-:W-:Y:S04]  /*37320*/  STL.64 [R1+0x2188], R46 ;  /* 0x0021882e01007387 */ /* 0x000fe80000100a00 */
[----:B------:R-:W-:Y:S04]  /*37330*/  STL.64 [R1+0x88], R34 ;  /* 0x0000882201007387 */ /* 0x000fe80000100a00 */
[----:B------:R-:W-:Y:S04]  /*37340*/  STL.64 [R1+0x2198], R34 ;  /* 0x0021982201007387 */ /* 0x000fe80000100a00 */
[----:B------:R-:W-:Y:S04]  /*37350*/  STL.64 [R1+0x90], R28 ;  /* 0x0000901c01007387 */ /* 0x000fe80000100a00 */
[----:B------:R-:W-:Y:S04]  /*37360*/  STL [R1+0x21b0], R28 ;  /* 0x0021b01c01007387 */ /* 0x000fe80000100800 */
[----:B------:R-:W-:Y:S04]  /*37370*/  STL [R1+0x21a0], R29 ;  /* 0x0021a01d01007387 */ /* 0x000fe80000100800 */
[----:B------:R-:W-:Y:S01]  /*37380*/  STL.64 [R1+0x98], R36 ;  /* 0x0000982401007387 */ /* 0x000fe20000100a00 */
[----:B----4-:R-:W-:-:S03]  /*37390*/  IMAD.MOV.U32 R19, RZ, RZ, R13 ;  /* 0x000000ffff137224 */ /* 0x010fc600078e000d */
        /* <DEDUP_REMOVED lines=9> */
[----:B------:R-:W-:Y:S01]  /*37430*/  IMAD.MOV.U32 R10, RZ, RZ, R5 ;  /* 0x000000ffff0a7224 */ /* 0x000fe200078e0005 */
[----:B------:R-:W4:Y:S04]  /*37440*/  LDL.LU R6, [R1+0xf0] ;  /* 0x0000f00001067983 */ /* 0x000f280000300800 */
[----:B------:R-:W4:Y:S01]  /*37450*/  LDL.LU R5, [R1+0x754] ;  /* 0x0007540001057983 */ /* 0x000f220000300800 */
[----:B------:R-:W-:-:S03]  /*37460*/  IMAD.MOV.U32 R25, RZ, RZ, R4 ;  /* 0x000000ffff197224 */ /* 0x000fc600078e0004 */
[----:B------:R-:W4:Y:S01]  /*37470*/  LDL.LU R4, [R1+0xf8] ;  /* 0x0000f80001047983 */ /* 0x000f220000300800 */
[----:B------:R-:W-:-:S03]  /*37480*/  IMAD.MOV.U32 R24, RZ, RZ, R0 ;  /* 0x000000ffff187224 */ /* 0x000fc600078e0000 */
[----:B------:R-:W4:Y:S04]  /*37490*/  LDL.LU R0, [R1+0x758] ;  /* 0x0007580001007983 */ /* 0x000f280000300800 */
[----:B------:R-:W-:Y:S04]  /*374a0*/  STL.64 [R1+0xa0], R18 ;  /* 0x0000a01201007387 */ /* 0x000fe80000100a00 */
[----:B------:R0:W-:Y:S04]  /*374b0*/  STL.64 [R1+0x21b8], R18 ;  /* 0x0021b81201007387 */ /* 0x0001e80000100a00 */
[----:B------:R-:W-:Y:S04]  /*374c0*/  STL.64 [R1+0xa8], R30 ;  /* 0x0000a81e01007387 */ /* 0x000fe80000100a00 */
[----:B------:R-:W-:Y:S04]  /*374d0*/  STL [R1+0x21d0], R30 ;  /* 0x0021d01e01007387 */ /* 0x000fe80000100800 */
[----:B------:R-:W-:Y:S04]  /*374e0*/  STL [R1+0x21c0], R31 ;  /* 0x0021c01f01007387 */ /* 0x000fe80000100800 */
[----:B------:R-:W-:Y:S04]  /*374f0*/  STL.64 [R1+0xb0], R10 ;  /* 0x0000b00a01007387 */ /* 0x000fe80000100a00 */
[----:B------:R1:W-:Y:S04]  /*37500*/  STL.64 [R1+0x21c8], R10 ;  /* 0x0021c80a01007387 */ /* 0x0003e80000100a00 */
[----:B------:R-:W-:Y:S01]  /*37510*/  STL.64 [R1+0xb8], R24 ;  /* 0x0000b81801007387 */ /* 0x000fe20000100a00 */
[----:B------:R-:W-:-:S03]  /*37520*/  IMAD.MOV.U32 R89, RZ, RZ, R21 ;  /* 0x000000ffff597224 */ /* 0x000fc600078e0015 */
[----:B------:R0:W-:Y:S01]  /*37530*/  STL.64 [R1+0x21d8], R24 ;  /* 0x0021d81801007387 */ /* 0x0001e20000100a00 */
[----:B------:R-:W-:-:S03]  /*37540*/  IMAD.MOV.U32 R88, RZ, RZ, R20 ;  /* 0x000000ffff587224 */ /* 0x000fc600078e0014 */
[----:B------:R-:W4:Y:S01]  /*37550*/  LDL.LU R21, [R1+0x100] ;  /* 0x0001000001157983 */ /* 0x000f220000300800 */
[----:B------:R-:W-:-:S03]  /*37560*/  IMAD.MOV.U32 R77, RZ, RZ, R17 ;  /* 0x000000ffff4d7224 */ /* 0x000fc600078e0011 */
[----:B------:R-:W4:Y:S01]  /*37570*/  LDL.LU R20, [R1+0x75c] ;  /* 0x00075c0001147983 */ /* 0x000f220000300800 */
[----:B------:R-:W-:-:S03]  /*37580*/  IMAD.MOV.U32 R76, RZ, RZ, R16 ;  /* 0x000000ffff4c7224 */ /* 0x000fc600078e0010 */
[----:B0-----:R-:W4:Y:S04]  /*37590*/  LDL.LU R19, [R1+0x108] ;  /* 0x0001080001137983 */ /* 0x001f280000300800 */
[----:B------:R-:W4:Y:S04]  /*375a0*/  LDL.LU R18, [R1+0x760] ;  /* 0x0007600001127983 */ /* 0x000f280000300800 */
[----:B------:R-:W4:Y:S04]  /*375b0*/  LDL.LU R17, [R1+0x110] ;  /* 0x0001100001117983 */ /* 0x000f280000300800 */
[----:B------:R-:W4:Y:S01]  /*375c0*/  LDL.LU R16, [R1+0x764] ;  /* 0x0007640001107983 */ /* 0x000f220000300800 */
[----:B---3--:R-:W-:-:S03]  /*375d0*/  IMAD.MOV.U32 R75, RZ, RZ, R15 ;  /* 0x000000ffff4b7224 */ /* 0x008fc600078e000f */
[----:B------:R-:W3:Y:S01]  /*375e0*/  LDL.LU R15, [R1+0x118] ;  /* 0x00011800010f7983 */ /* 0x000ee20000300800 */
[----:B--2---:R-:W-:-:S03]  /*375f0*/  IMAD.MOV.U32 R74, RZ, RZ, R14 ;  /* 0x000000ffff4a7224 */ /* 0x004fc600078e000e */
[----:B------:R-:W2:Y:S04]  /*37600*/  LDL.LU R14, [R1+0x770] ;  /* 0x00077000010e7983 */ /* 0x000ea80000300800 */
[----:B------:R-:W-:Y:S04]  /*37610*/  STL.64 [R1+0xc0], R88 ;  /* 0x0000c05801007387 */ /* 0x000fe80000100a00 */
[----:B------:R-:W-:Y:S04]  /*37620*/  STL.64 [R1+0x1f18], R88 ;  /* 0x001f185801007387 */ /* 0x000fe80000100a00 */
[----:B------:R-:W-:Y:S04]  /*37630*/  STL.64 [R1+0xc8], R76 ;  /* 0x0000c84c01007387 */ /* 0x000fe80000100a00 */
[----:B------:R-:W-:Y:S04]  /*37640*/  STL.64 [R1+0x1f20], R76 ;  /* 0x001f204c01007387 */ /* 0x000fe80000100a00 */
[----:B------:R-:W-:Y:S04]  /*37650*/  STL.64 [R1+0xd0], R2 ;  /* 0x0000d00201007387 */ /* 0x000fe80000100a00 */
[----:B------:R0:W-:Y:S04]  /*37660*/  STL.64 [R1+0x1f30], R2 ;  /* 0x001f300201007387 */ /* 0x0001e80000100a00 */
[----:B------:R-:W-:Y:S04]  /*37670*/  STL.64 [R1+0xd8], R74 ;  /* 0x0000d84a01007387 */ /* 0x000fe80000100a00 */
[----:B------:R-:W-:Y:S04]  /*37680*/  STL [R1+0x1f48], R74 ;  /* 0x001f484a01007387 */ /* 0x000fe80000100800 */
[----:B------:R-:W-:Y:S04]  /*37690*/  STL [R1+0x1f38], R75 ;  /* 0x001f384b01007387 */ /* 0x000fe80000100800 */
[----:B------:R-:W-:Y:S01]  /*376a0*/  STL.64 [R1+0x1f60], R74 ;  /* 0x001f604a01007387 */ /* 0x000fe20000100a00 */
[----:B----4-:R-:W-:-:S03]  /*376b0*/  IMAD.MOV.U32 R59, RZ, RZ, R13 ;  /* 0x000000ffff3b7224 */ /* 0x010fc600078e000d */
[----:B------:R-:W4:Y:S01]  /*376c0*/  LDL.LU R13, [R1+0x120] ;  /* 0x00012000010d7983 */ /* 0x000f220000300800 */
[----:B------:R-:W-:-:S03]  /*376d0*/  IMAD.MOV.U32 R58, RZ, RZ, R12 ;  /* 0x000000ffff3a7224 */ /* 0x000fc600078e000c */
[----:B------:R-:W4:Y:S01]  /*376e0*/  LDL.LU R12, [R1+0x774] ;  /* 0x00077400010c7983 */ /* 0x000f220000300800 */
[----:B------:R-:W-:-:S03]  /*376f0*/  IMAD.MOV.U32 R55, RZ, RZ, R6 ;  /* 0x000000ffff377224 */ /* 0x000fc600078e0006 */
[----:B-1----:R-:W4:Y:S01]  /*37700*/  LDL.LU R11, [R1+0x128] ;  /* 0x00012800010b7983 */ /* 0x002f220000300800 */
        /* <DEDUP_REMOVED lines=9> */
[----:B------:R-:W-:-:S05]  /*377a0*/  IMAD.MOV.U32 R61, RZ, RZ, R23 ;  /* 0x000000ffff3d7224 */ /* 0x000fca00078e0017 */
        /* <DEDUP_REMOVED lines=9> */
[----:B------:R-:W4:Y:S01]  /*37840*/  LDL.LU R25, [R1+0x140] ;  /* 0x0001400001197983 */ /* 0x000f220000300800 */
[----:B------:R-:W-:-:S03]  /*37850*/  IMAD.MOV.U32 R38, RZ, RZ, R18 ;  /* 0x000000ffff267224 */ /* 0x000fc600078e0012 */
[----:B------:R-:W4:Y:S04]  /*37860*/  LDL.LU R24, [R1+0x784] ;  /* 0x0007840001187983 */ /* 0x000f280000300800 */
[----:B------:R-:W4:Y:S04]  /*37870*/  LDL.LU R19, [R1+0x148] ;  /* 0x0001480001137983 */ /* 0x000f280000300800 */
[----:B------:R-:W4:Y:S01]  /*37880*/  LDL.LU R18, [R1+0x788] ;  /* 0x0007880001127983 */ /* 0x000f220000300800 */
[----:B------:R-:W-:Y:S02]  /*37890*/  IMAD.MOV.U32 R42, RZ, RZ, R20 ;  /* 0x000000ffff2a7224 */ /* 0x000fe400078e0014 */
[----:B------:R-:W-:-:S02]  /*378a0*/  IMAD.MOV.U32 R43, RZ, RZ, R21 ;  /* 0x000000ffff2b7224 */ /* 0x000fc400078e0015 */
[----:B------:R-:W-:Y:S02]  /*378b0*/  IMAD.MOV.U32 R26, RZ, RZ, R16 ;  /* 0x000000ffff1a7224 */ /* 0x000fe400078e0010 */
[----:B------:R-:W-:Y:S02]  /*378c0*/  IMAD.MOV.U32 R27, RZ, RZ, R17 ;  /* 0x000000ffff1b7224 */ /* 0x000fe400078e0011 */
[----:B---3--:R-:W-:Y:S02]  /*378d0*/  IMAD.MOV.U32 R23, RZ, RZ, R15 ;  /* 0x000000ffff177224 */ /* 0x008fe400078e000f */
[----:B------:R-:W3:Y:S01]  /*378e0*/  LDL.LU R15, [R1+0x150] ;  /* 0x00015000010f7983 */ /* 0x000ee20000300800 */
[----:B--2---:R-:W-:-:S03]  /*378f0*/  IMAD.MOV.U32 R22, RZ, RZ, R14 ;  /* 0x000000ffff167224 */ /* 0x004fc600078e000e */
[----:B------:R-:W2:Y:S04]  /*37900*/  LDL.LU R14, [R1+0x78c] ;  /* 0x00078c00010e7983 */ /* 0x000ea80000300800 */
[----:B0-----:R-:W2:Y:S04]  /*37910*/  LDL.LU R3, [R1+0x158] ;  /* 0x0001580001037983 */ /* 0x001ea80000300800 */
[----:B------:R-:W2:Y:S04]  /*37920*/  LDL.LU R2, [R1+0x790] ;  /* 0x0007900001027983 */ /* 0x000ea80000300800 */
[----:B------:R-:W-:Y:S04]  /*37930*/  STL.64 [R1+0x100], R42 ;  /* 0x0001002a01007387 */ /* 0x000fe80000100a00 */
[----:B------:R-:W-:Y:S04]  /*37940*/  STL.64 [R1+0x2200], R42 ;  /* 0x0022002a01007387 */ /* 0x000fe80000100a00 */
[----:B------:R-:W-:Y:S04]  /*37950*/  STL.64 [R1+0x108], R38 ;  /* 0x0001082601007387 */ /* 0x000fe80000100a00 */
[----:B------:R-:W-:Y:S04]  /*37960*/  STL [R1+0x2218], R38 ;  /* 0x0022182601007387 */ /* 0x000fe80000100800 */
[----:B------:R-:W-:Y:S04]  /*37970*/  STL [R1+0x2208], R39 ;  /* 0x0022082701007387 */ /* 0x000fe80000100800 */
[----:B------:R-:W-:Y:S04]  /*37980*/  STL.64 [R1+0x110], R26 ;  /* 0x0001101a01007387 */ /* 0x000fe80000100a00 */
[----:B------:R-:W-:Y:S04]  /*37990*/  STL.64 [R1+0x2210], R26 ;  /* 0x0022101a01007387 */ /* 0x000fe80000100a00 */
[----:B------:R-:W-:Y:S04]  /*379a0*/  STL.64 [R1+0x118], R22 ;  /* 0x0001181601007387 */ /* 0x000fe80000100a00 */
[----:B------:R-:W-:Y:S01]  /*379b0*/  STL.64 [R1+0x2220], R22 ;  /* 0x0022201601007387 */ /* 0x000fe20000100a00 */
[----:B----4-:R-:W-:-:S03]  /*379c0*/  MOV R33, R13 ;  /* 0x0000000d00217202 */ /* 0x010fc60000000f00 */
[----:B------:R-:W4:Y:S01]  /*379d0*/  LDL.LU R13, [R1+0x160] ;  /* 0x00016000010d7983 */ /* 0x000f220000300800 */
[----:B------:R-:W-:-:S03]  /*379e0*/  IMAD.MOV.U32 R32, RZ, RZ, R12 ;  /* 0x000000ffff207224 */ /* 0x000fc600078e000c */
        /* <DEDUP_REMOVED lines=13> */
[----:B------:R-:W-:Y:S04]  /*37ac0*/  STL.64 [R1+0x120], R32 ;  /* 0x0001202001007387 */ /* 0x000fe80000100a00 */
[----:B------:R-:W-:Y:S04]  /*37ad0*/  STL.64 [R1+0x2228], R32 ;  /* 0x0022282001007387 */ /* 0x000fe80000100a00 */
[----:B------:R-:W-:Y:S04]  /*37ae0*/  STL.64 [R1+0x128], R20 ;  /* 0x0001281401007387 */ /* 0x000fe80000100a00 */
[----:B------:R-:W-:Y:S04]  /*37af0*/  STL.64 [R1+0x2230], R20 ;  /* 0x0022301401007387 */ /* 0x000fe80000100a00 */
[----:B------:R-:W-:Y:S04]  /*37b00*/  STL.64 [R1+0x130], R16 ;  /* 0x0001301001007387 */ /* 0x000fe80000100a00 */
[----:B------:R-:W-:Y:S04]  /*37b10*/  STL [R1+0x2280], R16 ;  /* 0x0022801001007387 */ /* 0x000fe80000100800 */
[----:B------:R0:W-:Y:S04]  /*37b20*/  STL [R1+0x2238], R17 ;  /* 0x0022381101007387 */ /* 0x0001e80000100800 */
[----:B------:R-:W-:Y:S04]  /*37b30*/  STL.64 [R1+0x138], R64 ;  /* 0x0001384001007387 */ /* 0x000fe80000100a00 */
[----:B------:R-:W-:Y:S01]  /*37b40*/  STL.64 [R1+0x2240], R64 ;  /* 0x0022404001007387 */ /* 0x000fe20000100a00 */
[----:B------:R-:W-:-:S03]  /*37b50*/  IMAD.MOV.U32 R71, RZ, RZ, R19 ;  /* 0x000000ffff477224 */ /* 0x000fc600078e0013 */
[----:B------:R-:W4:Y:S01]  /*37b60*/  LDL.LU R19, [R1+0x180] ;  /* 0x0001800001137983 */ /* 0x000f220000300800 */
[----:B------:R-:W-:-:S03]  /*37b70*/  IMAD.MOV.U32 R70, RZ, RZ, R18 ;  /* 0x000000ffff467224 */ /* 0x000fc600078e0012 */
[----:B------:R-:W4:Y:S04]  /*37b80*/  LDL.LU R18, [R1+0x9d4] ;  /* 0x0009d40001127983 */ /* 0x000f280000300800 */
[----:B0-----:R-:W4:Y:S04]  /*37b90*/  LDL.LU R17, [R1+0x188] ;  /* 0x0001880001117983 */ /* 0x001f280000300800 */
[----:B------:R-:W4:Y:S01]  /*37ba0*/  LDL.LU R16, [R1+0x9d8] ;  /* 0x0009d80001107983 */ /* 0x000f220000300800 */
[----:B------:R-:W-:Y:S02]  /*37bb0*/  IMAD.MOV.U32 R72, RZ, RZ, R24 ;  /* 0x000000ffff487224 */ /* 0x000fe400078e0018 */
[----:B------:R-:W-:-:S02]  /*37bc0*/  IMAD.MOV.U32 R73, RZ, RZ, R25 ;  /* 0x000000ffff497224 */ /* 0x000fc400078e0019 */
[----:B---3--:R-:W-:Y:S02]  /*37bd0*/  IMAD.MOV.U32 R69, RZ, RZ, R15 ;  /* 0x000000ffff457224 */ /* 0x008fe400078e000f */
[----:B------:R-:W3:Y:S01]  /*37be0*/  LDL.LU R15, [R1+0x190] ;  /* 0x00019000010f7983 */ /* 0x000ee20000300800 */
[----:B--2---:R-:W-:-:S03]  /*37bf0*/  IMAD.MOV.U32 R68, RZ, RZ, R14 ;  /* 0x000000ffff447224 */ /* 0x004fc600078e000e */
[----:B------:R-:W2:Y:S01]  /*37c00*/  LDL.LU R14, [R1+0x9dc] ;  /* 0x0009dc00010e7983 */ /* 0x000ea20000300800 */
[----:B------:R-:W-:-:S03]  /*37c10*/  IMAD.MOV.U32 R67, RZ, RZ, R3 ;  /* 0x000000ffff437224 */ /* 0x000fc600078e0003 */
[----:B------:R-:W2:Y:S01]  /*37c20*/  LDL.LU R3, [R1+0x198] ;  /* 0x0001980001037983 */ /* 0x000ea20000300800 */
[----:B------:R-:W-:-:S03]  /*37c30*/  IMAD.MOV.U32 R66, RZ, RZ, R2 ;  /* 0x000000ffff427224 */ /* 0x000fc600078e0002 */
[----:B------:R-:W2:Y:S04]  /*37c40*/  LDL.LU R2, [R1+0x9e0] ;  /* 0x0009e00001027983 */ /* 0x000ea80000300800 */
        /* <DEDUP_REMOVED lines=56> */
[----:B------:R-:W2:Y:S01]  /*37fd0*/  LDL.LU R21, [R1+0x1e0] ;  /* 0x0001e00001157983 */ /* 0x000ea20000300800 */
[----:B----4-:R-:W-:-:S03]  /*37fe0*/  IMAD.MOV.U32 R19, RZ, RZ, R13 ;  /* 0x000000ffff137224 */ /* 0x010fc600078e000d */
[----:B------:R-:W4:Y:S01]  /*37ff0*/  LDL.LU R20, [R1+0xa04] ;  /* 0x000a040001147983 */ /* 0x000f220000300800 */
[----:B------:R-:W-:-:S03]  /*38000*/  IMAD.MOV.U32 R18, RZ, RZ, R12 ;  /* 0x000000ffff127224 */ /* 0x000fc600078e000c */
[----:B------:R-:W4:Y:S04]  /*38010*/  LDL.LU R13, [R1+0x1e8] ;  /* 0x0001e800010d7983 */ /* 0x000f280000300800 */
        /* <DEDUP_REMOVED lines=12> */
[----:B------:R0:W-:Y:S04]  /*380e0*/  STL.64 [R1+0x22a8], R10 ;  /* 0x0022a80a01007387 */ /* 0x0001e80000100a00 */
[----:B------:R-:W-:Y:S04]  /*380f0*/  STL.64 [R1+0x1b0], R24 ;  /* 0x0001b01801007387 */ /* 0x000fe80000100a00 */
[----:B------:R-:W-:Y:S04]  /*38100*/  STL.64 [R1+0x22b0], R24 ;  /* 0x0022b01801007387 */ /* 0x000fe80000100a00 */
[----:B------:R-:W-:Y:S04]  /*38110*/  STL.64 [R1+0x1b8], R60 ;  /* 0x0001b83c01007387 */ /* 0x000fe80000100a00 */
[----:B------:R-:W-:Y:S01]  /*38120*/  STL.64 [R1+0x22b8], R60 ;  /* 0x0022b83c01007387 */ /* 0x000fe20000100a00 */
[----:B------:R-:W-:-:S02]  /*38130*/  IMAD.MOV.U32 R81, RZ, RZ, R23 ;  /* 0x000000ffff517224 */ /* 0x000fc400078e0017 */
[----:B------:R-:W-:Y:S02]  /*38140*/  IMAD.MOV.U32 R80, RZ, RZ, R22 ;  /* 0x000000ffff507224 */ /* 0x000fe400078e0016 */
[----:B------:R-:W-:Y:S02]  /*38150*/  IMAD.MOV.U32 R83, RZ, RZ, R17 ;  /* 0x000000ffff537224 */ /* 0x000fe400078e0011 */
[----:B------:R-:W-:Y:S02]  /*38160*/  IMAD.MOV.U32 R82, RZ, RZ, R16 ;  /* 0x000000ffff527224 */ /* 0x000fe400078e0010 */
[----:B---3--:R-:W-:Y:S02]  /*38170*/  IMAD.MOV.U32 R85, RZ, RZ, R15 ;  /* 0x000000ffff557224 */ /* 0x008fe400078e000f */
[----:B------:R-:W3:Y:S01]  /*38180*/  LDL.LU R15, [R1+0x200] ;  /* 0x00020000010f7983 */ /* 0x000ee20000300800 */
[----:B--2---:R-:W-:-:S03]  /*38190*/  IMAD.MOV.U32 R84, RZ, RZ, R14 ;  /* 0x000000ffff547224 */ /* 0x004fc600078e000e */
[----:B------:R-:W3:Y:S04]  /*381a0*/  LDL.LU R14, [R1+0xa14] ;  /* 0x000a1400010e7983 */ /* 0x000ee80000300800 */
[----:B------:R-:W2:Y:S04]  /*381b0*/  LDL.LU R17, [R1+0x208] ;  /* 0x0002080001117983 */ /* 0x000ea80000300800 */
[----:B------:R-:W3:Y:S01]  /*381c0*/  LDL.LU R16, [R1+0xa18] ;  /* 0x000a180001107983 */ /* 0x000ee20000300800 */
[----:B------:R-:W-:-:S03]  /*381d0*/  IMAD.MOV.U32 R87, RZ, RZ, R3 ;  /* 0x000000ffff577224 */ /* 0x000fc600078e0003 */
[----:B0-----:R-:W3:Y:S01]  /*381e0*/  LDL.LU R11, [R1+0x210] ;  /* 0x00021000010b7983 */ /* 0x001ee20000300800 */
[----:B------:R-:W-:-:S03]  /*381f0*/  IMAD.MOV.U32 R86, RZ, RZ, R2 ;  /* 0x000000ffff567224 */ /* 0x000fc600078e0002 */
[----:B------:R-:W3:Y:S04]  /*38200*/  LDL.LU R10, [R1+0xa1c] ;  /* 0x000a1c00010a7983 */ /* 0x000ee80000300800 */
[----:B------:R-:W3:Y:S04]  /*38210*/  LDL.LU R3, [R1+0x218] ;  /* 0x0002180001037983 */ /* 0x000ee80000300800 */
[----:B------:R-:W3:Y:S04]  /*38220*/  LDL.LU R2, [R1+0xa20] ;  /* 0x000a200001027983 */ /* 0x000ee80000300800 */
[----:B------:R-:W-:Y:S04]  /*38230*/  STL.64 [R1+0x1c0], R80 ;  /* 0x0001c05001007387 */ /* 0x000fe80000100a00 */
[----:B------:R-:W-:Y:S04]  /*38240*/  STL.64 [R1+0x22c0], R80 ;  /* 0x0022c05001007387 */ /* 0x000fe80000100a00 */
[----:B------:R-:W-:Y:S04]  /*38250*/  STL.64 [R1+0x1c8], R82 ;  /* 0x0001c85201007387 */ /* 0x000fe80000100a00 */
[----:B------:R-:W-:Y:S04]  /*38260*/  STL.64 [R1+0x22c8], R82 ;  /* 0x0022c85201007387 */ /* 0x000fe80000100a00 */
[----:B------:R-:W-:Y:S01]  /*38270*/  STL.64 [R1+0x1d0], R84 ;  /* 0x0001d05401007387 */ /* 0x000fe20000100a00 */
[----:B------:R-:W-:-:S03]  /*38280*/  MOV R59, R21 ;  /* 0x00000015003b7202 */ /* 0x000fc60000000f00 */
[----:B------:R-:W-:Y:S01]  /*38290*/  STL.64 [R1+0x22d0], R84 ;  /* 0x0022d05401007387 */ /* 0x000fe20000100a00 */
[----:B----4-:R-:W-:-:S03]  /*382a0*/  IMAD.MOV.U32 R58, RZ, RZ, R20 ;  /* 0x000000ffff3a7224 */ /* 0x010fc600078e0014 */
[----:B------:R-:W-:Y:S01]  /*382b0*/  STL.64 [R1+0x1d8], R86 ;  /* 0x0001d85601007387 */ /* 0x000fe20000100a00 */
[----:B------:R-:W-:-:S03]  /*382c0*/  IMAD.MOV.U32 R55, RZ, RZ, R13 ;  /* 0x000000ffff377224 */ /* 0x000fc600078e000d */
[----:B------:R-:W-:Y:S01]  /*382d0*/  STL.64 [R1+0x22d8], R86 ;  /* 0x0022d85601007387 */ /* 0x000fe20000100a00 */
[----:B------:R-:W-:-:S03]  /*382e0*/  IMAD.MOV.U32 R54, RZ, RZ, R12 ;  /* 0x000000ffff367224 */ /* 0x000fc600078e000c */
[----:B------:R-:W4:Y:S01]  /*382f0*/  LDL.LU R21, [R1+0x220] ;  /* 0x0002200001157983 */ /* 0x000f220000300800 */
[----:B------:R-:W-:-:S03]  /*38300*/  IMAD.MOV.U32 R13, RZ, RZ, R6 ;  /* 0x000000ffff0d7224 */ /* 0x000fc600078e0006 */
[----:B------:R-:W4:Y:S01]  /*38310*/  LDL.LU R20, [R1+0xa24] ;  /* 0x000a240001147983 */ /* 0x000f220000300800 */
[----:B------:R-:W-:-:S03]  /*38320*/  IMAD.MOV.U32 R12, RZ, RZ, R5 ;  /* 0x000000ffff0c7224 */ /* 0x000fc600078e0005 */
[----:B------:R-:W4:Y:S04]  /*38330*/  LDL.LU R19, [R1+0x228] ;  /* 0x0002280001137983 */ /* 0x000f280000300800 */
[----:B------:R-:W4:Y:S04]  /*38340*/  LDL.LU R18, [R1+0xa28] ;  /* 0x000a280001127983 */ /* 0x000f280000300800 */
[----:B------:R-:W4:Y:S04]  /*38350*/  LDL.LU R6, [R1+0x230] ;  /* 0x0002300001067983 */ /* 0x000f280000300800 */
        /* <DEDUP_REMOVED lines=10> */
[----:B------:R0:W-:Y:S04]  /*38400*/  STL.64 [R1+0x22f0], R12 ;  /* 0x0022f00c01007387 */ /* 0x0001e80000100a00 */
[----:B------:R-:W-:Y:S04]  /*38410*/  STL.64 [R1+0x1f8], R44 ;  /* 0x0001f82c01007387 */ /* 0x000fe80000100a00 */
[----:B------:R-:W-:Y:S01]  /*38420*/  STL.64 [R1+0x22f8], R44 ;  /* 0x0022f82c01007387 */ /* 0x000fe20000100a00 */
[----:B--2---:R-:W-:-:S03]  /*38430*/  IMAD.MOV.U32 R43, RZ, RZ, R17 ;  /* 0x000000ffff2b7224 */ /* 0x004fc600078e0011 */
[----:B------:R-:W2:Y:S01]  /*38440*/  LDL.LU R17, [R1+0x240] ;  /* 0x0002400001117983 */ /* 0x000ea20000300800 */
[----:B---3--:R-:W-:-:S03]  /*38450*/  IMAD.MOV.U32 R42, RZ, RZ, R16 ;  /* 0x000000ffff2a7224 */ /* 0x008fc600078e0010 */
[----:B------:R-:W3:Y:S04]  /*38460*/  LDL.LU R16, [R1+0xa34] ;  /* 0x000a340001107983 */ /* 0x000ee80000300800 */
[----:B0-----:R-:W3:Y:S01]  /*38470*/  LDL.LU R13, [R1+0x248] ;  /* 0x00024800010d7983 */ /* 0x001ee20000300800 */
[----:B------:R-:W-:-:S03]  /*38480*/  IMAD.MOV.U32 R27, RZ, RZ, R11 ;  /* 0x000000ffff1b7224 */ /* 0x000fc600078e000b */
[----:B------:R-:W3:Y:S01]  /*38490*/  LDL.LU R12, [R1+0xa38] ;  /* 0x000a3800010c7983 */ /* 0x000ee20000300800 */
[----:B------:R-:W-:-:S03]  /*384a0*/  IMAD.MOV.U32 R23, RZ, RZ, R3 ;  /* 0x000000ffff177224 */ /* 0x000fc600078e0003 */
[----:B------:R-:W3:Y:S01]  /*384b0*/  LDL.LU R3, [R1+0x250] ;  /* 0x0002500001037983 */ /* 0x000ee20000300800 */
[----:B------:R-:W-:-:S03]  /*384c0*/  IMAD.MOV.U32 R22, RZ, RZ, R2 ;  /* 0x000000ffff167224 */ /* 0x000fc600078e0002 */
[----:B------:R-:W3:Y:S01]  /*384d0*/  LDL.LU R2, [R1+0xa3c] ;  /* 0x000a3c0001027983 */ /* 0x000ee20000300800 */
[----:B------:R-:W-:-:S03]  /*384e0*/  IMAD.MOV.U32 R26, RZ, RZ, R10 ;  /* 0x000000ffff1a7224 */ /* 0x000fc600078e000a */
[----:B------:R-:W3:Y:S04]  /*384f0*/  LDL.LU R11, [R1+0x258] ;  /* 0x00025800010b7983 */ /* 0x000ee80000300800 */
[----:B------:R-:W3:Y:S04]  /*38500*/  LDL.LU R10, [R1+0xa40] ;  /* 0x000a4000010a7983 */ /* 0x000ee80000300800 */
        /* <DEDUP_REMOVED lines=8> */
[----:B------:R0:W-:Y:S01]  /*38590*/  STL.64 [R1+0x2318], R22 ;  /* 0x0023181601007387 */ /* 0x0001e20000100a00 */
[----:B------:R-:W-:Y:S02]  /*385a0*/  IMAD.MOV.U32 R33, RZ, RZ, R19 ;  /* 0x000000ffff217224 */ /* 0x000fe400078e0013 */
[----:B------:R-:W-:Y:S02]  /*385b0*/  IMAD.MOV.U32 R28, RZ, RZ, R20 ;  /* 0x000000ffff1c7224 */ /* 0x000fe400078e0014 */
[----:B------:R-:W-:Y:S01]  /*385c0*/  IMAD.MOV.U32 R32, RZ, RZ, R18 ;  /* 0x000000ffff207224 */ /* 0x000fe200078e0012 */
[----:B0-----:R-:W4:Y:S01]  /*385d0*/  LDL.LU R23, [R1+0x260] ;  /* 0x0002600001177983 */ /* 0x001f220000300800 */
        /* <DEDUP_REMOVED lines=17> */
[----:B------:R-:W-:Y:S04]  /*386f0*/  STL [R1+0x2540], R20 ;  /* 0x0025401401007387 */ /* 0x000fe80000100800 */
[----:B------:R-:W-:Y:S04]  /*38700*/  STL.64 [R1+0x238], R64 ;  /* 0x0002384001007387 */ /* 0x000fe80000100a00 */
[----:B------:R-:W-:Y:S01]  /*38710*/  STL.64 [R1+0x2338], R64 ;  /* 0x0023384001007387 */ /* 0x000fe20000100a00 */
[----:B--2---:R-:W-:-:S03]  /*38720*/  IMAD.MOV.U32 R89, RZ, RZ, R17 ;  /* 0x000000ffff597224 */ /* 0x004fc600078e0011 */
[----:B------:R-:W2:Y:S01]  /*38730*/  LDL.LU R17, [R1+0x280] ;  /* 0x0002800001117983 */ /* 0x000ea20000300800 */
[----:B---3--:R-:W-:-:S03]  /*38740*/  IMAD.MOV.U32 R88, RZ, RZ, R16 ;  /* 0x000000ffff587224 */ /* 0x008fc600078e0010 */
[----:B------:R-:W3:Y:S01]  /*38750*/  LDL.LU R16, [R1+0xa54] ;  /* 0x000a540001107983 */ /* 0x000ee20000300800 */
[----:B------:R-:W-:-:S03]  /*38760*/  IMAD.MOV.U32 R77, RZ, RZ, R13 ;  /* 0x000000ffff4d7224 */ /* 0x000fc600078e000d */
[----:B------:R-:W3:Y:S01]  /*38770*/  LDL.LU R15, [R1+0x288] ;  /* 0x00028800010f7983 */ /* 0x000ee20000300800 */
[----:B------:R-:W-:-:S03]  /*38780*/  IMAD.MOV.U32 R76, RZ, RZ, R12 ;  /* 0x000000ffff4c7224 */ /* 0x000fc600078e000c */
[----:B------:R-:W3:Y:S04]  /*38790*/  LDL.LU R14, [R1+0x12b4] ;  /* 0x0012b400010e7983 */ /* 0x000ee80000300800 */
[----:B------:R-:W3:Y:S04]  /*387a0*/  LDL.LU R13, [R1+0x290] ;  /* 0x00029000010d7983 */ /* 0x000ee80000300800 */
[----:B------:R-:W3:Y:S01]  /*387b0*/  LDL.LU R12, [R1+0x12b8] ;  /* 0x0012b800010c7983 */ /* 0x000ee20000300800 */
[----:B------:R-:W-:-:S03]  /*387c0*/  IMAD.MOV.U32 R73, RZ, RZ, R11 ;  /* 0x000000ffff497224 */ /* 0x000fc600078e000b */
[----:B------:R-:W3:Y:S01]  /*387d0*/  LDL.LU R11, [R1+0x298] ;  /* 0x00029800010b7983 */ /* 0x000ee20000300800 */
[----:B------:R-:W-:-:S03]  /*387e0*/  IMAD.MOV.U32 R72, RZ, RZ, R10 ;  /* 0x000000ffff487224 */ /* 0x000fc600078e000a */
[----:B------:R-:W3:Y:S04]  /*387f0*/  LDL.LU R10, [R1+0x12bc] ;  /* 0x0012bc00010a7983 */ /* 0x000ee80000300800 */
        /* <DEDUP_REMOVED lines=19> */
[----:B0-----:R-:W4:Y:S04]  /*38930*/  LDL.LU R3, [R1+0x12c8] ;  /* 0x0012c80001037983 */ /* 0x001f280000300800 */
[----:B------:R-:W4:Y:S04]  /*38940*/  LDL.LU R2, [R1+0x2b8] ;  /* 0x0002b80001027983 */ /* 0x000f280000300800 */
        /* <DEDUP_REMOVED lines=18> */
[----:B------:R-:W3:Y:S01]  /*38a70*/  LDL.LU R14, [R1+0x12d4] ;  /* 0x0012d400010e7983 */ /* 0x000ee20000300800 */
[----:B------:R-:W-:Y:S02]  /*38a80*/  IMAD.MOV.U32 R39, RZ, RZ, R13 ;  /* 0x000000ffff277224 */ /* 0x000fe400078e000d */
[----:B------:R-:W-:Y:S02]  /*38a90*/  IMAD.MOV.U32 R38, RZ, RZ, R12 ;  /* 0x000000ffff267224 */ /* 0x000fe400078e000c */
[----:B------:R-:W-:Y:S02]  /*38aa0*/  IMAD.MOV.U32 R49, RZ, RZ, R11 ;  /* 0x000000ffff317224 */ /* 0x000fe400078e000b */
[----:B------:R-:W3:Y:S01]  /*38ab0*/  LDL.LU R11, [R1+0x2d0] ;  /* 0x0002d000010b7983 */ /* 0x000ee20000300800 */
        /* <DEDUP_REMOVED lines=12> */
[----:B------:R-:W3:Y:S04]  /*38b80*/  LDL.LU R21, [R1+0x2e0] ;  /* 0x0002e00001157983 */ /* 0x000ee80000300800 */
[----:B------:R-:W3:Y:S01]  /*38b90*/  LDL.LU R20, [R1+0x12e0] ;  /* 0x0012e00001147983 */ /* 0x000ee20000300800 */
[----:B----4-:R-:W-:Y:S01]  /*38ba0*/  IMAD.MOV.U32 R47, RZ, RZ, R19 ;  /* 0x000000ffff2f7224 */ /* 0x010fe200078e0013 */
[----:B------:R-:W-:-:S02]  /*38bb0*/  MOV R35, R6 ;  /* 0x0000000600237202 */ /* 0x000fc40000000f00 */
[----:B------:R-:W4:Y:S01]  /*38bc0*/  LDL.LU R6, [R1+0x2e8] ;  /* 0x0002e80001067983 */ /* 0x000f220000300800 */
[----:B------:R-:W-:-:S03]  /*38bd0*/  IMAD.MOV.U32 R34, RZ, RZ, R5 ;  /* 0x000000ffff227224 */ /* 0x000fc600078e0005 */
[----:B------:R-:W4:Y:S01]  /*38be0*/  LDL.LU R5, [R1+0x12e4] ;  /* 0x0012e40001057983 */ /* 0x000f220000300800 */
[----:B------:R-:W-:-:S03]  /*38bf0*/  IMAD.MOV.U32 R37, RZ, RZ, R4 ;  /* 0x000000ffff257224 */ /* 0x000fc600078e0004 */
[----:B------:R-:W4:Y:S01]  /*38c00*/  LDL.LU R4, [R1+0x2f0] ;  /* 0x0002f00001047983 */ /* 0x000f220000300800 */
[----:B------:R-:W-:-:S03]  /*38c10*/  IMAD.MOV.U32 R36, RZ, RZ, R3 ;  /* 0x000000ffff247224 */ /* 0x000fc600078e0003 */
[----:B------:R-:W4:Y:S01]  /*38c20*/  LDL.LU R3, [R1+0x12e8] ;  /* 0x0012e80001037983 */ /* 0x000f220000300800 */
[----:B------:R-:W-:Y:S02]  /*38c30*/  IMAD.MOV.U32 R46, RZ, RZ, R18 ;  /* 0x000000ffff2e7224 */ /* 0x000fe400078e0012 */
[----:B------:R-:W-:Y:S02]  /*38c40*/  IMAD.MOV.U32 R19, RZ, RZ, R2 ;  /* 0x000000ffff137224 */ /* 0x000fe400078e0002 */
        /* <DEDUP_REMOVED lines=10> */
[----:B------:R0:W-:Y:S04]  /*38cf0*/  STL.64 [R1+0x23b8], R18 ;  /* 0x0023b81201007387 */ /* 0x0001e80000100a00 */
[----:B0-----:R-:W4:Y:S04]  /*38d00*/  LDL.LU R19, [R1+0x300] ;  /* 0x0003000001137983 */ /* 0x001f280000300800 */
[----:B------:R-:W4:Y:S01]  /*38d10*/  LDL.LU R18, [R1+0x12f0] ;  /* 0x0012f00001127983 */ /* 0x000f220000300800 */
        /* <DEDUP_REMOVED lines=19> */
[----:B------:R-:W-:Y:S04]  /*38e50*/  STL.64 [R1+0x23d8], R24 ;  /* 0x0023d81801007387 */ /* 0x000fe80000100a00 */
[----:B0-----:R-:W3:Y:S04]  /*38e60*/  LDL.LU R11, [R1+0x320] ;  /* 0x00032000010b7983 */ /* 0x001ee80000300800 */
[----:B------:R-:W3:Y:S01]  /*38e70*/  LDL.LU R10, [R1+0x1300] ;  /* 0x00130000010a7983 */ /* 0x000ee20000300800 */
        /* <DEDUP_REMOVED lines=30> */
[----:B--2---:R-:W-:-:S03]  /*39060*/  IMAD.MOV.U32 R59, RZ, RZ, R17 ;  /* 0x000000ffff3b7224 */ /* 0x004fc600078e0011 */
[----:B------:R-:W2:Y:S01]  /*39070*/  LDL.LU R17, [R1+0x358] ;  /* 0x0003580001117983 */ /* 0x000ea20000300800 */
[----:B---3--:R-:W-:-:S03]  /*39080*/  IMAD.MOV.U32 R58, RZ, RZ, R16 ;  /* 0x000000ffff3a7224 */ /* 0x008fc600078e0010 */
[----:B------:R-:W3:Y:S01]  /*39090*/  LDL.LU R16, [R1+0x131c] ;  /* 0x00131c0001107983 */ /* 0x000ee20000300800 */
[----:B------:R-:W-:-:S03]  /*390a0*/  IMAD.MOV.U32 R55, RZ, RZ, R15 ;  /* 0x000000ffff377224 */ /* 0x000fc600078e000f */
[----:B------:R-:W-:Y:S01]  /*390b0*/  STL.64 [R1+0x300], R86 ;  /* 0x0003005601007387 */ /* 0x000fe20000100a00 */
[----:B------:R-:W-:-:S03]  /*390c0*/  IMAD.MOV.U32 R54, RZ, RZ, R14 ;  /* 0x000000ffff367224 */ /* 0x000fc600078e000e */
        /* <DEDUP_REMOVED lines=8> */
[----:B------:R-:W3:Y:S01]  /*39150*/  LDL.LU R11, [R1+0x360] ;  /* 0x00036000010b7983 */ /* 0x000ee20000300800 */
[----:B------:R-:W-:-:S03]  /*39160*/  IMAD.MOV.U32 R44, RZ, RZ, R10 ;  /* 0x000000ffff2c7224 */ /* 0x000fc600078e000a */
[----:B------:R-:W3:Y:S01]  /*39170*/  LDL.LU R10, [R1+0x1320] ;  /* 0x00132000010a7983 */ /* 0x000ee20000300800 */
[----:B----4-:R-:W-:-:S03]  /*39180*/  IMAD.MOV.U32 R15, RZ, RZ, R6 ;  /* 0x000000ffff0f7224 */ /* 0x010fc600078e0006 */
[----:B------:R-:W4:Y:S01]  /*39190*/  LDL.LU R6, [R1+0x368] ;  /* 0x0003680001067983 */ /* 0x000f220000300800 */
[----:B------:R-:W-:-:S03]  /*391a0*/  IMAD.MOV.U32 R14, RZ, RZ, R5 ;  /* 0x000000ffff0e7224 */ /* 0x000fc600078e0005 */
[----:B------:R-:W4:Y:S01]  /*391b0*/  LDL.LU R5, [R1+0x1324] ;  /* 0x0013240001057983 */ /* 0x000f220000300800 */
[----:B------:R-:W-:Y:S02]  /*391c0*/  IMAD.MOV.U32 R43, RZ, RZ, R4 ;  /* 0x000000ffff2b7224 */ /* 0x000fe400078e0004 */
[----:B------:R-:W-:Y:S02]  /*391d0*/  IMAD.MOV.U32 R42, RZ, RZ, R3 ;  /* 0x000000ffff2a7224 */ /* 0x000fe400078e0003 */
[----:B------:R-:W4:Y:S01]  /*391e0*/  LDL.LU R3, [R1+0x370] ;  /* 0x0003700001037983 */ /* 0x000f220000300800 */
[----:B------:R-:W-:-:S03]  /*391f0*/  IMAD.MOV.U32 R27, RZ, RZ, R2 ;  /* 0x000000ffff1b7224 */ /* 0x000fc600078e0002 */
[----:B------:R-:W4:Y:S01]  /*39200*/  LDL.LU R2, [R1+0x1328] ;  /* 0x0013280001027983 */ /* 0x000f220000300800 */
[----:B------:R-:W-:-:S03]  /*39210*/  IMAD.MOV.U32 R26, RZ, RZ, R0 ;  /* 0x000000ffff1a7224 */ /* 0x000fc600078e0000 */
[----:B------:R-:W4:Y:S04]  /*39220*/  LDL.LU R4, [R1+0x378] ;  /* 0x0003780001047983 */ /* 0x000f280000300800 */
        /* <DEDUP_REMOVED lines=17> */
[----:B--2---:R-:W-:-:S03]  /*39340*/  IMAD.MOV.U32 R65, RZ, RZ, R17 ;  /* 0x000000ffff417224 */ /* 0x004fc600078e0011 */
[----:B------:R-:W2:Y:S01]  /*39350*/  LDL.LU R17, [R1+0x390] ;  /* 0x0003900001117983 */ /* 0x000ea20000300800 */
[----:B---3--:R-:W-:-:S03]  /*39360*/  IMAD.MOV.U32 R64, RZ, RZ, R16 ;  /* 0x000000ffff407224 */ /* 0x008fc600078e0010 */
[----:B------:R-:W3:Y:S04]  /*39370*/  LDL.LU R16, [R1+0x1338] ;  /* 0x0013380001107983 */ /* 0x000ee80000300800 */
[----:B0-----:R-:W3:Y:S04]  /*39380*/  LDL.LU R15, [R1+0x398] ;  /* 0x00039800010f7983 */ /* 0x001ee80000300800 */
        /* <DEDUP_REMOVED lines=31> */
[----:B------:R-:W-:-:S03]  /*39580*/  IMAD.MOV.U32 R67, RZ, RZ, R19 ;  /* 0x000000ffff437224 */ /* 0x000fc600078e0013 */
[----:B------:R-:W4:Y:S01]  /*39590*/  LDL.LU R19, [R1+0x3c0] ;  /* 0x0003c00001137983 */ /* 0x000f220000300800 */
[----:B------:R-:W-:-:S03]  /*395a0*/  IMAD.MOV.U32 R66, RZ, RZ, R18 ;  /* 0x000000ffff427224 */ /* 0x000fc600078e0012 */
[----:B------:R-:W4:Y:S01]  /*395b0*/  LDL.LU R18, [R1+0x1350] ;  /* 0x0013500001127983 */ /* 0x000f220000300800 */
[----:B------:R-:W-:Y:S01]  /*395c0*/  IMAD.MOV.U32 R68, RZ, RZ, R20 ;  /* 0x000000ffff447224 */ /* 0x000fe200078e0014 */
[----:B------:R-:W-:Y:S01]  /*395d0*/  MOV R69, R21 ;  /* 0x0000001500457202 */ /* 0x000fe20000000f00 */
[----:B--2---:R-:W-:Y:S02]  /*395e0*/  IMAD.MOV.U32 R57, RZ, RZ, R17 ;  /* 0x000000ffff397224 */ /* 0x004fe400078e0011 */
[----:B------:R-:W2:Y:S01]  /*395f0*/  LDL.LU R17, [R1+0x3c8] ;  /* 0x0003c80001117983 */ /* 0x000ea20000300800 */
[----:B---3--:R-:W-:-:S03]  /*39600*/  IMAD.MOV.U32 R56, RZ, RZ, R16 ;  /* 0x000000ffff387224 */ /* 0x008fc600078e0010 */
[----:B------:R-:W3:Y:S01]  /*39610*/  LDL.LU R16, [R1+0x1354] ;  /* 0x0013540001107983 */ /* 0x000ee20000300800 */
[----:B------:R-:W-:-:S03]  /*39620*/  IMAD.MOV.U32 R53, RZ, RZ, R15 ;  /* 0x000000ffff357224 */ /* 0x000fc600078e000f */
[----:B------:R-:W3:Y:S01]  /*39630*/  LDL.LU R15, [R1+0x3d0] ;  /* 0x0003d000010f7983 */ /* 0x000ee20000300800 */
[----:B------:R-:W-:-:S03]  /*39640*/  IMAD.MOV.U32 R52, RZ, RZ, R14 ;  /* 0x000000ffff347224 */ /* 0x000fc600078e000e */
        /* <DEDUP_REMOVED lines=37> */
[----:B------:R-:W-:-:S02]  /*398a0*/  IMAD.MOV.U32 R47, RZ, RZ, R19 ;  /* 0x000000ffff2f7224 */ /* 0x000fc400078e0013 */
[----:B------:R-:W-:Y:S02]  /*398b0*/  IMAD.MOV.U32 R46, RZ, RZ, R18 ;  /* 0x000000ffff2e7224 */ /* 0x000fe400078e0012 */
[----:B--2---:R-:W-:Y:S02]  /*398c0*/  IMAD.MOV.U32 R35, RZ, RZ, R17 ;  /* 0x000000ffff237224 */ /* 0x004fe400078e0011 */
        /* <DEDUP_REMOVED lines=18> */
[----:B------:R0:W-:Y:S01]  /*399f0*/  STL.64 [R1+0x24d8], R18 ;  /* 0x0024d81201007387 */ /* 0x0001e20000100a00 */
[----:B------:R-:W-:-:S02]  /*39a00*/  IMAD.MOV.U32 R71, RZ, RZ, R13 ;  /* 0x000000ffff477224 */ /* 0x000fc400078e000d */
[----:B------:R-:W-:Y:S01]  /*39a10*/  IMAD.MOV.U32 R70, RZ, RZ, R12 ;  /* 0x000000ffff467224 */ /* 0x000fe200078e000c */
[----:B0-----:R-:W3:Y:S04]  /*39a20*/  LDL.LU R19, [R1+0x420] ;  /* 0x0004200001137983 */ /* 0x001ee80000300800 */
        /* <DEDUP_REMOVED lines=46> */
[----:B------:R-:W3:Y:S04]  /*39d10*/  LDL.LU R22, [R1+0x13a0] ;  /* 0x0013a00001167983 */ /* 0x000ee80000300800 */
[----:B------:R-:W3:Y:S04]  /*39d20*/  LDL.LU R21, [R1+0x468] ;  /* 0x0004680001157983 */ /* 0x000ee80000300800 */
[----:B------:R-:W3:Y:S01]  /*39d30*/  LDL.LU R20, [R1+0x13a4] ;  /* 0x0013a40001147983 */ /* 0x000ee20000300800 */
[----:B------:R-:W-:-:S02]  /*39d40*/  IMAD.MOV.U32 R59, RZ, RZ, R13 ;  /* 0x000000ffff3b7224 */ /* 0x000fc400078e000d */
[----:B----4-:R-:W-:Y:S02]  /*39d50*/  IMAD.MOV.U32 R55, RZ, RZ, R6 ;  /* 0x000000ffff377224 */ /* 0x010fe400078e0006 */
[----:B------:R-:W4:Y:S01]  /*39d60*/  LDL.LU R6, [R1+0x470] ;  /* 0x0004700001067983 */ /* 0x000f220000300800 */
[----:B------:R-:W-:-:S03]  /*39d70*/  IMAD.MOV.U32 R54, RZ, RZ, R5 ;  /* 0x000000ffff367224 */ /* 0x000fc600078e0005 */
[----:B------:R-:W4:Y:S01]  /*39d80*/  LDL.LU R5, [R1+0x13a8] ;  /* 0x0013a80001057983 */ /* 0x000f220000300800 */
[----:B------:R-:W-:Y:S01]  /*39d90*/  IMAD.MOV.U32 R58, RZ, RZ, R12 ;  /* 0x000000ffff3a7224 */ /* 0x000fe200078e000c */
[----:B------:R-:W-:Y:S02]  /*39da0*/  MOV R13, R4 ;  /* 0x00000004000d7202 */ /* 0x000fe40000000f00 */
        /* <DEDUP_REMOVED lines=13> */
[----:B------:R-:W4:Y:S04]  /*39e80*/  LDL.LU R19, [R1+0x480] ;  /* 0x0004800001137983 */ /* 0x000f280000300800 */
[----:B------:R-:W4:Y:S01]  /*39e90*/  LDL.LU R18, [R1+0x13b0] ;  /* 0x0013b00001127983 */ /* 0x000f220000300800 */
[----:B--2---:R-:W-:-:S03]  /*39ea0*/  IMAD.MOV.U32 R45, RZ, RZ, R17 ;  /* 0x000000ffff2d7224 */ /* 0x004fc600078e0011 */
[----:B------:R-:W2:Y:S01]  /*39eb0*/  LDL.LU R17, [R1+0x488] ;  /* 0x0004880001117983 */ /* 0x000ea20000300800 */
[----:B---3--:R-:W-:-:S03]  /*39ec0*/  IMAD.MOV.U32 R44, RZ, RZ, R16 ;  /* 0x000000ffff2c7224 */ /* 0x008fc600078e0010 */
        /* <DEDUP_REMOVED lines=18> */
[----:B------:R-:W3:Y:S01]  /*39ff0*/  LDL.LU R21, [R1+0x4a0] ;  /* 0x0004a00001157983 */ /* 0x000ee20000300800 */
[----:B------:R-:W-:-:S03]  /*3a000*/  IMAD.MOV.U32 R28, RZ, RZ, R20 ;  /* 0x000000ffff1c7224 */ /* 0x000fc600078e0014 */
[----:B------:R-:W3:Y:S04]  /*3a010*/  LDL.LU R20, [R1+0x13c0] ;  /* 0x0013c00001147983 */ /* 0x000ee80000300800 */
        /* <DEDUP_REMOVED lines=26> */
[----:B-1----:R-:W3:Y:S04]  /*3a1c0*/  LDL.LU R15, [R1+0x4d0] ;  /* 0x0004d000010f7983 */ /* 0x002ee80000300800 */
[----:B------:R-:W3:Y:S01]  /*3a1d0*/  LDL.LU R14, [R1+0x13d8] ;  /* 0x0013d800010e7983 */ /* 0x000ee20000300800 */
[----:B------:R-:W-:-:S03]  /*3a1e0*/  IMAD.MOV.U32 R73, RZ, RZ, R11 ;  /* 0x000000ffff497224 */ /* 0x000fc600078e000b */
[----:B------:R-:W3:Y:S01]  /*3a1f0*/  LDL.LU R11, [R1+0x4d8] ;  /* 0x0004d800010b7983 */ /* 0x000ee20000300800 */
[----:B------:R-:W-:-:S03]  /*3a200*/  IMAD.MOV.U32 R72, RZ, RZ, R10 ;  /* 0x000000ffff487224 */ /* 0x000fc600078e000a */
[----:B------:R-:W3:Y:S04]  /*3a210*/  LDL.LU R10, [R1+0x13dc] ;  /* 0x0013dc00010a7983 */ /* 0x000ee80000300800 */
[----:B------:R-:W-:Y:S04]  /*3a220*/  STL.64 [R1+0x480], R88 ;  /* 0x0004805801007387 */ /* 0x000fe80000100a00 */
[----:B------:R-:W-:Y:S04]  /*3a230*/  STL [R1+0x25b0], R88 ;  /* 0x0025b05801007387 */ /* 0x000fe80000100800 */
[----:B------:R-:W-:Y:S04]  /*3a240*/  STL [R1+0x25a0], R89 ;  /* 0x0025a05901007387 */ /* 0x000fe80000100800 */
[----:B------:R-:W-:Y:S04]  /*3a250*/  STL.64 [R1+0x488], R76 ;  /* 0x0004884c01007387 */ /* 0x000fe80000100a00 */
[----:B------:R-:W-:Y:S04]  /*3a260*/  STL.64 [R1+0x25a8], R76 ;  /* 0x0025a84c01007387 */ /* 0x000fe80000100a00 */
[----:B------:R-:W-:Y:S04]  /*3a270*/  STL.64 [R1+0x490], R2 ;  /* 0x0004900201007387 */ /* 0x000fe80000100a00 */
[----:B------:R0:W-:Y:S04]  /*3a280*/  STL.64 [R1+0x25b8], R2 ;  /* 0x0025b80201007387 */ /* 0x0001e80000100a00 */
[----:B------:R-:W-:Y:S01]  /*3a290*/  STL.64 [R1+0x498], R72 ;  /* 0x0004984801007387 */ /* 0x000fe20000100a00 */
[----:B------:R-:W-:-:S03]  /*3a2a0*/  IMAD.MOV.U32 R69, RZ, RZ, R21 ;  /* 0x000000ffff457224 */ /* 0x000fc600078e0015 */
[----:B------:R-:W-:Y:S01]  /*3a2b0*/  STL [R1+0x25c0], R73 ;  /* 0x0025c04901007387 */ /* 0x000fe20000100800 */
[----:B------:R-:W-:-:S03]  /*3a2c0*/  IMAD.MOV.U32 R68, RZ, RZ, R20 ;  /* 0x000000ffff447224 */ /* 0x000fc600078e0014 */
[----:B------:R-:W-:Y:S01]  /*3a2d0*/  STL [R1+0x2618], R72 ;  /* 0x0026184801007387 */ /* 0x000fe20000100800 */
[----:B------:R-:W-:-:S03]  /*3a2e0*/  IMAD.MOV.U32 R67, RZ, RZ, R13 ;  /* 0x000000ffff437224 */ /* 0x000fc600078e000d */
[----:B------:R-:W3:Y:S01]  /*3a2f0*/  LDL.LU R21, [R1+0x4e0] ;  /* 0x0004e00001157983 */ /* 0x000ee20000300800 */
[----:B------:R-:W-:-:S03]  /*3a300*/  IMAD.MOV.U32 R66, RZ, RZ, R12 ;  /* 0x000000ffff427224 */ /* 0x000fc600078e000c */
[----:B------:R-:W3:Y:S01]  /*3a310*/  LDL.LU R20, [R1+0x13e0] ;  /* 0x0013e00001147983 */ /* 0x000ee20000300800 */
[----:B----4-:R-:W-:-:S03]  /*3a320*/  IMAD.MOV.U32 R57, RZ, RZ, R6 ;  /* 0x000000ffff397224 */ /* 0x010fc600078e0006 */
        /* <DEDUP_REMOVED lines=21> */
[----:B--2---:R-:W-:Y:S02]  /*3a480*/  IMAD.MOV.U32 R51, RZ, RZ, R17 ;  /* 0x000000ffff337224 */ /* 0x004fe400078e0011 */
[----:B---3--:R-:W-:Y:S02]  /*3a490*/  IMAD.MOV.U32 R50, RZ, RZ, R16 ;  /* 0x000000ffff327224 */ /* 0x008fe400078e0010 */
[----:B------:R-:W-:Y:S02]  /*3a4a0*/  IMAD.MOV.U32 R39, RZ, RZ, R15 ;  /* 0x000000ffff277224 */ /* 0x000fe400078e000f */
[----:B------:R-:W2:Y:S01]  /*3a4b0*/  LDL.LU R15, [R1+0x508] ;  /* 0x00050800010f7983 */ /* 0x000ea20000300800 */
[----:B------:R-:W-:-:S03]  /*3a4c0*/  IMAD.MOV.U32 R38, RZ, RZ, R14 ;  /* 0x000000ffff267224 */ /* 0x000fc600078e000e */
        /* <DEDUP_REMOVED lines=15> */
[----:B----4-:R-:W-:-:S02]  /*3a5c0*/  IMAD.MOV.U32 R47, RZ, RZ, R13 ;  /* 0x000000ffff2f7224 */ /* 0x010fc400078e000d */
[----:B------:R-:W-:Y:S02]  /*3a5d0*/  IMAD.MOV.U32 R35, RZ, RZ, R6 ;  /* 0x000000ffff237224 */ /* 0x000fe400078e0006 */
[----:B------:R-:W4:Y:S01]  /*3a5e0*/  LDL.LU R6, [R1+0x520] ;  /* 0x0005200001067983 */ /* 0x000f220000300800 */
[----:B------:R-:W-:-:S03]  /*3a5f0*/  IMAD.MOV.U32 R34, RZ, RZ, R5 ;  /* 0x000000ffff227224 */ /* 0x000fc600078e0005 */
[----:B------:R-:W4:Y:S01]  /*3a600*/  LDL.LU R5, [R1+0x1400] ;  /* 0x0014000001057983 */ /* 0x000f220000300800 */
[----:B------:R-:W-:-:S03]  /*3a610*/  IMAD.MOV.U32 R46, RZ, RZ, R12 ;  /* 0x000000ffff2e7224 */ /* 0x000fc600078e000c */
[----:B0-----:R-:W4:Y:S04]  /*3a620*/  LDL.LU R17, [R1+0x528] ;  /* 0x0005280001117983 */ /* 0x001f280000300800 */
[----:B------:R-:W4:Y:S01]  /*3a630*/  LDL.LU R16, [R1+0x1404] ;  /* 0x0014040001107983 */ /* 0x000f220000300800 */
[----:B------:R-:W-:-:S03]  /*3a640*/  IMAD.MOV.U32 R37, RZ, RZ, R4 ;  /* 0x000000ffff257224 */ /* 0x000fc600078e0004 */
[----:B------:R-:W4:Y:S01]  /*3a650*/  LDL.LU R13, [R1+0x530] ;  /* 0x00053000010d7983 */ /* 0x000f220000300800 */
[----:B------:R-:W-:-:S03]  /*3a660*/  IMAD.MOV.U32 R36, RZ, RZ, R0 ;  /* 0x000000ffff247224 */ /* 0x000fc600078e0000 */
[----:B------:R-:W4:Y:S04]  /*3a670*/  LDL.LU R12, [R1+0x1408] ;  /* 0x00140800010c7983 */ /* 0x000f280000300800 */
        /* <DEDUP_REMOVED lines=14> */
[----:B--2---:R-:W-:-:S03]  /*3a760*/  IMAD.MOV.U32 R71, RZ, RZ, R15 ;  /* 0x000000ffff477224 */ /* 0x004fc600078e000f */
[----:B------:R-:W2:Y:S01]  /*3a770*/  LDL.LU R15, [R1+0x548] ;  /* 0x00054800010f7983 */ /* 0x000ea20000300800 */
[----:B---3--:R-:W-:-:S03]  /*3a780*/  IMAD.MOV.U32 R70, RZ, RZ, R14 ;  /* 0x000000ffff467224 */ /* 0x008fc600078e000e */
[----:B------:R-:W3:Y:S01]  /*3a790*/  LDL.LU R14, [R1+0x1414] ;  /* 0x00141400010e7983 */ /* 0x000ee20000300800 */
[----:B------:R-:W-:Y:S01]  /*3a7a0*/  MOV R75, R11 ;  /* 0x0000000b004b7202 */ /* 0x000fe20000000f00 */
[----:B------:R-:W-:Y:S02]  /*3a7b0*/  IMAD.MOV.U32 R74, RZ, RZ, R10 ;  /* 0x000000ffff4a7224 */ /* 0x000fe400078e000a */
[----:B------:R-:W-:Y:S02]  /*3a7c0*/  IMAD.MOV.U32 R11, RZ, RZ, R3 ;  /* 0x000000ffff0b7224 */ /* 0x000fe400078e0003 */
[----:B------:R-:W3:Y:S01]  /*3a7d0*/  LDL.LU R3, [R1+0x550] ;  /* 0x0005500001037983 */ /* 0x000ee20000300800 */
[----:B------:R-:W-:-:S03]  /*3a7e0*/  IMAD.MOV.U32 R10, RZ, RZ, R2 ;  /* 0x000000ffff0a7224 */ /* 0x000fc600078e0002 */
[----:B------:R-:W3:Y:S04]  /*3a7f0*/  LDL.LU R2, [R1+0x1418] ;  /* 0x0014180001027983 */ /* 0x000ee80000300800 */
[----:B------:R-:W-:Y:S04]  /*3a800*/  STL.64 [R1+0x500], R18 ;  /* 0x0005001201007387 */ /* 0x000fe80000100a00 */
[----:B------:R-:W-:Y:S04]  /*3a810*/  STL [R1+0x2648], R18 ;  /* 0x0026481201007387 */ /* 0x000fe80000100800 */
[----:B------:R0:W-:Y:S04]  /*3a820*/  STL [R1+0x2638], R19 ;  /* 0x0026381301007387 */ /* 0x0001e80000100800 */
[----:B------:R-:W-:Y:S04]  /*3a830*/  STL.64 [R1+0x508], R70 ;  /* 0x0005084601007387 */ /* 0x000fe80000100a00 */
[----:B------:R-:W-:Y:S04]  /*3a840*/  STL.64 [R1+0x2640], R70 ;  /* 0x0026404601007387 */ /* 0x000fe80000100a00 */
[----:B------:R-:W-:Y:S04]  /*3a850*/  STL.64 [R1+0x510], R74 ;  /* 0x0005104a01007387 */ /* 0x000fe80000100a00 */
[----:B------:R-:W-:Y:S04]  /*3a860*/  STL.64 [R1+0x2650], R74 ;  /* 0x0026504a01007387 */ /* 0x000fe80000100a00 */
[----:B------:R-:W-:Y:S04]  /*3a870*/  STL.64 [R1+0x518], R10 ;  /* 0x0005180a01007387 */ /* 0x000fe80000100a00 */
[----:B------:R1:W-:Y:S04]  /*3a880*/  STL [R1+0x2658], R11 ;  /* 0x0026580b01007387 */ /* 0x0003e80000100800 */
[----:B------:R0:W-:Y:S01]  /*3a890*/  STL [R1+0x26a0], R10 ;  /* 0x0026a00a01007387 */ /* 0x0001e20000100800 */
        /* <DEDUP_REMOVED lines=15> */
[----:B------:R-:W4:Y:S04]  /*3a990*/  LDL.LU R12, [R1+0x1428] ;  /* 0x00142800010c7983 */ /* 0x000f280000300800 */
[----:B------:R-:W4:Y:S04]  /*3a9a0*/  LDL.LU R17, [R1+0x578] ;  /* 0x0005780001117983 */ /* 0x000f280000300800 */
[----:B------:R-:W4:Y:S04]  /*3a9b0*/  LDL.LU R16, [R1+0x142c] ;  /* 0x00142c0001107983 */ /* 0x000f280000300800 */
[----:B------:R-:W-:Y:S04]  /*3a9c0*/  STL.64 [R1+0x520], R24 ;  /* 0x0005201801007387 */ /* 0x000fe80000100a00 */
[----:B------:R0:W-:Y:S04]  /*3a9d0*/  STL.64 [R1+0x2660], R24 ;  /* 0x0026601801007387 */ /* 0x0001e80000100a00 */
[----:B------:R-:W-:Y:S04]  /*3a9e0*/  STL.64 [R1+0x528], R60 ;  /* 0x0005283c01007387 */ /* 0x000fe80000100a00 */
[----:B------:R-:W-:Y:S04]  /*3a9f0*/  STL.64 [R1+0x2668], R60 ;  /* 0x0026683c01007387 */ /* 0x000fe80000100a00 */
[----:B------:R-:W-:Y:S04]  /*3aa00*/  STL.64 [R1+0x530], R80 ;  /* 0x0005305001007387 */ /* 0x000fe80000100a00 */
[----:B------:R-:W-:Y:S04]  /*3aa10*/  STL.64 [R1+0x2670], R80 ;  /* 0x0026705001007387 */ /* 0x000fe80000100a00 */
[----:B------:R-:W-:Y:S04]  /*3aa20*/  STL.64 [R1+0x538], R82 ;  /* 0x0005385201007387 */ /* 0x000fe80000100a00 */
[----:B------:R-:W-:Y:S01]  /*3aa30*/  STL.64 [R1+0x2678], R82 ;  /* 0x0026785201007387 */ /* 0x000fe20000100a00 */
[----:B------:R-:W-:-:S02]  /*3aa40*/  IMAD.MOV.U32 R84, RZ, RZ, R20 ;  /* 0x000000ffff547224 */ /* 0x000fc400078e0014 */
[----:B------:R-:W-:Y:S02]  /*3aa50*/  IMAD.MOV.U32 R85, RZ, RZ, R21 ;  /* 0x000000ffff557224 */ /* 0x000fe400078e0015 */
[----:B--2---:R-:W-:Y:S02]  /*3aa60*/  IMAD.MOV.U32 R87, RZ, RZ, R15 ;  /* 0x000000ffff577224 */ /* 0x004fe400078e000f */
[----:B------:R-:W2:Y:S01]  /*3aa70*/  LDL.LU R15, [R1+0x580] ;  /* 0x00058000010f7983 */ /* 0x000ea20000300800 */
[----:B---3--:R-:W-:-:S03]  /*3aa80*/  IMAD.MOV.U32 R86, RZ, RZ, R14 ;  /* 0x000000ffff567224 */ /* 0x008fc600078e000e */
[----:B------:R-:W2:Y:S04]  /*3aa90*/  LDL.LU R14, [R1+0x1430] ;  /* 0x00143000010e7983 */ /* 0x000ea80000300800 */
[----:B------:R-:W3:Y:S04]  /*3aaa0*/  LDL.LU R23, [R1+0x588] ;  /* 0x0005880001177983 */ /* 0x000ee80000300800 */
[----:B------:R-:W2:Y:S04]  /*3aab0*/  LDL.LU R22, [R1+0x1434] ;  /* 0x0014340001167983 */ /* 0x000ea80000300800 */
[----:B0-----:R-:W2:Y:S04]  /*3aac0*/  LDL.LU R19, [R1+0x590] ;  /* 0x0005900001137983 */ /* 0x001ea80000300800 */
        /* <DEDUP_REMOVED lines=10> */
[----:B------:R-:W-:Y:S01]  /*3ab70*/  STL.64 [R1+0x2690], R58 ;  /* 0x0026903a01007387 */ /* 0x000fe20000100a00 */
[----:B----4-:R-:W-:-:S02]  /*3ab80*/  IMAD.MOV.U32 R21, RZ, RZ, R6 ;  /* 0x000000ffff157224 */ /* 0x010fc400078e0006 */
[----:B------:R-:W-:-:S05]  /*3ab90*/  IMAD.MOV.U32 R20, RZ, RZ, R5 ;  /* 0x000000ffff147224 */ /* 0x000fca00078e0005 */
[----:B------:R-:W-:Y:S04]  /*3aba0*/  STL.64 [R1+0x558], R20 ;  /* 0x0005581401007387 */ /* 0x000fe80000100a00 */
[----:B------:R0:W-:Y:S04]  /*3abb0*/  STL.64 [R1+0x2698], R20 ;  /* 0x0026981401007387 */ /* 0x0001e80000100a00 */
[----:B-1----:R-:W4:Y:S04]  /*3abc0*/  LDL.LU R11, [R1+0x5a0] ;  /* 0x0005a000010b7983 */ /* 0x002f280000300800 */
        /* <DEDUP_REMOVED lines=16> */
[----:B------:R0:W-:Y:S04]  /*3acd0*/  STL.64 [R1+0x26b0], R54 ;  /* 0x0026b03601007387 */ /* 0x0001e80000100a00 */
[----:B------:R-:W-:Y:S04]  /*3ace0*/  STL.64 [R1+0x570], R12 ;  /* 0x0005700c01007387 */ /* 0x000fe80000100a00 */
[----:B------:R-:W-:Y:S01]  /*3acf0*/  STL.64 [R1+0x578], R44 ;  /* 0x0005782c01007387 */ /* 0x000fe20000100a00 */
[----:B---3--:R-:W-:-:S02]  /*3ad00*/  IMAD.MOV.U32 R43, RZ, RZ, R23 ;  /* 0x000000ffff2b7224 */ /* 0x008fc400078e0017 */
[----:B--2---:R-:W-:Y:S02]  /*3ad10*/  IMAD.MOV.U32 R42, RZ, RZ, R22 ;  /* 0x000000ffff2a7224 */ /* 0x004fe400078e0016 */
[----:B------:R-:W-:Y:S02]  /*3ad20*/  IMAD.MOV.U32 R27, RZ, RZ, R19 ;  /* 0x000000ffff1b7224 */ /* 0x000fe400078e0013 */
[----:B------:R-:W-:Y:S02]  /*3ad30*/  IMAD.MOV.U32 R26, RZ, RZ, R18 ;  /* 0x000000ffff1a7224 */ /* 0x000fe400078e0012 */
[----:B------:R-:W-:Y:S02]  /*3ad40*/  IMAD.MOV.U32 R23, RZ, RZ, R3 ;  /* 0x000000ffff177224 */ /* 0x000fe400078e0003 */
[----:B------:R-:W2:Y:S01]  /*3ad50*/  LDL.LU R3, [R1+0x5c0] ;  /* 0x0005c00001037983 */ /* 0x000ea20000300800 */
[----:B------:R-:W-:-:S03]  /*3ad60*/  IMAD.MOV.U32 R22, RZ, RZ, R2 ;  /* 0x000000ffff167224 */ /* 0x000fc600078e0002 */
[----:B------:R-:W2:Y:S04]  /*3ad70*/  LDL.LU R2, [R1+0x1450] ;  /* 0x0014500001027983 */ /* 0x000ea80000300800 */
[----:B------:R-:W3:Y:S04]  /*3ad80*/  LDL.LU R37, [R1+0x5c8] ;  /* 0x0005c80001257983 */ /* 0x000ee80000300800 */
[----:B0-----:R-:W2:Y:S04]  /*3ad90*/  LDL.LU R20, [R1+0x1454] ;  /* 0x0014540001147983 */ /* 0x001ea80000300800 */
[----:B------:R-:W2:Y:S04]  /*3ada0*/  LDL.LU R36, [R1+0x5d0] ;  /* 0x0005d00001247983 */ /* 0x000ea80000300800 */
[----:B------:R-:W2:Y:S04]  /*3adb0*/  LDL.LU R21, [R1+0x1458] ;  /* 0x0014580001157983 */ /* 0x000ea80000300800 */
[----:B------:R-:W2:Y:S04]  /*3adc0*/  LDL.LU R19, [R1+0x5d8] ;  /* 0x0005d80001137983 */ /* 0x000ea80000300800 */
[----:B------:R-:W2:Y:S04]  /*3add0*/  LDL.LU R18, [R1+0x145c] ;  /* 0x00145c0001127983 */ /* 0x000ea80000300800 */
[----:B------:R-:W-:Y:S04]  /*3ade0*/  STL.64 [R1+0x580], R14 ;  /* 0x0005800e01007387 */ /* 0x000fe80000100a00 */
[----:B------:R-:W-:Y:S04]  /*3adf0*/  STL.64 [R1+0x588], R42 ;  /* 0x0005882a01007387 */ /* 0x000fe80000100a00 */
[----:B------:R-:W-:Y:S04]  /*3ae00*/  STL.64 [R1+0x590], R26 ;  /* 0x0005901a01007387 */ /* 0x000fe80000100a00 */
[----:B------:R-:W-:Y:S04]  /*3ae10*/  STL.64 [R1+0x598], R22 ;  /* 0x0005981601007387 */ /* 0x000fe80000100a00 */
[----:B------:R-:W2:Y:S01]  /*3ae20*/  LDL.LU R35, [R1+0x5e0] ;  /* 0x0005e00001237983 */ /* 0x000ea20000300800 */
[----:B----4-:R-:W-:-:S02]  /*3ae30*/  IMAD.MOV.U32 R29, RZ, RZ, R11 ;  /* 0x000000ffff1d7224 */ /* 0x010fc400078e000b */
[----:B------:R-:W-:Y:S02]  /*3ae40*/  IMAD.MOV.U32 R28, RZ, RZ, R10 ;  /* 0x000000ffff1c7224 */ /* 0x000fe400078e000a */
[----:B------:R-:W-:Y:S02]  /*3ae50*/  IMAD.MOV.U32 R32, RZ, RZ, R0 ;  /* 0x000000ffff207224 */ /* 0x000fe400078e0000 */
        /* <DEDUP_REMOVED lines=9> */
[----:B-1----:R-:W4:Y:S01]  /*3aef0*/  LDL.LU R4, [R1+0x146c] ;  /* 0x00146c0001047983 */ /* 0x002f220000300800 */
[----:B------:R-:W-:-:S03]  /*3af00*/  IMAD.MOV.U32 R77, RZ, RZ, R17 ;  /* 0x000000ffff4d7224 */ /* 0x000fc600078e0011 */
[----:B------:R-:W4:Y:S01]  /*3af10*/  LDL.LU R30, [R1+0x600] ;  /* 0x00060000011e7983 */ /* 0x000f220000300800 */
[----:B------:R-:W-:-:S03]  /*3af20*/  IMAD.MOV.U32 R76, RZ, RZ, R16 ;  /* 0x000000ffff4c7224 */ /* 0x000fc600078e0010 */
[----:B------:R-:W4:Y:S04]  /*3af30*/  LDL.LU R5, [R1+0x1470] ;  /* 0x0014700001057983 */ /* 0x000f280000300800 */
[----:B------:R-:W4:Y:S04]  /*3af40*/  LDL.LU R17, [R1+0x608] ;  /* 0x0006080001117983 */ /* 0x000f280000300800 */
[----:B------:R-:W4:Y:S04]  /*3af50*/  LDL.LU R16, [R1+0x1474] ;  /* 0x0014740001107983 */ /* 0x000f280000300800 */
[----:B------:R-:W-:Y:S04]  /*3af60*/  STL.64 [R1+0x5a0], R28 ;  /* 0x0005a01c01007387 */ /* 0x000fe80000100a00 */
[----:B------:R-:W-:Y:S04]  /*3af70*/  STL.64 [R1+0x5a8], R32 ;  /* 0x0005a82001007387 */ /* 0x000fe80000100a00 */
[----:B------:R-:W-:Y:S04]  /*3af80*/  STL.64 [R1+0x5b0], R64 ;  /* 0x0005b04001007387 */ /* 0x000fe80000100a00 */
[----:B------:R-:W-:Y:S04]  /*3af90*/  STL.64 [R1+0x5b8], R76 ;  /* 0x0005b84c01007387 */ /* 0x000fe80000100a00 */
[----:B------:R-:W4:Y:S04]  /*3afa0*/  LDL.LU R25, [R1+0x610] ;  /* 0x0006100001197983 */ /* 0x000f280000300800 */
[----:B------:R-:W4:Y:S01]  /*3afb0*/  LDL.LU R24, [R1+0x1478] ;  /* 0x0014780001187983 */ /* 0x000f220000300800 */
[----:B---3--:R-:W-:-:S02]  /*3afc0*/  IMAD.MOV.U32 R69, RZ, RZ, R37 ;  /* 0x000000ffff457224 */ /* 0x008fc400078e0025 */
[----:B--2---:R-:W-:Y:S02]  /*3afd0*/  IMAD.MOV.U32 R68, RZ, RZ, R20 ;  /* 0x000000ffff447224 */ /* 0x004fe400078e0014 */
[----:B------:R-:W2:Y:S01]  /*3afe0*/  LDL.LU R20, [R1+0x147c] ;  /* 0x00147c0001147983 */ /* 0x000ea20000300800 */
[----:B------:R-:W-:Y:S02]  /*3aff0*/  IMAD.MOV.U32 R67, RZ, RZ, R36 ;  /* 0x000000ffff437224 */ /* 0x000fe400078e0024 */
[----:B------:R-:W-:Y:S02]  /*3b000*/  IMAD.MOV.U32 R66, RZ, RZ, R21 ;  /* 0x000000ffff427224 */ /* 0x000fe400078e0015 */
        /* <DEDUP_REMOVED lines=17> */
[----:B------:R-:W-:Y:S01]  /*3b120*/  MOV R53, R35 ;  /* 0x0000002300357202 */ /* 0x000fe20000000f00 */
[----:B------:R-:W-:Y:S02]  /*3b130*/  IMAD.MOV.U32 R63, RZ, RZ, R34 ;  /* 0x000000ffff3f7224 */ /* 0x000fe400078e0022 */
[----:B------:R-:W-:Y:S02]  /*3b140*/  IMAD.MOV.U32 R39, RZ, RZ, R31 ;  /* 0x000000ffff277224 */ /* 0x000fe400078e001f */
[----:B------:R-:W-:Y:S02]  /*3b150*/  IMAD.MOV.U32 R38, RZ, RZ, R4 ;  /* 0x000000ffff267224 */ /* 0x000fe400078e0004 */
[----:B------:R-:W4:Y:S01]  /*3b160*/  LDL.LU R4, [R1+0x148c] ;  /* 0x00148c0001047983 */ /* 0x000f220000300800 */
[----:B------:R-:W-:-:S03]  /*3b170*/  IMAD.MOV.U32 R31, RZ, RZ, R30 ;  /* 0x000000ffff1f7224 */ /* 0x000fc600078e001e */
[----:B------:R-:W-:Y:S01]  /*3b180*/  STL.64 [R1+0x5e0], R52 ;  /* 0x0005e03401007387 */ /* 0x000fe20000100a00 */
[----:B------:R-:W-:-:S03]  /*3b190*/  IMAD.MOV.U32 R30, RZ, RZ, R5 ;  /* 0x000000ffff1e7224 */ /* 0x000fc600078e0005 */
[----:B------:R-:W-:Y:S04]  /*3b1a0*/  STL.64 [R1+0x5e8], R62 ;  /* 0x0005e83e01007387 */ /* 0x000fe80000100a00 */
[----:B------:R-:W-:Y:S04]  /*3b1b0*/  STL.64 [R1+0x5f0], R50 ;  /* 0x0005f03201007387 */ /* 0x000fe80000100a00 */
[----:B------:R-:W-:Y:S04]  /*3b1c0*/  STL.64 [R1+0x5f8], R38 ;  /* 0x0005f82601007387 */ /* 0x000fe80000100a00 */
        /* <DEDUP_REMOVED lines=9> */
[----:B------:R-:W-:Y:S01]  /*3b260*/  STL.64 [R1+0x610], R48 ;  /* 0x0006103001007387 */ /* 0x000fe20000100a00 */
[----:B--2---:R-:W-:-:S02]  /*3b270*/  IMAD.MOV.U32 R46, RZ, RZ, R20 ;  /* 0x000000ffff2e7224 */ /* 0x004fc400078e0014 */
[----:B---3--:R-:W-:-:S05]  /*3b280*/  IMAD.MOV.U32 R47, RZ, RZ, R21 ;  /* 0x000000ffff2f7224 */ /* 0x008fca00078e0015 */
[----:B------:R-:W-:Y:S04]  /*3b290*/  STL.64 [R1+0x618], R46 ;  /* 0x0006182e01007387 */ /* 0x000fe80000100a00 */
[----:B------:R-:W2:Y:S04]  /*3b2a0*/  LDL.LU R41, [R1+0x658] ;  /* 0x0006580001297983 */ /* 0x000ea80000300800 */
[----:B------:R-:W2:Y:S04]  /*3b2b0*/  LDL.LU R40, [R1+0x1498] ;  /* 0x0014980001287983 */ /* 0x000ea80000300800 */
[----:B------:R-:W3:Y:S01]  /*3b2c0*/  LDL.LU R21, [R1+0x660] ;  /* 0x0006600001157983 */ /* 0x000ee20000300800 */
[----:B------:R-:W-:-:S02]  /*3b2d0*/  IMAD.MOV.U32 R73, RZ, RZ, R19 ;  /* 0x000000ffff497224 */ /* 0x000fc400078e0013 */
[----:B------:R-:W-:Y:S02]  /*3b2e0*/  IMAD.MOV.U32 R72, RZ, RZ, R18 ;  /* 0x000000ffff487224 */ /* 0x000fe400078e0012 */
[----:B----4-:R-:W-:Y:S02]  /*3b2f0*/  IMAD.MOV.U32 R34, RZ, RZ, R0 ;  /* 0x000000ffff227224 */ /* 0x010fe400078e0000 */
[----:B------:R-:W4:Y:S04]  /*3b300*/  LDL.LU R0, [R1+0x149c] ;  /* 0x00149c0001007983 */ /* 0x000f280000300800 */
[----:B------:R-:W2:Y:S04]  /*3b310*/  LDL.LU R20, [R1+0x668] ;  /* 0x0006680001147983 */ /* 0x000ea80000300800 */
[----:B------:R-:W2:Y:S04]  /*3b320*/  LDL.LU R19, [R1+0x14a0] ;  /* 0x0014a00001137983 */ /* 0x000ea80000300800 */
[----:B------:R-:W2:Y:S01]  /*3b330*/  LDL.LU R18, [R1+0x670] ;  /* 0x0006700001127983 */ /* 0x000ea20000300800 */
[----:B------:R-:W-:-:S03]  /*3b340*/  IMAD.MOV.U32 R36, RZ, RZ, R6 ;  /* 0x000000ffff247224 */ /* 0x000fc600078e0006 */
[----:B------:R-:W2:Y:S01]  /*3b350*/  LDL.LU R6, [R1+0x14a4] ;  /* 0x0014a40001067983 */ /* 0x000ea20000300800 */
[----:B------:R-:W-:Y:S02]  /*3b360*/  IMAD.MOV.U32 R35, RZ, RZ, R11 ;  /* 0x000000ffff237224 */ /* 0x000fe400078e000b */
[----:B------:R-:W-:Y:S01]  /*3b370*/  IMAD.MOV.U32 R37, RZ, RZ, R10 ;  /* 0x000000ffff257224 */ /* 0x000fe200078e000a */
[----:B------:R-:W2:Y:S01]  /*3b380*/  LDL.LU R11, [R1+0x678] ;  /* 0x00067800010b7983 */ /* 0x000ea20000300800 */
[----:B------:R-:W-:-:S03]  /*3b390*/  IMAD.MOV.U32 R70, RZ, RZ, R4 ;  /* 0x000000ffff467224 */ /* 0x000fc600078e0004 */
[----:B------:R-:W2:Y:S01]  /*3b3a0*/  LDL.LU R10, [R1+0x14a8] ;  /* 0x0014a800010a7983 */ /* 0x000ea20000300800 */
[----:B------:R-:W-:-:S03]  /*3b3b0*/  IMAD.MOV.U32 R71, RZ, RZ, R5 ;  /* 0x000000ffff477224 */ /* 0x000fc600078e0005 */
[----:B------:R-:W2:Y:S01]  /*3b3c0*/  LDL.LU R5, [R1+0x680] ;  /* 0x0006800001057983 */ /* 0x000ea20000300800 */
[----:B------:R-:W-:-:S03]  /*3b3d0*/  IMAD.MOV.U32 R75, RZ, RZ, R55 ;  /* 0x000000ffff4b7224 */ /* 0x000fc600078e0037 */
[----:B------:R-:W2:Y:S01]  /*3b3e0*/  LDL.LU R4, [R1+0x14ac] ;  /* 0x0014ac0001047983 */ /* 0x000ea20000300800 */
[----:B------:R-:W-:-:S03]  /*3b3f0*/  IMAD.MOV.U32 R74, RZ, RZ, R54 ;  /* 0x000000ffff4a7224 */ /* 0x000fc600078e0036 */
[----:B------:R-:W-:Y:S04]  /*3b400*/  STL.64 [R1+0x620], R72 ;  /* 0x0006204801007387 */ /* 0x000fe80000100a00 */
[----:B------:R-:W-:Y:S04]  /*3b410*/  STL.64 [R1+0x628], R34 ;  /* 0x0006282201007387 */ /* 0x000fe80000100a00 */
[----:B------:R-:W-:Y:S04]  /*3b420*/  STL.64 [R1+0x630], R36 ;  /* 0x0006302401007387 */ /* 0x000fe80000100a00 */
[----:B------:R-:W-:Y:S01]  /*3b430*/  STL.64 [R1+0x638], R70 ;  /* 0x0006384601007387 */ /* 0x000fe20000100a00 */
[----:B---3--:R-:W-:-:S02]  /*3b440*/  IMAD.MOV.U32 R61, RZ, RZ, R21 ;  /* 0x000000ffff3d7224 */ /* 0x008fc400078e0015 */
[----:B----4-:R-:W-:Y:S02]  /*3b450*/  IMAD.MOV.U32 R60, RZ, RZ, R0 ;  /* 0x000000ffff3c7224 */ /* 0x010fe400078e0000 */
[----:B------:R-:W3:Y:S04]  /*3b460*/  LDL R0, [R1+0x9cc] ;  /* 0x0009cc0001007983 */ /* 0x000ee80000100800 */
[----:B------:R-:W-:Y:S04]  /*3b470*/  STL.64 [R1+0x640], R74 ;  /* 0x0006404a01007387 */ /* 0x000fe80000100a00 */
[----:B------:R-:W-:Y:S04]  /*3b480*/  STL.64 [R1+0x650], R24 ;  /* 0x0006501801007387 */ /* 0x000fe80000100a00 */
[----:B--2---:R-:W-:Y:S01]  /*3b490*/  STL.64 [R1+0x658], R40 ;  /* 0x0006582801007387 */ /* 0x004fe20000100a00 */
[----:B------:R-:W-:-:S03]  /*3b4a0*/  IMAD.MOV.U32 R82, RZ, RZ, R6 ;  /* 0x000000ffff527224 */ /* 0x000fc600078e0006 */
[----:B------:R-:W-:Y:S04]  /*3b4b0*/  STL.64 [R1+0x660], R60 ;  /* 0x0006603c01007387 */ /* 0x000fe80000100a00 */
[----:B------:R-:W2:Y:S04]  /*3b4c0*/  LDL.LU R58, [R1+0x688] ;  /* 0x00068800013a7983 */ /* 0x000ea80000300800 */
[----:B------:R-:W4:Y:S01]  /*3b4d0*/  LDL.LU R6, [R1+0x14b0] ;  /* 0x0014b00001067983 */ /* 0x000f220000300800 */
[----:B------:R-:W-:-:S03]  /*3b4e0*/  IMAD.MOV.U32 R81, RZ, RZ, R20 ;  /* 0x000000ffff517224 */ /* 0x000fc600078e0014 */
        /* <DEDUP_REMOVED lines=9> */
[----:B------:R-:W-:Y:S02]  /*3b580*/  IMAD.MOV.U32 R83, RZ, RZ, R18 ;  /* 0x000000ffff537224 */ /* 0x000fe400078e0012 */
[----:B------:R-:W-:Y:S01]  /*3b590*/  IMAD.MOV.U32 R86, RZ, RZ, R4 ;  /* 0x000000ffff567224 */ /* 0x000fe200078e0004 */
[----:B------:R-:W3:Y:S04]  /*3b5a0*/  LDL.LU R5, [R1+0x14bc] ;  /* 0x0014bc0001057983 */ /* 0x000ee80000300800 */
[----:B------:R-:W3:Y:S04]  /*3b5b0*/  LDL.LU R4, [R1+0x6a8] ;  /* 0x0006a80001047983 */ /* 0x000ee80000300800 */
[----:B------:R-:W3:Y:S04]  /*3b5c0*/  LDL.LU R54, [R1+0x6b0] ;  /* 0x0006b00001367983 */ /* 0x000ee80000300800 */
[----:B------:R-:W3:Y:S04]  /*3b5d0*/  LDL.LU R19, [R1+0x14c0] ;  /* 0x0014c00001137983 */ /* 0x000ee80000300800 */
[----:B------:R-:W3:Y:S04]  /*3b5e0*/  LDL.LU R18, [R1+0x14c4] ;  /* 0x0014c40001127983 */ /* 0x000ee80000300800 */
[----:B------:R-:W-:Y:S04]  /*3b5f0*/  STL.64 [R1+0x668], R80 ;  /* 0x0006685001007387 */ /* 0x000fe80000100a00 */
[----:B------:R-:W-:Y:S04]  /*3b600*/  STL.64 [R1+0x670], R82 ;  /* 0x0006705201007387 */ /* 0x000fe80000100a00 */
[----:B------:R-:W-:Y:S04]  /*3b610*/  STL.64 [R1+0x678], R84 ;  /* 0x0006785401007387 */ /* 0x000fe80000100a00 */
[----:B------:R-:W-:Y:S01]  /*3b620*/  STL.64 [R1+0x680], R86 ;  /* 0x0006805601007387 */ /* 0x000fe20000100a00 */
[----:B--2---:R-:W-:-:S02]  /*3b630*/  IMAD.MOV.U32 R59, RZ, RZ, R58 ;  /* 0x000000ffff3b7224 */ /* 0x004fc400078e003a */
[----:B----4-:R-:W-:Y:S02]  /*3b640*/  IMAD.MOV.U32 R58, RZ, RZ, R6 ;  /* 0x000000ffff3a7224 */ /* 0x010fe400078e0006 */
[----:B------:R-:W2:Y:S04]  /*3b650*/  LDL.LU R6, [R1+0x14c8] ;  /* 0x0014c80001067983 */ /* 0x000ea80000300800 */
[----:B------:R-:W4:Y:S01]  /*3b660*/  LDL R90, [R1+0x9c8] ;  /* 0x0009c800015a7983 */ /* 0x000f220000100800 */
[----:B------:R-:W-:Y:S01]  /*3b670*/  ISETP.GT.AND P5, PT, R78, RZ, PT ;  /* 0x000000ff4e00720c */ /* 0x000fe20003fa4270 */
[----:B---3--:R-:W-:Y:S02]  /*3b680*/  IMAD.MOV.U32 R88, RZ, RZ, R11 ;  /* 0x000000ffff587224 */ /* 0x008fe400078e000b */
[----:B------:R-:W-:-:S02]  /*3b690*/  IMAD.MOV.U32 R11, RZ, RZ, R10 ;  /* 0x000000ffff0b7224 */ /* 0x000fc400078e000a */
[----:B------:R-:W-:Y:S02]  /*3b6a0*/  IMAD.MOV.U32 R10, RZ, RZ, R5 ;  /* 0x000000ffff0a7224 */ /* 0x000fe400078e0005 */
[----:B------:R-:W-:Y:S02]  /*3b6b0*/  IMAD.MOV.U32 R5, RZ, RZ, R8 ;  /* 0x000000ffff057224 */ /* 0x000fe400078e0008 */
[----:B------:R-:W-:-:S04]  /*3b6c0*/  IMAD.MOV.U32 R8, RZ, RZ, R18 ;  /* 0x000000ffff087224 */ /* 0x000fc800078e0012 */
[----:B--2---:R-:W2:Y:S04]  /*3b6d0*/  @P5 LDG.E.U16 R0, desc[UR20][R6.64] ;  /* 0x0000001406005981 */ /* 0x004ea8000c1e1500 */
[----:B----4-:R-:W3:Y:S01]  /*3b6e0*/  @P5 LDG.E.U16 R90, desc[UR20][R8.64] ;  /* 0x00000014085a5981 */ /* 0x010ee2000c1e1500 */
[----:B------:R-:W-:Y:S02]  /*3b6f0*/  IMAD.MOV.U32 R89, RZ, RZ, R55 ;  /* 0x000000ffff597224 */ /* 0x000fe400078e0037 */
[----:B------:R-:W-:Y:S01]  /*3b700*/  IMAD.MOV.U32 R55, RZ, RZ, R54 ;  /* 0x000000ffff377224 */ /* 0x000fe200078e0036 */
[----:B------:R-:W-:Y:S01]  /*3b710*/  STL.64 [R1+0x688], R58 ;  /* 0x0006883a01007387 */ /* 0x000fe20000100a00 */
[----:B------:R-:W-:-:S03]  /*3b720*/  IMAD.MOV.U32 R54, RZ, RZ, R19 ;  /* 0x000000ffff367224 */ /* 0x000fc600078e0013 */
[----:B------:R-:W-:Y:S04]  /*3b730*/  STL.64 [R1+0x690], R20 ;  /* 0x0006901401007387 */ /* 0x000fe80000100a00 */
[----:B------:R-:W-:Y:S04]  /*3b740*/  STL.64 [R1+0x698], R88 ;  /* 0x0006985801007387 */ /* 0x000fe80000100a00 */
[----:B------:R-:W-:Y:S04]  /*3b750*/  STL.64 [R1+0x6a0], R10 ;  /* 0x0006a00a01007387 */ /* 0x000fe80000100a00 */
[----:B------:R-:W-:Y:S04]  /*3b760*/  STL.64 [R1+0x6a8], R4 ;  /* 0x0006a80401007387 */ /* 0x000fe80000100a00 */
[----:B------:R-:W-:Y:S04]  /*3b770*/  STL.64 [R1+0x6b0], R54 ;  /* 0x0006b03601007387 */ /* 0x000fe80000100a00 */
[----:B------:R-:W4:Y:S04]  /*3b780*/  LDL R19, [R1+0x9c0] ;  /* 0x0009c00001137983 */ /* 0x000f280000100800 */
[----:B------:R-:W3:Y:S04]  /*3b790*/  LDL R18, [R1+0x9bc] ;  /* 0x0009bc0001127983 */ /* 0x000ee80000100800 */
[----:B--2---:R0:W-:Y:S04]  /*3b7a0*/  @P5 STL [R1+0x9cc], R0 ;  /* 0x0009cc0001005387 */ /* 0x0041e80000100800 */
[----:B0-----:R-:W2:Y:S04]  /*3b7b0*/  LDL R0, [R1+0x9b8] ;  /* 0x0009b80001007983 */ /* 0x001ea80000100800 */
        /* <DEDUP_REMOVED lines=8> */
[----:B------:R0:W-:Y:S04]  /*3b840*/  STL [R1+0x1de8], R6 ;  /* 0x001de80601007387 */ /* 0x0001e80000100800 */
[----:B0-----:R-:W2:Y:S04]  /*3b850*/  LDL.LU R6, [R1+0x998] ;  /* 0x0009980001067983 */ /* 0x001ea80000300800 */
[----:B------:R-:W2:Y:S04]  /*3b860*/  LDL R93, [R1+0x9b4] ;  /* 0x0009b400015d7983 */ /* 0x000ea80000100800 */
[----:B---3--:R0:W-:Y:S04]  /*3b870*/  @P5 STL [R1+0x9c8], R90 ;  /* 0x0009c85a01005387 */ /* 0x0081e80000100800 */
[----:B------:R-:W3:Y:S04]  /*3b880*/  LDL R7, [R1+0x9ac] ;  /* 0x0009ac0001077983 */ /* 0x000ee80000100800 */
[----:B------:R-:W3:Y:S04]  /*3b890*/  LDL R92, [R1+0x9a8] ;  /* 0x0009a800015c7983 */ /* 0x000ee80000100800 */
[----:B0-----:R-:W3:Y:S04]  /*3b8a0*/  LDL R90, [R1+0x9b0] ;  /* 0x0009b000015a7983 */ /* 0x001ee80000100800 */
[----:B------:R-:W3:Y:S04]  /*3b8b0*/  LDL R91, [R1+0x9a4] ;  /* 0x0009a400015b7983 */ /* 0x000ee80000100800 */
[----:B------:R-:W3:Y:S04]  /*3b8c0*/  LDL R79, [R1+0x9a0] ;  /* 0x0009a000014f7983 */ /* 0x000ee80000100800 */
[----:B------:R-:W-:Y:S04]  /*3b8d0*/  STL [R1+0x191c], R8 ;  /* 0x00191c0801007387 */ /* 0x000fe80000100800 */
[----:B------:R-:W-:Y:S04]  /*3b8e0*/  STL [R1+0x1918], R9 ;  /* 0x0019180901007387 */ /* 0x000fe80000100800 */
[----:B------:R-:W-:Y:S04]  /*3b8f0*/  STL.64 [R1+0x1af0], R8 ;  /* 0x001af00801007387 */ /* 0x000fe80000100a00 */
[----:B------:R-:W-:Y:S04]  /*3b900*/  STL [R1+0x1b14], R8 ;  /* 0x001b140801007387 */ /* 0x000fe80000100800 */
[----:B------:R-:W-:Y:S04]  /*3b910*/  STL.64 [R1+0x1ce0], R8 ;  /* 0x001ce00801007387 */ /* 0x000fe80000100a00 */
[----:B------:R-:W-:Y:S04]  /*3b920*/  STL.64 [R1+0x1d20], R8 ;  /* 0x001d200801007387 */ /* 0x000fe80000100a00 */
[----:B------:R-:W-:Y:S04]  /*3b930*/  STL [R1+0x1d50], R9 ;  /* 0x001d500901007387 */ /* 0x000fe80000100800 */
[----:B------:R-:W-:Y:S04]  /*3b940*/  STL.64 [R1+0x1d78], R8 ;  /* 0x001d780801007387 */ /* 0x000fe80000100a00 */
[----:B------:R-:W-:Y:S04]  /*3b950*/  STL.64 [R1+0x1d98], R8 ;  /* 0x001d980801007387 */ /* 0x000fe80000100a00 */
[----:B------:R0:W-:Y:S04]  /*3b960*/  STL.64 [R1+0x1dc8], R8 ;  /* 0x001dc80801007387 */ /* 0x0001e80000100a00 */
[----:B0-----:R-:W3:Y:S01]  /*3b970*/  LDL R8, [R1+0x9c4] ;  /* 0x0009c40001087983 */ /* 0x001ee20000100800 */
[----:B------:R-:W-:-:S02]  /*3b980*/  ISETP.GT.AND P6, PT, R78, 0x1, PT ;  /* 0x000000014e00780c */ /* 0x000fc40003fc4270 */
[----:B------:R-:W-:-:S11]  /*3b990*/  ISETP.GT.AND P2, PT, R78, 0x2, PT ;  /* 0x000000024e00780c */ /* 0x000fd60003f44270 */
[----:B----4-:R-:W4:Y:S04]  /*3b9a0*/  @P6 LDG.E.U16 R19, desc[UR20][R4.64] ;  /* 0x0000001404136981 */ /* 0x010f28000c1e1500 */
[----:B------:R-:W4:Y:S04]  /*3b9b0*/  @P2 LDG.E.U16 R18, desc[UR20][R10.64] ;  /* 0x000000140a122981 */ /* 0x000f28000c1e1500 */
[----:B--2---:R-:W2:Y:S04]  /*3b9c0*/  @P2 LDG.E.U16 R0, desc[UR20][R88.64] ;  /* 0x0000001458002981 */ /* 0x004ea8000c1e1500 */
[----:B---3--:R-:W3:Y:S01]  /*3b9d0*/  @P6 LDG.E.U16 R8, desc[UR20][R54.64] ;  /* 0x0000001436086981 */ /* 0x008ee2000c1e1500 */
[----:B------:R-:W-:-:S03]  /*3b9e0*/  ISETP.GT.AND P3, PT, R78, 0x3, PT ;  /* 0x000000034e00780c */ /* 0x000fc60003f64270 */
[----:B------:R0:W-:Y:S10]  /*3b9f0*/  STL [R1+0x1dec], R9 ;  /* 0x001dec0901007387 */ /* 0x0001f40000100800 */
[----:B------:R-:W2:Y:S04]  /*3ba00*/  @P3 LDG.E.U16 R93, desc[UR20][R20.64] ;  /* 0x00000014145d3981 */ /* 0x000ea8000c1e1500 */
[----:B------:R-:W2:Y:S04]  /*3ba10*/  @P3 LDG.E.U16 R90, desc[UR20][R58.64] ;  /* 0x000000143a5a3981 */ /* 0x000ea8000c1e1500 */
[----:B0-----:R-:W2:Y:S04]  /*3ba20*/  LDL.LU R9, [R1+0x99c] ;  /* 0x00099c0001097983 */ /* 0x001ea80000300800 */
[----:B------:R-:W2:Y:S04]  /*3ba30*/  LDL.LU.64 R54, [R1+0x26b0] ;  /* 0x0026b00001367983 */ /* 0x000ea80000300a00 */
[----:B------:R-:W2:Y:S04]  /*3ba40*/  LDL.LU.64 R4, [R1+0x26a8] ;  /* 0x0026a80001047983 */ /* 0x000ea80000300a00 */
[----:B----4-:R0:W-:Y:S01]  /*3ba50*/  @P6 STL [R1+0x9c0], R19 ;  /* 0x0009c01301006387 */ /* 0x0101e20000100800 */
[----:B------:R-:W-:-:S02]  /*3ba60*/  ISETP.GT.AND P4, PT, R78, 0x4, PT ;  /* 0x000000044e00780c */ /* 0x000fc40003f84270 */
[----:B------:R-:W-:-:S11]  /*3ba70*/  ISETP.GT.AND P5, PT, R78, 0x5, PT ;  /* 0x000000054e00780c */ /* 0x000fd60003fa4270 */
[----:B------:R-:W4:Y:S04]  /*3ba80*/  @P4 LDG.E.U16 R7, desc[UR20][R86.64] ;  /* 0x0000001456074981 */ /* 0x000f28000c1e1500 */
[----:B------:R-:W4:Y:S04]  /*3ba90*/  @P4 LDG.E.U16 R92, desc[UR20][R84.64] ;  /* 0x00000014545c4981 */ /* 0x000f28000c1e1500 */
[----:B------:R-:W4:Y:S04]  /*3baa0*/  @P5 LDG.E.U16 R91, desc[UR20][R82.64] ;  /* 0x00000014525b5981 */ /* 0x000f28000c1e1500 */
[----:B------:R-:W4:Y:S04]  /*3bab0*/  @P5 LDG.E.U16 R79, desc[UR20][R80.64] ;  /* 0x00000014504f5981 */ /* 0x000f28000c1e1500 */
[----:B---3--:R-:W-:Y:S04]  /*3bac0*/  @P6 STL [R1+0x9c4], R8 ;  /* 0x0009c40801006387 */ /* 0x008fe80000100800 */
[----:B------:R-:W3:Y:S04]  /*3bad0*/  LDL.LU R10, [R1+0x26a0] ;  /* 0x0026a000010a7983 */ /* 0x000ee80000300800 */
[----:B------:R-:W3:Y:S04]  /*3bae0*/  LDL R11, [R1+0xab0] ;  /* 0x000ab000010b7983 */ /* 0x000ee80000100800 */
[----:B------:R1:W-:Y:S04]  /*3baf0*/  @P2 STL [R1+0x9bc], R18 ;  /* 0x0009bc1201002387 */ /* 0x0003e80000100800 */
[----:B0-----:R-:W4:Y:S04]  /*3bb00*/  LDL R19, [R1+0x994] ;  /* 0x0009940001137983 */ /* 0x001f280000100800 */
[----:B-1----:R-:W4:Y:S04]  /*3bb10*/  LDL R18, [R1+0xaac] ;  /* 0x000aac0001127983 */ /* 0x002f280000100800 */
[----:B--2---:R0:W-:Y:S01]  /*3bb20*/  @P2 STL [R1+0x9b8], R0 ;  /* 0x0009b80001002387 */ /* 0x0041e20000100800 */
[----:B------:R-:W-:-:S02]  /*3bb30*/  ISETP.GT.AND P6, PT, R78, 0x6, PT ;  /* 0x000000064e00780c */ /* 0x000fc40003fc4270 */
[C---:B------:R-:W-:Y:S01]  /*3bb40*/  ISETP.GT.AND P2, PT, R78.reuse, 0x7, PT ;  /* 0x000000074e00780c */ /* 0x040fe20003f44270 */
[----:B------:R-:W2:Y:S04]  /*3bb50*/  LDL R89, [R1+0x98c] ;  /* 0x00098c0001597983 */ /* 0x000ea80000100800 */
[----:B------:R-:W2:Y:S04]  /*3bb60*/  LDL R88, [R1+0x988] ;  /* 0x0009880001587983 */ /* 0x000ea80000100800 */
[----:B0-----:R-:W2:Y:S04]  /*3bb70*/  LDL R0, [R1+0x990] ;  /* 0x0009900001007983 */ /* 0x001ea80000100800 */
[----:B------:R-:W2:Y:S04]  /*3bb80*/  LDL.LU.64 R20, [R1+0x2698] ;  /* 0x0026980001147983 */ /* 0x000ea80000300a00 */
[----:B------:R-:W2:Y:S04]  /*3bb90*/  LDL.LU.64 R58, [R1+0x2690] ;  /* 0x00269000013a7983 */ /* 0x000ea80000300a00 */
[----:B------:R0:W-:Y:S04]  /*3bba0*/  @P3 STL [R1+0x9b4], R93 ;  /* 0x0009b45d01003387 */ /* 0x0001e80000100800 */
[----:B------:R-:W2:Y:S04]  /*3bbb0*/  @P6 LDG.E.U16 R9, desc[UR20][R60.64] ;  /* 0x000000143c096981 */ /* 0x000ea8000c1e1500 */
[----:B------:R-:W2:Y:S04]  /*3bbc0*/  @P6 LDG.E.U16 R6, desc[UR20][R40.64] ;  /* 0x0000001428066981 */ /* 0x000ea8000c1e1500 */
[----:B0-----:R-:W2:Y:S04]  /*3bbd0*/  LDL R93, [R1+0x984] ;  /* 0x00098400015d7983 */ /* 0x001ea80000100800 */
[----:B------:R0:W-:Y:S01]  /*3bbe0*/  @P3 STL [R1+0x9b0], R90 ;  /* 0x0009b05a01003387 */ /* 0x0001e20000100800 */
[----:B------:R-:W-:-:S03]  /*3bbf0*/  ISETP.GT.AND P3, PT, R78, 0x8, PT ;  /* 0x000000084e00780c */ /* 0x000fc60003f64270 */
[----:B0-----:R-:W2:Y:S04]  /*3bc00*/  LDL R90, [R1+0x980] ;  /* 0x00098000015a7983 */ /* 0x001ea80000100800 */
[----:B------:R-:W2:Y:S04]  /*3bc10*/  LDL.LU R8, [R1+0x964] ;  /* 0x0009640001087983 */ /* 0x000ea80000300800 */
[----:B------:R-:W2:Y:S04]  /*3bc20*/  LDL.LU.64 R86, [R1+0x2688] ;  /* 0x0026880001567983 */ /* 0x000ea80000300a00 */
[----:B------:R-:W2:Y:S04]  /*3bc30*/  LDL.LU.64 R84, [R1+0x2680] ;  /* 0x0026800001547983 */ /* 0x000ea80000300a00 */
[----:B---3--:R-:W3:Y:S04]  /*3bc40*/  @P2 LDG.E.U16 R11, desc[UR20][R24.64] ;  /* 0x00000014180b2981 */ /* 0x008ee8000c1e1500 */
[----:B----4-:R-:W4:Y:S04]  /*3bc50*/  @P3 LDG.E.U16 R19, desc[UR20][R70.64] ;  /* 0x0000001446133981 */ /* 0x010f28000c1e1500 */
[----:B------:R-:W4:Y:S04]  /*3bc60*/  @P2 LDG.E.U16 R18, desc[UR20][R74.64] ;  /* 0x000000144a122981 */ /* 0x000f28000c1e1500 */
[----:B--2---:R-:W2:Y:S04]  /*3bc70*/  @P3 LDG.E.U16 R0, desc[UR20][R36.64] ;  /* 0x0000001424003981 */ /* 0x004ea8000c1e1500 */
[----:B------:R0:W-:Y:S04]  /*3bc80*/  @P4 STL [R1+0x9ac], R7 ;  /* 0x0009ac0701004387 */ /* 0x0001e80000100800 */
[----:B0-----:R-:W2:Y:S04]  /*3bc90*/  LDL R7, [R1+0x97c] ;  /* 0x00097c0001077983 */ /* 0x001ea80000100800 */
[----:B------:R0:W-:Y:S01]  /*3bca0*/  @P4 STL [R1+0x9a8], R92 ;  /* 0x0009a85c01004387 */ /* 0x0001e20000100800 */
[----:B------:R-:W-:-:S03]  /*3bcb0*/  ISETP.GT.AND P4, PT, R78, 0x9, PT ;  /* 0x000000094e00780c */ /* 0x000fc60003f84270 */
[----:B0-----:R-:W2:Y:S04]  /*3bcc0*/  LDL R92, [R1+0x978] ;  /* 0x00097800015c7983 */ /* 0x001ea80000100800 */
[----:B------:R-:W2:Y:S04]  /*3bcd0*/  LDL.LU.64 R82, [R1+0x2678] ;  /* 0x0026780001527983 */ /* 0x000ea80000300a00 */
[----:B------:R-:W2:Y:S04]  /*3bce0*/  LDL.LU.64 R80, [R1+0x2670] ;  /* 0x0026700001507983 */ /* 0x000ea80000300a00 */
[----:B------:R0:W-:Y:S04]  /*3bcf0*/  @P5 STL [R1+0x9a4], R91 ;  /* 0x0009a45b01005387 */ /* 0x0001e80000100800 */
[----:B------:R-:W2:Y:S04]  /*3bd00*/  @P4 LDG.E.U16 R88, desc[UR20][R72.64] ;  /* 0x0000001448584981 */ /* 0x000ea8000c1e1500 */
[----:B------:R-:W2:Y:S04]  /*3bd10*/  @P4 LDG.E.U16 R89, desc[UR20][R34.64] ;  /* 0x0000001422594981 */ /* 0x000ea8000c1e1500 */
[----:B0-----:R-:W2:Y:S04]  /*3bd20*/  LDL R91, [R1+0x974] ;  /* 0x00097400015b7983 */ /* 0x001ea80000100800 */
[----:B------:R0:W-:Y:S04]  /*3bd30*/  @P5 STL [R1+0x9a0], R79 ;  /* 0x0009a04f01005387 */ /* 0x0001e80000100800 */
[----:B0-----:R-:W2:Y:S04]  /*3bd40*/  LDL R79, [R1+0x970] ;  /* 0x00097000014f7983 */ /* 0x001ea80000100800 */
[----:B------:R-:W2:Y:S04]  /*3bd50*/  LDL.LU.64 R60, [R1+0x2668] ;  /* 0x00266800013c7983 */ /* 0x000ea80000300a00 */
[----:B------:R-:W-:Y:S04]  /*3bd60*/  STL [R1+0x1df0], R9 ;  /* 0x001df00901007387 */ /* 0x000fe80000100800 */
[----:B------:R-:W2:Y:S04]  /*3bd70*/  LDL R41, [R1+0x96c] ;  /* 0x00096c0001297983 */ /* 0x000ea80000100800 */
[----:B------:R-:W2:Y:S04]  /*3bd80*/  LDL R40, [R1+0x968] ;  /* 0x0009680001287983 */ /* 0x000ea80000100800 */
[----:B------:R-:W-:Y:S04]  /*3bd90*/  STL [R1+0x1df4], R6 ;  /* 0x001df40601007387 */ /* 0x000fe80000100800 */
[----:B------:R-:W2:Y:S04]  /*3bda0*/  LDL.LU.64 R24, [R1+0x2660] ;  /* 0x0026600001187983 */ /* 0x000ea80000300a00 */
[----:B---3--:R0:W-:Y:S04]  /*3bdb0*/  @P2 STL [R1+0xab0], R11 ;  /* 0x000ab00b01002387 */ /* 0x0081e80000100800 */
[----:B0-----:R-:W3:Y:S04]  /*3bdc0*/  LDL.LU R11, [R1+0x2658] ;  /* 0x00265800010b7983 */ /* 0x001ee80000300800 */
[----:B------:R-:W3:Y:S04]  /*3bdd0*/  LDL.LU.64 R74, [R1+0x2650] ;  /* 0x00265000014a7983 */ /* 0x000ee80000300a00 */
[----:B----4-:R0:W-:Y:S04]  /*3bde0*/  @P2 STL [R1+0xaac], R18 ;  /* 0x000aac1201002387 */ /* 0x0101e80000100800 */
[----:B0-----:R-:W4:Y:S04]  /*3bdf0*/  LDL.LU R18, [R1+0x2648] ;  /* 0x0026480001127983 */ /* 0x001f280000300800 */
[----:B------:R-:W3:Y:S04]  /*3be00*/  LDL.LU.64 R70, [R1+0x2640] ;  /* 0x0026400001467983 */ /* 0x000ee80000300a00 */
[----:B------:R0:W-:Y:S04]  /*3be10*/  @P3 STL [R1+0x994], R19 ;  /* 0x0009941301003387 */ /* 0x0001e80000100800 */
[----:B0-----:R-:W4:Y:S04]  /*3be20*/  LDL.LU R19, [R1+0x2638] ;  /* 0x0026380001137983 */ /* 0x001f280000300800 */
[----:B------:R-:W3:Y:S04]  /*3be30*/  LDL.LU.64 R36, [R1+0x2630] ;  /* 0x0026300001247983 */ /* 0x000ee80000300a00 */
[----:B--2---:R0:W-:Y:S04]  /*3be40*/  @P3 STL [R1+0x990], R0 ;  /* 0x0009900001003387 */ /* 0x0041e80000100800 */
[----:B0-----:R-:W2:Y:S01]  /*3be50*/  LDL.LU R0, [R1+0x2628] ;  /* 0x0026280001007983 */ /* 0x001ea20000300800 */
[----:B------:R-:W-:-:S02]  /*3be60*/  ISETP.GT.AND P5, PT, R78, 0xa, PT ;  /* 0x0000000a4e00780c */ /* 0x000fc40003fa4270 */
[C---:B------:R-:W-:Y:S01]  /*3be70*/  ISETP.GT.AND P6, PT, R78.reuse, 0xb, PT ;  /* 0x0000000b4e00780c */ /* 0x040fe20003fc4270 */
[----:B------:R-:W3:Y:S01]  /*3be80*/  LDL.LU.64 R34, [R1+0x2620] ;  /* 0x0026200001227983 */ /* 0x000ee20000300a00 */
[C---:B------:R-:W-:Y:S02]  /*3be90*/  ISETP.GT.AND P2, PT, R78.reuse, 0xc, PT ;  /* 0x0000000c4e00780c */ /* 0x040fe40003f44270 */
[C---:B------:R-:W-:Y:S01]  /*3bea0*/  ISETP.GT.AND P3, PT, R78.reuse, 0xd, PT ;  /* 0x0000000d4e00780c */ /* 0x040fe20003f64270 */
[----:B------:R-:W3:Y:S04]  /*3beb0*/  LDL.LU R72, [R1+0x2618] ;  /* 0x0026180001487983 */ /* 0x000ee80000300800 */
[----:B------:R-:W3:Y:S04]  /*3bec0*/  LDL R73, [R1+0xaa8] ;  /* 0x000aa80001497983 */ /* 0x000ee80000100800 */
[----:B------:R-:W3:Y:S04]  /*3bed0*/  @P5 LDG.E.U16 R93, desc[UR20][R46.64] ;  /* 0x000000142e5d5981 */ /* 0x000ee8000c1e1500 */
[----:B------:R-:W4:Y:S04]  /*3bee0*/  @P5 LDG.E.U16 R90, desc[UR20][R48.64] ;  /* 0x00000014305a5981 */ /* 0x000f28000c1e1500 */
[----:B------:R-:W4:Y:S04]  /*3bef0*/  @P6 LDG.E.U16 R92, desc[UR20][R30.64] ;  /* 0x000000141e5c6981 */ /* 0x000f28000c1e1500 */
[----:B------:R0:W-:Y:S04]  /*3bf00*/  @P4 STL [R1+0x988], R88 ;  /* 0x0009885801004387 */ /* 0x0001e80000100800 */
[----:B------:R-:W4:Y:S04]  /*3bf10*/  @P6 LDG.E.U16 R7, desc[UR20][R16.64] ;  /* 0x0000001410076981 */ /* 0x000f28000c1e1500 */
[----:B------:R-:W4:Y:S04]  /*3bf20*/  @P2 LDG.E.U16 R91, desc[UR20][R38.64] ;  /* 0x00000014265b2981 */ /* 0x000f28000c1e1500 */
[----:B0-----:R-:W4:Y:S04]  /*3bf30*/  LDL R88, [R1+0xaa4] ;  /* 0x000aa40001587983 */ /* 0x001f280000100800 */
[----:B------:R0:W-:Y:S01]  /*3bf40*/  @P4 STL [R1+0x98c], R89 ;  /* 0x00098c5901004387 */ /* 0x0001e20000100800 */
[----:B------:R-:W-:-:S03]  /*3bf50*/  ISETP.GT.AND P4, PT, R78, 0xe, PT ;  /* 0x0000000e4e00780c */ /* 0x000fc60003f84270 */
[----:B------:R-:W4:Y:S04]  /*3bf60*/  @P2 LDG.E.U16 R79, desc[UR20][R50.64] ;  /* 0x00000014324f2981 */ /* 0x000f28000c1e1500 */
[----:B------:R-:W4:Y:S04]  /*3bf70*/  @P3 LDG.E.U16 R41, desc[UR20][R62.64] ;  /* 0x000000143e293981 */ /* 0x000f28000c1e1500 */
[----:B------:R-:W4:Y:S04]  /*3bf80*/  @P3 LDG.E.U16 R40, desc[UR20][R52.64] ;  /* 0x0000001434283981 */ /* 0x000f28000c1e1500 */
[----:B------:R-:W4:Y:S04]  /*3bf90*/  @P4 LDG.E.U16 R8, desc[UR20][R56.64] ;  /* 0x0000001438084981 */ /* 0x000f28000c1e1500 */
[----:B------:R-:W4:Y:S04]  /*3bfa0*/  LDL.LU.64 R46, [R1+0x2610] ;  /* 0x00261000012e7983 */ /* 0x000f280000300a00 */
[----:B0-----:R-:W4:Y:S04]  /*3bfb0*/  LDL R89, [R1+0x95c] ;  /* 0x00095c0001597983 */ /* 0x001f280000100800 */
[----:B------:R-:W4:Y:S04]  /*3bfc0*/  LDL.LU.64 R48, [R1+0x2608] ;  /* 0x0026080001307983 */ /* 0x000f280000300a00 */
[----:B--2---:R-:W2:Y:S04]  /*3bfd0*/  @P4 LDG.E.U16 R0, desc[UR20][R66.64] ;  /* 0x0000001442004981 */ /* 0x004ea8000c1e1500 */
[----:B---3--:R0:W-:Y:S04]  /*3bfe0*/  @P5 STL [R1+0x984], R93 ;  /* 0x0009845d01005387 */ /* 0x0081e80000100800 */
[----:B0-----:R-:W3:Y:S04]  /*3bff0*/  LDL R93, [R1+0x954] ;  /* 0x00095400015d7983 */ /* 0x001ee80000100800 */
[----:B----4-:R0:W-:Y:S04]  /*3c000*/  @P5 STL [R1+0x980], R90 ;  /* 0x0009805a01005387 */ /* 0x0101e80000100800 */
[----:B0-----:R-:W4:Y:S04]  /*3c010*/  LDL R90, [R1+0x950] ;  /* 0x00095000015a7983 */ /* 0x001f280000100800 */
[----:B------:R-:W4:Y:S04]  /*3c020*/  LDL.LU.64 R16, [R1+0x2600] ;  /* 0x0026000001107983 */ /* 0x000f280000300a00 */
[----:B------:R-:W4:Y:S04]  /*3c030*/  LDL R30, [R1+0x94c] ;  /* 0x00094c00011e7983 */ /* 0x000f280000100800 */
[----:B------:R0:W-:Y:S04]  /*3c040*/  @P6 STL [R1+0x978], R92 ;  /* 0x0009785c01006387 */ /* 0x0001e80000100800 */
[----:B0-----:R-:W4:Y:S04]  /*3c050*/  LDL R92, [R1+0x948] ;  /* 0x00094800015c7983 */ /* 0x001f280000100800 */
[----:B------:R0:W-:Y:S04]  /*3c060*/  @P6 STL [R1+0x97c], R7 ;  /* 0x00097c0701006387 */ /* 0x0001e80000100800 */
[----:B------:R-:W4:Y:S04]  /*3c070*/  LDL.LU.64 R38, [R1+0x25f8] ;  /* 0x0025f80001267983 */ /* 0x000f280000300a00 */
[----:B------:R-:W4:Y:S04]  /*3c080*/  LDL.LU.64 R50, [R1+0x25f0] ;  /* 0x0025f00001327983 */ /* 0x000f280000300a00 */
[----:B0-----:R-:W4:Y:S04]  /*3c090*/  LDL R7, [R1+0x944] ;  /* 0x0009440001077983 */ /* 0x001f280000100800 */
[----:B------:R0:W-:Y:S01]  /*3c0a0*/  @P2 STL [R1+0x974], R91 ;  /* 0x0009745b01002387 */ /* 0x0001e20000100800 */
[----:B------:R-:W-:-:S03]  /*3c0b0*/  ISETP.GT.AND P5, PT, R78, 0xf, PT ;  /* 0x0000000f4e00780c */ /* 0x000fc60003fa4270 */
[----:B0-----:R-:W4:Y:S04]  /*3c0c0*/  LDL R91, [R1+0x940] ;  /* 0x00094000015b7983 */ /* 0x001f280000100800 */
[----:B------:R0:W-:Y:S04]  /*3c0d0*/  @P2 STL [R1+0x970], R79 ;  /* 0x0009704f01002387 */ /* 0x0001e80000100800 */
[----:B------:R-:W4:Y:S04]  /*3c0e0*/  LDL.LU.64 R62, [R1+0x25e8] ;  /* 0x0025e800013e7983 */ /* 0x000f280000300a00 */
[----:B------:R-:W4:Y:S04]  /*3c0f0*/  LDL.LU.64 R52, [R1+0x25e0] ;  /* 0x0025e00001347983 */ /* 0x000f280000300a00 */
[----:B0-----:R-:W4:Y:S04]  /*3c100*/  LDL R79, [R1+0x93c] ;  /* 0x00093c00014f7983 */ /* 0x001f280000100800 */
[----:B------:R0:W-:Y:S04]  /*3c110*/  @P3 STL [R1+0x96c], R41 ;  /* 0x00096c2901003387 */ /* 0x0001e80000100800 */
[----:B------:R-:W4:Y:S04]  /*3c120*/  @P5 LDG.E.U16 R73, desc[UR20][R68.64] ;  /* 0x0000001444495981 */ /* 0x000f28000c1e1500 */
[----:B------:R-:W4:Y:S04]  /*3c130*/  @P5 LDG.E.U16 R88, desc[UR20][R2.64] ;  /* 0x0000001402585981 */ /* 0x000f28000c1e1500 */
[----:B0-----:R-:W4:Y:S04]  /*3c140*/  LDL R41, [R1+0x938] ;  /* 0x0009380001297983 */ /* 0x001f280000100800 */
[----:B------:R0:W-:Y:S04]  /*3c150*/  @P3 STL [R1+0x968], R40 ;  /* 0x0009682801003387 */ /* 0x0001e80000100800 */
[----:B------:R-:W4:Y:S04]  /*3c160*/  LDL.LU.64 R56, [R1+0x25d8] ;  /* 0x0025d80001387983 */ /* 0x000f280000300a00 */
[----:B------:R-:W4:Y:S04]  /*3c170*/  LDL R31, [R1+0x934] ;  /* 0x00093400011f7983 */ /* 0x000f280000100800 */
[----:B0-----:R-:W4:Y:S04]  /*3c180*/  LDL R40, [R1+0x930] ;  /* 0x0009300001287983 */ /* 0x001f280000100800 */
[----:B------:R-:W-:Y:S04]  /*3c190*/  STL [R1+0x1df8], R8 ;  /* 0x001df80801007387 */ /* 0x000fe80000100800 */
[----:B------:R-:W4:Y:S04]  /*3c1a0*/  LDL.LU.64 R66, [R1+0x25d0] ;  /* 0x0025d00001427983 */ /* 0x000f280000300a00 */
[----:B--2---:R0:W-:Y:S04]  /*3c1b0*/  STL [R1+0x1dfc], R0 ;  /* 0x001dfc0001007387 */ /* 0x0041e80000100800 */
[----:B0-----:R-:W2:Y:S01]  /*3c1c0*/  LDL R0, [R1+0x958] ;  /* 0x0009580001007983 */ /* 0x001ea20000100800 */
[----:B------:R-:W-:-:S02]  /*3c1d0*/  ISETP.GT.AND P6, PT, R78, 0x10, PT ;  /* 0x000000104e00780c */ /* 0x000fc40003fc4270 */
[C---:B------:R-:W-:Y:S01]  /*3c1e0*/  ISETP.GT.AND P2, PT, R78.reuse, 0x11, PT ;  /* 0x000000114e00780c */ /* 0x040fe20003f44270 */
[----:B------:R-:W2:Y:S01]  /*3c1f0*/  LDL.LU.64 R68, [R1+0x25c8] ;  /* 0x0025c80001447983 */ /* 0x000ea20000300a00 */
[C---:B------:R-:W-:Y:S02]  /*3c200*/  ISETP.GT.AND P3, PT, R78.reuse, 0x12, PT ;  /* 0x000000124e00780c */ /* 0x040fe40003f64270 */
[----:B------:R-:W-:-:S07]  /*3c210*/  ISETP.GT.AND P4, PT, R78, 0x13, PT ;  /* 0x000000134e00780c */ /* 0x000fce0003f84270 */
[----:B------:R-:W2:Y:S04]  /*3c220*/  @P6 LDG.E.U16 R89, desc[UR20][R76.64] ;  /* 0x000000144c596981 */ /* 0x000ea8000c1e1500 */
[----:B---3--:R-:W3:Y:S04]  /*3c230*/  @P2 LDG.E.U16 R93, desc[UR20][R32.64] ;  /* 0x00000014205d2981 */ /* 0x008ee8000c1e1500 */
[----:B----4-:R-:W4:Y:S04]  /*3c240*/  @P2 LDG.E.U16 R90, desc[UR20][R28.64] ;  /* 0x000000141c5a2981 */ /* 0x010f28000c1e1500 */
[----:B------:R-:W3:Y:S04]  /*3c250*/  @P3 LDG.E.U16 R30, desc[UR20][R22.64] ;  /* 0x00000014161e3981 */ /* 0x000ee8000c1e1500 */
[----:B------:R-:W3:Y:S04]  /*3c260*/  @P3 LDG.E.U16 R92, desc[UR20][R26.64] ;  /* 0x000000141a5c3981 */ /* 0x000ee8000c1e1500 */
[----:B------:R-:W3:Y:S04]  /*3c270*/  @P4 LDG.E.U16 R7, desc[UR20][R42.64] ;  /* 0x000000142a074981 */ /* 0x000ee8000c1e1500 */
[----:B------:R-:W3:Y:S04]  /*3c280*/  @P4 LDG.E.U16 R91, desc[UR20][R14.64] ;  /* 0x000000140e5b4981 */ /* 0x000ee8000c1e1500 */
[----:B------:R0:W-:Y:S04]  /*3c290*/  @P5 STL [R1+0xaa8], R73 ;  /* 0x000aa84901005387 */ /* 0x0001e80000100800 */
[----:B0-----:R-:W3:Y:S04]  /*3c2a0*/  LDL.LU R73, [R1+0x25c0] ;  /* 0x0025c00001497983 */ /* 0x001ee80000300800 */
[----:B------:R-:W3:Y:S04]  /*3c2b0*/  LDL.LU.64 R2, [R1+0x25b8] ;  /* 0x0025b80001027983 */ /* 0x000ee80000300a00 */
[----:B------:R0:W-:Y:S01]  /*3c2c0*/  @P5 STL [R1+0xaa4], R88 ;  /* 0x000aa45801005387 */ /* 0x0001e20000100800 */
[----:B------:R-:W-:-:S03]  /*3c2d0*/  ISETP.GT.AND P5, PT, R78, 0x14, PT ;  /* 0x000000144e00780c */ /* 0x000fc60003fa4270 */
[----:B0-----:R-:W3:Y:S10]  /*3c2e0*/  LDL.LU R88, [R1+0x25b0] ;  /* 0x0025b00001587983 */ /* 0x001ef40000300800 */
[----:B------:R-:W3:Y:S04]  /*3c2f0*/  @P5 LDG.E.U16 R79, desc[UR20][R44.64] ;  /* 0x000000142c4f5981 */ /* 0x000ee8000c1e1500 */
[----:B------:R-:W3:Y:S04]  /*3c300*/  @P5 LDG.E.U16 R41, desc[UR20][R12.64] ;  /* 0x000000140c295981 */ /* 0x000ee8000c1e1500 */
[----:B------:R-:W3:Y:S04]  /*3c310*/  LDL.LU.64 R76, [R1+0x25a8] ;  /* 0x0025a800014c7983 */ /* 0x000ee80000300a00 */
[----:B--2---:R-:W2:Y:S04]  /*3c320*/  @P6 LDG.E.U16 R0, desc[UR20][R64.64] ;  /* 0x0000001440006981 */ /* 0x004ea8000c1e1500 */
[----:B------:R0:W-:Y:S04]  /*3c330*/  @P6 STL [R1+0x95c], R89 ;  /* 0x00095c5901006387 */ /* 0x0001e80000100800 */
[----:B0-----:R-:W4:Y:S04]  /*3c340*/  LDL.LU R89, [R1+0x25a0] ;  /* 0x0025a00001597983 */ /* 0x001f280000300800 */
[----:B------:R-:W4:Y:S04]  /*3c350*/  LDL.LU.64 R64, [R1+0x2598] ;  /* 0x0025980001407983 */ /* 0x000f280000300a00 */
[----:B--2---:R-:W-:Y:S04]  /*3c360*/  @P6 STL [R1+0x958], R0 ;  /* 0x0009580001006387 */ /* 0x004fe80000100800 */
[----:B------:R-:W2:Y:S04]  /*3c370*/  LDL.LU.64 R32, [R1+0x2590] ;  /* 0x0025900001207983 */ /* 0x000ea80000300a00 */
[----:B------:R-:W2:Y:S04]  /*3c380*/  LDL.LU.64 R28, [R1+0x2588] ;  /* 0x00258800011c7983 */ /* 0x000ea80000300a00 */
[----:B---3--:R0:W-:Y:S01]  /*3c390*/  @P2 STL [R1+0x954], R93 ;  /* 0x0009545d01002387 */ /* 0x0081e20000100800 */
[----:B------:R-:W-:-:S03]  /*3c3a0*/  ISETP.GT.AND P6, PT, R78, 0x15, PT ;  /* 0x000000154e00780c */ /* 0x000fc60003fc4270 */
[----:B0-----:R-:W3:Y:S04]  /*3c3b0*/  LDL R93, [R1+0xaa0] ;  /* 0x000aa000015d7983 */ /* 0x001ee80000100800 */
[----:B----4-:R0:W-:Y:S06]  /*3c3c0*/  @P2 STL [R1+0x950], R90 ;  /* 0x0009505a01002387 */ /* 0x0101ec0000100800 */
[----:B------:R-:W4:Y:S04]  /*3c3d0*/  @P6 LDG.E.U16 R31, desc[UR20][R54.64] ;  /* 0x00000014361f6981 */ /* 0x000f28000c1e1500 */
[----:B------:R-:W2:Y:S04]  /*3c3e0*/  @P6 LDG.E.U16 R40, desc[UR20][R4.64] ;  /* 0x0000001404286981 */ /* 0x000ea8000c1e1500 */
[----:B0-----:R-:W2:Y:S04]  /*3c3f0*/  LDL R90, [R1+0xa9c] ;  /* 0x000a9c00015a7983 */ /* 0x001ea80000100800 */
[----:B------:R-:W2:Y:S04]  /*3c400*/  LDL.LU.64 R22, [R1+0x2580] ;  /* 0x0025800001167983 */ /* 0x000ea80000300a00 */
[----:B------:R-:W2:Y:S04]  /*3c410*/  LDL.LU.64 R26, [R1+0x2578] ;  /* 0x00257800011a7983 */ /* 0x000ea80000300a00 */
[----:B------:R0:W-:Y:S04]  /*3c420*/  @P3 STL [R1+0x94c], R30 ;  /* 0x00094c1e01003387 */ /* 0x0001e80000100800 */
[----:B0-----:R-:W2:Y:S04]  /*3c430*/  LDL R30, [R1+0x91c] ;  /* 0x00091c00011e7983 */ /* 0x001ea80000100800 */
[----:B------:R0:W-:Y:S04]  /*3c440*/  @P3 STL [R1+0x948], R92 ;  /* 0x0009485c01003387 */ /* 0x0001e80000100800 */
[----:B0-----:R-:W2:Y:S04]  /*3c450*/  LDL R92, [R1+0x918] ;  /* 0x00091800015c7983 */ /* 0x001ea80000100800 */
[----:B------:R-:W2:Y:S04]  /*3c460*/  LDL.LU.64 R42, [R1+0x2570] ;  /* 0x00257000012a7983 */ /* 0x000ea80000300a00 */
[----:B------:R-:W2:Y:S04]  /*3c470*/  LDL.LU.64 R14, [R1+0x2568] ;  /* 0x00256800010e7983 */ /* 0x000ea80000300a00 */
[----:B------:R-:W2:Y:S04]  /*3c480*/  LDL R0, [R1+0x914] ;  /* 0x0009140001007983 */ /* 0x000ea80000100800 */
[----:B------:R0:W-:Y:S04]  /*3c490*/  @P4 STL [R1+0x940], R91 ;  /* 0x0009405b01004387 */ /* 0x0001e80000100800 */
[----:B0-----:R-:W2:Y:S04]  /*3c4a0*/  LDL R91, [R1+0x910] ;  /* 0x00091000015b7983 */ /* 0x001ea80000100800 */
[----:B------:R-:W-:Y:S04]  /*3c4b0*/  @P4 STL [R1+0x944], R7 ;  /* 0x0009440701004387 */ /* 0x000fe80000100800 */
[----:B------:R-:W2:Y:S04]  /*3c4c0*/  LDL.LU.64 R44, [R1+0x2560] ;  /* 0x00256000012c7983 */ /* 0x000ea80000300a00 */
[----:B------:R-:W2:Y:S04]  /*3c4d0*/  LDL.LU.64 R12, [R1+0x2558] ;  /* 0x00255800010c7983 */ /* 0x000ea80000300a00 */
[----:B------:R0:W-:Y:S04]  /*3c4e0*/  @P5 STL [R1+0x93c], R79 ;  /* 0x00093c4f01005387 */ /* 0x0001e80000100800 */
[----:B0-----:R-:W2:Y:S04]  /*3c4f0*/  LDL R79, [R1+0x90c] ;  /* 0x00090c00014f7983 */ /* 0x001ea80000100800 */
[----:B------:R0:W-:Y:S04]  /*3c500*/  @P5 STL [R1+0x938], R41 ;  /* 0x0009382901005387 */ /* 0x0001e80000100800 */
[----:B0-----:R-:W2:Y:S04]  /*3c510*/  LDL R41, [R1+0x908] ;  /* 0x0009080001297983 */ /* 0x001ea80000100800 */
[----:B------:R-:W2:Y:S04]  /*3c520*/  LDL.LU.64 R54, [R1+0x2550] ;  /* 0x0025500001367983 */ /* 0x000ea80000300a00 */
[----:B------:R-:W2:Y:S01]  /*3c530*/  LDL.LU.64 R4, [R1+0x2548] ;  /* 0x0025480001047983 */ /* 0x000ea20000300a00 */
[----:B------:R-:W-:-:S13]  /*3c540*/  ISETP.GT.AND P2, PT, R78, 0x16, PT ;  /* 0x000000164e00780c */ /* 0x000fda0003f44270 */
[----:B--2---:R-:W2:Y:S04]  /*3c550*/  @P2 LDG.E.U16 R4, desc[UR20][R20.64] ;  /* 0x0000001414042981 */ /* 0x004ea8000c1e1500 */
[----:B------:R-:W2:Y:S04]  /*3c560*/  @P2 LDG.E.U16 R5, desc[UR20][R58.64] ;  /* 0x000000143a052981 */ /* 0x000ea8000c1e1500 */
[----:B------:R0:W-:Y:S04]  /*3c570*/  @P6 STL [R1+0x930], R40 ;  /* 0x0009302801006387 */ /* 0x0001e80000100800 */
[----:B------:R-:W2:Y:S04]  /*3c580*/  LDL R7, [R1+0x900] ;  /* 0x0009000001077983 */ /* 0x000ea80000100800 */
[----:B0-----:R-:W2:Y:S04]  /*3c590*/  LDL R40, [R1+0x904] ;  /* 0x0009040001287983 */ /* 0x001ea80000100800 */
[----:B----4-:R-:W-:Y:S04]  /*3c5a0*/  @P6 STL [R1+0x934], R31 ;  /* 0x0009341f01006387 */ /* 0x010fe80000100800 */
[----:B------:R-:W4:Y:S04]  /*3c5b0*/  LDL.LU R20, [R1+0x2540] ;  /* 0x0025400001147983 */ /* 0x000f280000300800 */
[----:B------:R-:W4:Y:S01]  /*3c5c0*/  LDL R21, [R1+0x8fc] ;  /* 0x0008fc0001157983 */ /* 0x000f220000100800 */
[----:B------:R-:W-:-:S13]  /*3c5d0*/  ISETP.GT.AND P3, PT, R78, 0x17, PT ;  /* 0x000000174e00780c */ /* 0x000fda0003f64270 */
[----:B---3--:R-:W3:Y:S04]  /*3c5e0*/  @P3 LDG.E.U16 R93, desc[UR20][R86.64] ;  /* 0x00000014565d3981 */ /* 0x008ee8000c1e1500 */
[----:B------:R-:W3:Y:S04]  /*3c5f0*/  @P3 LDG.E.U16 R90, desc[UR20][R84.64] ;  /* 0x00000014545a3981 */ /* 0x000ee8000c1e1500 */
[----:B--2---:R0:W-:Y:S04]  /*3c600*/  STL [R1+0x1e00], R4 ;  /* 0x001e000401007387 */ /* 0x0041e80000100800 */
[----:B0-----:R-:W2:Y:S04]  /*3c610*/  LDL R4, [R1+0x920] ;  /* 0x0009200001047983 */ /* 0x001ea80000100800 */
[----:B------:R-:W3:Y:S04]  /*3c620*/  LDL.LU.64 R58, [R1+0x2538] ;  /* 0x00253800013a7983 */ /* 0x000ee80000300a00 */
[----:B------:R-:W3:Y:S04]  /*3c630*/  LDL R31, [R1+0x8f8] ;  /* 0x0008f800011f7983 */ /* 0x000ee80000100800 */
[----:B------:R0:W-:Y:S04]  /*3c640*/  STL [R1+0x1e04], R5 ;  /* 0x001e040501007387 */ /* 0x0001e80000100800 */
[----:B0-----:R-:W3:Y:S01]  /*3c650*/  LDL R5, [R1+0x924] ;  /* 0x0009240001057983 */ /* 0x001ee20000100800 */
[----:B------:R-:W-:-:S02]  /*3c660*/  ISETP.GT.AND P4, PT, R78, 0x18, PT ;  /* 0x000000184e00780c */ /* 0x000fc40003f84270 */
[----:B------:R-:W-:Y:S01]  /*3c670*/  ISETP.GT.AND P5, PT, R78, 0x19, PT ;  /* 0x000000194e00780c */ /* 0x000fe20003fa4270 */
[----:B------:R-:W4:-:S12]  /*3c680*/  LDL.LU.64 R86, [R1+0x2530] ;  /* 0x0025300001567983 */ /* 0x000f180000300a00 */
[----:B------:R-:W4:Y:S01]  /*3c690*/  @P5 LDG.E.U16 R30, desc[UR20][R60.64] ;  /* 0x000000143c1e5981 */ /* 0x000f22000c1e1500 */
[----:B------:R-:W-:-:S03]  /*3c6a0*/  ISETP.GT.AND P6, PT, R78, 0x1a, PT ;  /* 0x0000001a4e00780c */ /* 0x000fc60003fc4270 */
[----:B------:R-:W4:Y:S01]  /*3c6b0*/  @P5 LDG.E.U16 R92, desc[UR20][R24.64] ;  /* 0x00000014185c5981 */ /* 0x000f22000c1e1500 */
[----:B------:R-:W-:-:S09]  /*3c6c0*/  ISETP.GT.AND P2, PT, R78, 0x1b, PT ;  /* 0x0000001b4e00780c */ /* 0x000fd20003f44270 */
[----:B------:R-:W4:Y:S04]  /*3c6d0*/  @P6 LDG.E.U16 R91, desc[UR20][R74.64] ;  /* 0x000000144a5b6981 */ /* 0x000f28000c1e1500 */
[----:B--2---:R-:W2:Y:S04]  /*3c6e0*/  @P4 LDG.E.U16 R4, desc[UR20][R80.64] ;  /* 0x0000001450044981 */ /* 0x004ea8000c1e1500 */
[----:B---3--:R-:W3:Y:S04]  /*3c6f0*/  @P4 LDG.E.U16 R5, desc[UR20][R82.64] ;  /* 0x0000001452054981 */ /* 0x008ee8000c1e1500 */
[----:B------:R0:W-:Y:S04]  /*3c700*/  @P3 STL [R1+0xaa0], R93 ;  /* 0x000aa05d01003387 */ /* 0x0001e80000100800 */
[----:B------:R-:W4:Y:S04]  /*3c710*/  @P6 LDG.E.U16 R0, desc[UR20][R10.64] ;  /* 0x000000140a006981 */ /* 0x000f28000c1e1500 */
[----:B------:R-:W4:Y:S04]  /*3c720*/  @P2 LDG.E.U16 R79, desc[UR20][R70.64] ;  /* 0x00000014464f2981 */ /* 0x000f28000c1e1500 */
[----:B0-----:R-:W4:Y:S04]  /*3c730*/  LDL.LU R93, [R1+0x2528] ;  /* 0x00252800015d7983 */ /* 0x001f280000300800 */
[----:B------:R-:W4:Y:S04]  /*3c740*/  LDL.LU.64 R84, [R1+0x2520] ;  /* 0x0025200001547983 */ /* 0x000f280000300a00 */
[----:B------:R0:W-:Y:S01]  /*3c750*/  @P3 STL [R1+0xa9c], R90 ;  /* 0x000a9c5a01003387 */ /* 0x0001e20000100800 */
[----:B------:R-:W-:-:S03]  /*3c760*/  ISETP.GT.AND P3, PT, R78, 0x1c, PT ;  /* 0x0000001c4e00780c */ /* 0x000fc60003f64270 */
[----:B------:R-:W4:Y:S04]  /*3c770*/  @P2 LDG.E.U16 R41, desc[UR20][R18.64] ;  /* 0x0000001412292981 */ /* 0x000f28000c1e1500 */
[----:B0-----:R-:W4:Y:S06]  /*3c780*/  LDL.LU R90, [R1+0x2518] ;  /* 0x00251800015a7983 */ /* 0x001f2c0000300800 */
[----:B------:R-:W4:Y:S04]  /*3c790*/  @P3 LDG.E.U16 R40, desc[UR20][R36.64] ;  /* 0x0000001424283981 */ /* 0x000f28000c1e1500 */
[----:B------:R-:W4:Y:S04]  /*3c7a0*/  LDL.LU.64 R82, [R1+0x2510] ;  /* 0x0025100001527983 */ /* 0x000f280000300a00 */
[----:B------:R-:W4:Y:S04]  /*3c7b0*/  LDL.LU.64 R80, [R1+0x2508] ;  /* 0x0025080001507983 */ /* 0x000f280000300a00 */
[----:B------:R-:W4:Y:S04]  /*3c7c0*/  @P3 LDG.E.U16 R7, desc[UR20][R34.64] ;  /* 0x0000001422073981 */ /* 0x000f28000c1e1500 */
[----:B--2---:R-:W-:Y:S04]  /*3c7d0*/  @P4 STL [R1+0x920], R4 ;  /* 0x0009200401004387 */ /* 0x004fe80000100800 */
[----:B---3--:R-:W-:Y:S04]  /*3c7e0*/  @P4 STL [R1+0x924], R5 ;  /* 0x0009240501004387 */ /* 0x008fe80000100800 */
[----:B------:R-:W2:Y:S04]  /*3c7f0*/  LDL.LU.64 R60, [R1+0x2500] ;  /* 0x00250000013c7983 */ /* 0x000ea80000300a00 */
[----:B------:R-:W3:Y:S04]  /*3c800*/  LDL.LU.64 R24, [R1+0x24f8] ;  /* 0x0024f80001187983 */ /* 0x000ee80000300a00 */
[----:B----4-:R0:W-:Y:S04]  /*3c810*/  @P5 STL [R1+0x91c], R30 ;  /* 0x00091c1e01005387 */ /* 0x0101e80000100800 */
[----:B0-----:R-:W4:Y:S01]  /*3c820*/  LDL R30, [R1+0xa98] ;  /* 0x000a9800011e7983 */ /* 0x001f220000100800 */
[----:B------:R-:W-:-:S03]  /*3c830*/  ISETP.GT.AND P4, PT, R78, 0x1d, PT ;  /* 0x0000001d4e00780c */ /* 0x000fc60003f84270 */
[----:B------:R0:W-:Y:S01]  /*3c840*/  @P5 STL [R1+0x918], R92 ;  /* 0x0009185c01005387 */ /* 0x0001e20000100800 */
[----:B------:R-:W-:-:S03]  /*3c850*/  ISETP.GT.AND P5, PT, R78, 0x1e, PT ;  /* 0x0000001e4e00780c */ /* 0x000fc60003fa4270 */
[----:B0-----:R-:W2:Y:S04]  /*3c860*/  LDL R92, [R1+0xa94] ;  /* 0x000a9400015c7983 */ /* 0x001ea80000100800 */
[----:B------:R-:W3:Y:S04]  /*3c870*/  LDL.LU.64 R10, [R1+0x24f0] ;  /* 0x0024f000010a7983 */ /* 0x000ee80000300a00 */
[----:B------:R-:W3:Y:S04]  /*3c880*/  LDL.LU.64 R74, [R1+0x24e8] ;  /* 0x0024e800014a7983 */ /* 0x000ee80000300a00 */
[----:B------:R0:W-:Y:S04]  /*3c890*/  @P6 STL [R1+0x910], R91 ;  /* 0x0009105b01006387 */ /* 0x0001e80000100800 */
[----:B------:R-:W3:Y:S04]  /*3c8a0*/  @P4 LDG.E.U16 R21, desc[UR20][R46.64] ;  /* 0x000000142e154981 */ /* 0x000ee8000c1e1500 */
[----:B------:R-:W3:Y:S04]  /*3c8b0*/  @P4 LDG.E.U16 R31, desc[UR20][R48.64] ;  /* 0x00000014301f4981 */ /* 0x000ee8000c1e1500 */
[----:B0-----:R-:W3:Y:S04]  /*3c8c0*/  LDL R91, [R1+0x8ec] ;  /* 0x0008ec00015b7983 */ /* 0x001ee80000100800 */
[----:B------:R0:W-:Y:S04]  /*3c8d0*/  @P6 STL [R1+0x914], R0 ;  /* 0x0009140001006387 */ /* 0x0001e80000100800 */
[----:B------:R-:W3:Y:S04]  /*3c8e0*/  @P5 LDG.E.U16 R90, desc[UR20][R16.64] ;  /* 0x00000014105a5981 */ /* 0x000ee8000c1e1500 */
[----:B------:R-:W3:Y:S04]  /*3c8f0*/  @P5 LDG.E.U16 R93, desc[UR20][R38.64] ;  /* 0x00000014265d5981 */ /* 0x000ee8000c1e1500 */
[----:B0-----:R-:W3:Y:S04]  /*3c900*/  LDL R0, [R1+0x8e8] ;  /* 0x0008e80001007983 */ /* 0x001ee80000100800 */
[----:B------:R-:W3:Y:S04]  /*3c910*/  LDL.LU.64 R70, [R1+0x24e0] ;  /* 0x0024e00001467983 */ /* 0x000ee80000300a00 */
[----:B------:R-:W3:Y:S04]  /*3c920*/  LDL.LU.64 R18, [R1+0x24d8] ;  /* 0x0024d80001127983 */ /* 0x000ee80000300a00 */
[----:B------:R0:W-:Y:S01]  /*3c930*/  @P2 STL [R1+0x90c], R79 ;  /* 0x00090c4f01002387 */ /* 0x0001e20000100800 */
[----:B------:R-:W-:-:S03]  /*3c940*/  ISETP.GT.AND P6, PT, R78, 0x1f, PT ;  /* 0x0000001f4e00780c */ /* 0x000fc60003fc4270 */
[----:B0-----:R-:W3:Y:S04]  /*3c950*/  LDL R79, [R1+0x8e4] ;  /* 0x0008e400014f7983 */ /* 0x001ee80000100800 */
[----:B------:R0:W-:Y:S04]  /*3c960*/  @P2 STL [R1+0x908], R41 ;  /* 0x0009082901002387 */ /* 0x0001e80000100800 */
[----:B0-----:R-:W3:Y:S04]  /*3c970*/  LDL R41, [R1+0x8e0] ;  /* 0x0008e00001297983 */ /* 0x001ee80000100800 */
[----:B------:R-:W3:Y:S04]  /*3c980*/  LDL.LU.64 R36, [R1+0x24d0] ;  /* 0x0024d00001247983 */ /* 0x000ee80000300a00 */
[----:B------:R0:W-:Y:S04]  /*3c990*/  @P3 STL [R1+0x904], R40 ;  /* 0x0009042801003387 */ /* 0x0001e80000100800 */
[----:B0-----:R-:W3:Y:S04]  /*3c9a0*/  LDL R40, [R1+0x8dc] ;  /* 0x0008dc0001287983 */ /* 0x001ee80000100800 */
[----:B----4-:R-:W4:Y:S01]  /*3c9b0*/  @P6 LDG.E.U16 R30, desc[UR20][R50.64] ;  /* 0x00000014321e6981 */ /* 0x010f22000c1e1500 */
[----:B------:R-:W-:-:S03]  /*3c9c0*/  ISETP.GT.AND P2, PT, R78, 0x20, PT ;  /* 0x000000204e00780c */ /* 0x000fc60003f44270 */
[----:B------:R-:W4:Y:S04]  /*3c9d0*/  LDL.LU.64 R34, [R1+0x24c8] ;  /* 0x0024c80001227983 */ /* 0x000f280000300a00 */
[----:B------:R0:W-:Y:S04]  /*3c9e0*/  @P3 STL [R1+0x900], R7 ;  /* 0x0009000701003387 */ /* 0x0001e80000100800 */
[----:B--2---:R-:W2:Y:S04]  /*3c9f0*/  @P6 LDG.E.U16 R92, desc[UR20][R62.64] ;  /* 0x000000143e5c6981 */ /* 0x004ea8000c1e1500 */
[----:B0-----:R-:W2:Y:S04]  /*3ca00*/  LDL R7, [R1+0x8d8] ;  /* 0x0008d80001077983 */ /* 0x001ea80000100800 */
[----:B------:R-:W2:Y:S01]  /*3ca10*/  LDL.LU.64 R46, [R1+0x24c0] ;  /* 0x0024c000012e7983 */ /* 0x000ea20000300a00 */
[----:B------:R-:W-:-:S03]  /*3ca20*/  ISETP.GT.AND P3, PT, R78, 0x21, PT ;  /* 0x000000214e00780c */ /* 0x000fc60003f64270 */
[----:B---3--:R0:W-:Y:S04]  /*3ca30*/  @P4 STL [R1+0x8fc], R21 ;  /* 0x0008fc1501004387 */ /* 0x0081e80000100800 */
[----:B------:R-:W3:Y:S04]  /*3ca40*/  @P2 LDG.E.U16 R91, desc[UR20][R52.64] ;  /* 0x00000014345b2981 */ /* 0x000ee8000c1e1500 */
[----:B0-----:R-:W3:Y:S04]  /*3ca50*/  LDL R21, [R1+0x8d4] ;  /* 0x0008d40001157983 */ /* 0x001ee80000100800 */
[----:B------:R-:W3:Y:S04]  /*3ca60*/  LDL.LU.64 R48, [R1+0x24b8] ;  /* 0x0024b80001307983 */ /* 0x000ee80000300a00 */
[----:B------:R-:W3:Y:S04]  /*3ca70*/  LDL R4, [R1+0x8d0] ;  /* 0x0008d00001047983 */ /* 0x000ee80000100800 */
[----:B------:R0:W-:Y:S04]  /*3ca80*/  @P4 STL [R1+0x8f8], R31 ;  /* 0x0008f81f01004387 */ /* 0x0001e80000100800 */
[----:B------:R-:W3:Y:S01]  /*3ca90*/  LDL R17, [R1+0x8cc] ;  /* 0x0008cc0001117983 */ /* 0x000ee20000100800 */
[----:B------:R-:W-:-:S03]  /*3caa0*/  ISETP.GT.AND P4, PT, R78, 0x22, PT ;  /* 0x000000224e00780c */ /* 0x000fc60003f84270 */
[----:B------:R-:W-:Y:S04]  /*3cab0*/  STL [R1+0x1e08], R90 ;  /* 0x001e085a01007387 */ /* 0x000fe80000100800 */
[----:B------:R-:W3:Y:S04]  /*3cac0*/  LDL.LU.64 R38, [R1+0x24b0] ;  /* 0x0024b00001267983 */ /* 0x000ee80000300a00 */
[----:B------:R-:W3:Y:S04]  /*3cad0*/  @P2 LDG.E.U16 R0, desc[UR20][R56.64] ;  /* 0x0000001438002981 */ /* 0x000ee8000c1e1500 */
[----:B0-----:R-:W3:Y:S04]  /*3cae0*/  LDL R31, [R1+0x8c8] ;  /* 0x0008c800011f7983 */ /* 0x001ee80000100800 */
[----:B------:R-:W3:Y:S04]  /*3caf0*/  @P3 LDG.E.U16 R79, desc[UR20][R66.64] ;  /* 0x00000014424f3981 */ /* 0x000ee8000c1e1500 */
[----:B------:R-:W3:Y:S04]  /*3cb00*/  LDL R16, [R1+0x8c4] ;  /* 0x0008c40001107983 */ /* 0x000ee80000100800 */
[----:B------:R-:W3:Y:S04]  /*3cb10*/  @P3 LDG.E.U16 R41, desc[UR20][R68.64] ;  /* 0x0000001444293981 */ /* 0x000ee8000c1e1500 */
[----:B------:R-:W-:Y:S04]  /*3cb20*/  STL [R1+0x1e0c], R93 ;  /* 0x001e0c5d01007387 */ /* 0x000fe80000100800 */
[----:B------:R-:W3:Y:S04]  /*3cb30*/  LDL.LU.64 R50, [R1+0x24a8] ;  /* 0x0024a80001327983 */ /* 0x000ee80000300a00 */
[----:B------:R-:W3:Y:S04]  /*3cb40*/  @P4 LDG.E.U16 R40, desc[UR20][R72.64] ;  /* 0x0000001448284981 */ /* 0x000ee8000c1e1500 */
[----:B----4-:R0:W-:Y:S04]  /*3cb50*/  @P6 STL [R1+0xa98], R30 ;  /* 0x000a981e01006387 */ /* 0x0101e80000100800 */
[----:B0-----:R-:W4:Y:S01]  /*3cb60*/  LDL R30, [R1+0x8c0] ;  /* 0x0008c000011e7983 */ /* 0x001f220000100800 */
[----:B------:R-:W-:-:S03]  /*3cb70*/  ISETP.GT.AND P5, PT, R78, 0x23, PT ;  /* 0x000000234e00780c */ /* 0x000fc60003fa4270 */
[----:B------:R-:W4:Y:S04]  /*3cb80*/  LDL.LU.64 R62, [R1+0x24a0] ;  /* 0x0024a000013e7983 */ /* 0x000f280000300a00 */
[----:B--2---:R0:W-:Y:S01]  /*3cb90*/  @P6 STL [R1+0xa94], R92 ;  /* 0x000a945c01006387 */ /* 0x0041e20000100800 */
[----:B------:R-:W-:-:S03]  /*3cba0*/  ISETP.GT.AND P6, PT, R78, 0x24, PT ;  /* 0x000000244e00780c */ /* 0x000fc60003fc4270 */
[----:B------:R-:W2:Y:S04]  /*3cbb0*/  @P4 LDG.E.U16 R7, desc[UR20][R2.64] ;  /* 0x0000001402074981 */ /* 0x000ea8000c1e1500 */
[----:B0-----:R-:W2:Y:S04]  /*3cbc0*/  LDL R92, [R1+0xa90] ;  /* 0x000a9000015c7983 */ /* 0x001ea80000100800 */
[----:B------:R-:W2:Y:S04]  /*3cbd0*/  LDL.LU.64 R52, [R1+0x2498] ;  /* 0x0024980001347983 */ /* 0x000ea80000300a00 */
[----:B---3--:R0:W-:Y:S04]  /*3cbe0*/  @P2 STL [R1+0x8ec], R91 ;  /* 0x0008ec5b01002387 */ /* 0x0081e80000100800 */
[----:B------:R-:W3:Y:S04]  /*3cbf0*/  @P5 LDG.E.U16 R21, desc[UR20][R76.64] ;  /* 0x000000144c155981 */ /* 0x000ee8000c1e1500 */
[----:B0-----:R-:W3:Y:S04]  /*3cc00*/  LDL R91, [R1+0xa8c] ;  /* 0x000a8c00015b7983 */ /* 0x001ee80000100800 */
[----:B------:R-:W3:Y:S04]  /*3cc10*/  @P5 LDG.E.U16 R4, desc[UR20][R88.64] ;  /* 0x0000001458045981 */ /* 0x000ee8000c1e1500 */
[----:B------:R-:W3:Y:S04]  /*3cc20*/  LDL.LU.64 R56, [R1+0x2490] ;  /* 0x0024900001387983 */ /* 0x000ee80000300a00 */
[----:B------:R-:W3:Y:S04]  /*3cc30*/  @P6 LDG.E.U16 R17, desc[UR20][R64.64] ;  /* 0x0000001440116981 */ /* 0x000ee8000c1e1500 */
[----:B------:R0:W-:Y:S04]  /*3cc40*/  @P2 STL [R1+0x8e8], R0 ;  /* 0x0008e80001002387 */ /* 0x0001e80000100800 */
[----:B------:R-:W3:Y:S04]  /*3cc50*/  @P6 LDG.E.U16 R31, desc[UR20][R32.64] ;  /* 0x00000014201f6981 */ /* 0x000ee8000c1e1500 */
[----:B0-----:R-:W3:Y:S04]  /*3cc60*/  LDL R0, [R1+0xa88] ;  /* 0x000a880001007983 */ /* 0x001ee80000100800 */
[----:B------:R-:W3:Y:S04]  /*3cc70*/  LDL.LU.64 R66, [R1+0x2488] ;  /* 0x0024880001427983 */ /* 0x000ee80000300a00 */
[----:B------:R0:W-:Y:S01]  /*3cc80*/  @P3 STL [R1+0x8e4], R79 ;  /* 0x0008e44f01003387 */ /* 0x0001e20000100800 */
[----:B------:R-:W-:-:S03]  /*3cc90*/  ISETP.GT.AND P2, PT, R78, 0x25, PT ;  /* 0x000000254e00780c */ /* 0x000fc60003f44270 */
[----:B0-----:R-:W3:Y:S04]  /*3cca0*/  LDL R79, [R1+0xa84] ;  /* 0x000a8400014f7983 */ /* 0x001ee80000100800 */
[----:B------:R-:W3:Y:S04]  /*3ccb0*/  LDL.LU.64 R68, [R1+0x2480] ;  /* 0x0024800001447983 */ /* 0x000ee80000300a00 */
[----:B------:R0:W-:Y:S04]  /*3ccc0*/  @P3 STL [R1+0x8e0], R41 ;  /* 0x0008e02901003387 */ /* 0x0001e80000100800 */
[----:B------:R-:W3:Y:S04]  /*3ccd0*/  LDL.LU.64 R72, [R1+0x2478] ;  /* 0x0024780001487983 */ /* 0x000ee80000300a00 */
[----:B------:R-:W3:Y:S04]  /*3cce0*/  @P2 LDG.E.U16 R16, desc[UR20][R28.64] ;  /* 0x000000141c102981 */ /* 0x000ee8000c1e1500 */
[----:B0-----:R-:W3:Y:S04]  /*3ccf0*/  LDL R41, [R1+0x8bc] ;  /* 0x0008bc0001297983 */ /* 0x001ee80000100800 */
[----:B------:R0:W-:Y:S04]  /*3cd00*/  @P4 STL [R1+0x8dc], R40 ;  /* 0x0008dc2801004387 */ /* 0x0001e80000100800 */
[----:B0-----:R-:W3:Y:S04]  /*3cd10*/  LDL R40, [R1+0x8b8] ;  /* 0x0008b80001287983 */ /* 0x001ee80000100800 */
[----:B----4-:R-:W4:Y:S01]  /*3cd20*/  @P2 LDG.E.U16 R30, desc[UR20][R22.64] ;  /* 0x00000014161e2981 */ /* 0x010f22000c1e1500 */
[----:B------:R-:W-:-:S03]  /*3cd30*/  ISETP.GT.AND P3, PT, R78, 0x26, PT ;  /* 0x000000264e00780c */ /* 0x000fc60003f64270 */
[----:B------:R-:W4:Y:S04]  /*3cd40*/  LDL.LU.64 R2, [R1+0x2470] ;  /* 0x0024700001027983 */ /* 0x000f280000300a00 */
[----:B--2---:R0:W-:Y:S04]  /*3cd50*/  @P4 STL [R1+0x8d8], R7 ;  /* 0x0008d80701004387 */ /* 0x0041e80000100800 */
[----:B------:R-:W2:Y:S04]  /*3cd60*/  LDL.LU.64 R76, [R1+0x2468] ;  /* 0x00246800014c7983 */ /* 0x000ea80000300a00 */
[----:B------:R-:W2:Y:S01]  /*3cd70*/  @P3 LDG.E.U16 R92, desc[UR20][R26.64] ;  /* 0x000000141a5c3981 */ /* 0x000ea2000c1e1500 */
[----:B------:R-:W-:-:S03]  /*3cd80*/  ISETP.GT.AND P4, PT, R78, 0x27, PT ;  /* 0x000000274e00780c */ /* 0x000fc60003f84270 */
[----:B0-----:R-:W2:Y:S04]  /*3cd90*/  LDL R7, [R1+0x8b4] ;  /* 0x0008b40001077983 */ /* 0x001ea80000100800 */
[----:B---3--:R0:W-:Y:S04]  /*3cda0*/  @P5 STL [R1+0x8d4], R21 ;  /* 0x0008d41501005387 */ /* 0x0081e80000100800 */
[----:B------:R-:W3:Y:S04]  /*3cdb0*/  @P3 LDG.E.U16 R91, desc[UR20][R42.64] ;  /* 0x000000142a5b3981 */ /* 0x000ee8000c1e1500 */
[----:B0-----:R-:W3:Y:S04]  /*3cdc0*/  LDL R21, [R1+0x8b0] ;  /* 0x0008b00001157983 */ /* 0x001ee80000100800 */
[----:B------:R-:W3:Y:S04]  /*3cdd0*/  LDL.LU.64 R88, [R1+0x2460] ;  /* 0x0024600001587983 */ /* 0x000ee80000300a00 */
[----:B------:R-:W-:Y:S04]  /*3cde0*/  @P5 STL [R1+0x8d0], R4 ;  /* 0x0008d00401005387 */ /* 0x000fe80000100800 */
[----:B------:R-:W3:Y:S04]  /*3cdf0*/  LDL.LU.64 R64, [R1+0x2458] ;  /* 0x0024580001407983 */ /* 0x000ee80000300a00 */
[----:B------:R-:W3:Y:S01]  /*3ce00*/  LDL R5, [R1+0x8ac] ;  /* 0x0008ac0001057983 */ /* 0x000ee20000100800 */
[----:B------:R-:W-:-:S03]  /*3ce10*/  ISETP.GT.AND P5, PT, R78, 0x28, PT ;  /* 0x000000284e00780c */ /* 0x000fc60003fa4270 */
[----:B------:R0:W-:Y:S04]  /*3ce20*/  @P6 STL [R1+0x8cc], R17 ;  /* 0x0008cc1101006387 */ /* 0x0001e80000100800 */
[----:B------:R-:W3:Y:S04]  /*3ce30*/  @P4 LDG.E.U16 R0, desc[UR20][R14.64] ;  /* 0x000000140e004981 */ /* 0x000ee8000c1e1500 */
[----:B0-----:R-:W3:Y:S04]  /*3ce40*/  LDL R17, [R1+0x8a8] ;  /* 0x0008a80001117983 */ /* 0x001ee80000100800 */
[----:B------:R-:W3:Y:S04]  /*3ce50*/  LDL.LU.64 R32, [R1+0x2450] ;  /* 0x0024500001207983 */ /* 0x000ee80000300a00 */
[----:B------:R0:W-:Y:S04]  /*3ce60*/  @P6 STL [R1+0x8c8], R31 ;  /* 0x0008c81f01006387 */ /* 0x0001e80000100800 */
[----:B------:R-:W3:Y:S04]  /*3ce70*/  @P4 LDG.E.U16 R79, desc[UR20][R44.64] ;  /* 0x000000142c4f4981 */ /* 0x000ee8000c1e1500 */
[----:B0-----:R-:W3:Y:S04]  /*3ce80*/  LDL R31, [R1+0x8a4] ;  /* 0x0008a400011f7983 */ /* 0x001ee80000100800 */
[----:B------:R-:W3:Y:S04]  /*3ce90*/  LDL.LU.64 R28, [R1+0x2448] ;  /* 0x00244800011c7983 */ /* 0x000ee80000300a00 */
[----:B------:R-:W3:Y:S04]  /*3cea0*/  @P5 LDG.E.U16 R41, desc[UR20][R12.64] ;  /* 0x000000140c295981 */ /* 0x000ee8000c1e1500 */
[----:B------:R-:W3:Y:S04]  /*3ceb0*/  @P5 LDG.E.U16 R40, desc[UR20][R54.64] ;  /* 0x0000001436285981 */ /* 0x000ee8000c1e1500 */
[----:B------:R0:W-:Y:S04]  /*3cec0*/  @P2 STL [R1+0x8c4], R16 ;  /* 0x0008c41001002387 */ /* 0x0001e80000100800 */
[----:B0-----:R-:W3:Y:S04]  /*3ced0*/  LDL R16, [R1+0x8a0] ;  /* 0x0008a00001107983 */ /* 0x001ee80000100800 */
[----:B------:R-:W3:Y:S04]  /*3cee0*/  LDL.LU.64 R22, [R1+0x2440] ;  /* 0x0024400001167983 */ /* 0x000ee80000300a00 */
[----:B----4-:R0:W-:Y:S04]  /*3cef0*/  @P2 STL [R1+0x8c0], R30 ;  /* 0x0008c01e01002387 */ /* 0x0101e80000100800 */
[----:B0-----:R-:W4:Y:S01]  /*3cf00*/  LDL R30, [R1+0x89c] ;  /* 0x00089c00011e7983 */ /* 0x001f220000100800 */
[----:B------:R-:W-:-:S02]  /*3cf10*/  ISETP.GT.AND P6, PT, R78, 0x29, PT ;  /* 0x000000294e00780c */ /* 0x000fc40003fc4270 */
[C---:B------:R-:W-:Y:S01]  /*3cf20*/  ISETP.GT.AND P2, PT, R78.reuse, 0x2a, PT ;  /* 0x0000002a4e00780c */ /* 0x040fe20003f44270 */
[----:B------:R-:W4:Y:S04]  /*3cf30*/  LDL.LU.64 R26, [R1+0x2438] ;  /* 0x00243800011a7983 */ /* 0x000f280000300a00 */
[----:B--2---:R0:W-:Y:S06]  /*3cf40*/  @P3 STL [R1+0xa90], R92 ;  /* 0x000a905c01003387 */ /* 0x0041ec0000100800 */
[----:B------:R-:W2:Y:S04]  /*3cf50*/  @P6 LDG.E.U16 R7, desc[UR20][R58.64] ;  /* 0x000000143a076981 */ /* 0x000ea8000c1e1500 */
[----:B0-----:R-:W2:Y:S04]  /*3cf60*/  LDL R92, [R1+0x898] ;  /* 0x00089800015c7983 */ /* 0x001ea80000100800 */
[----:B------:R-:W2:Y:S04]  /*3cf70*/  LDL.LU.64 R42, [R1+0x2430] ;  /* 0x00243000012a7983 */ /* 0x000ea80000300a00 */
[----:B---3--:R0:W-:Y:S01]  /*3cf80*/  @P3 STL [R1+0xa8c], R91 ;  /* 0x000a8c5b01003387 */ /* 0x0081e20000100800 */
[----:B------:R-:W-:-:S03]  /*3cf90*/  ISETP.GT.AND P3, PT, R78, 0x2b, PT ;  /* 0x0000002b4e00780c */ /* 0x000fc60003f64270 */
[----:B------:R-:W3:Y:S04]  /*3cfa0*/  @P6 LDG.E.U16 R21, desc[UR20][R86.64] ;  /* 0x0000001456156981 */ /* 0x000ee8000c1e1500 */
[----:B0-----:R-:W3:Y:S04]  /*3cfb0*/  LDL R91, [R1+0x894] ;  /* 0x00089400015b7983 */ /* 0x001ee80000100800 */
[----:B------:R-:W3:Y:S04]  /*3cfc0*/  LDL.LU.64 R14, [R1+0x2428] ;  /* 0x00242800010e7983 */ /* 0x000ee80000300a00 */
[----:B------:R-:W3:Y:S04]  /*3cfd0*/  LDL R4, [R1+0x890] ;  /* 0x0008900001047983 */ /* 0x000ee80000100800 */
[----:B------:R-:W3:Y:S04]  /*3cfe0*/  @P2 LDG.E.U16 R5, desc[UR20][R84.64] ;  /* 0x0000001454052981 */ /* 0x000ee8000c1e1500 */
[----:B------:R-:W3:Y:S04]  /*3cff0*/  LDL.LU.64 R44, [R1+0x2420] ;  /* 0x00242000012c7983 */ /* 0x000ee80000300a00 */
[----:B------:R-:W3:Y:S04]  /*3d000*/  @P2 LDG.E.U16 R17, desc[UR20][R82.64] ;  /* 0x0000001452112981 */ /* 0x000ee8000c1e1500 */
[----:B------:R0:W-:Y:S04]  /*3d010*/  @P4 STL [R1+0xa88], R0 ;  /* 0x000a880001004387 */ /* 0x0001e80000100800 */
[----:B0-----:R-:W3:Y:S04]  /*3d020*/  LDL R0, [R1+0xa80] ;  /* 0x000a800001007983 */ /* 0x001ee80000100800 */
[----:B------:R-:W3:Y:S04]  /*3d030*/  @P3 LDG.E.U16 R31, desc[UR20][R80.64] ;  /* 0x00000014501f3981 */ /* 0x000ee8000c1e1500 */
[----:B------:R0:W-:Y:S01]  /*3d040*/  @P4 STL [R1+0xa84], R79 ;  /* 0x000a844f01004387 */ /* 0x0001e20000100800 */
[----:B------:R-:W-:-:S03]  /*3d050*/  ISETP.GT.AND P4, PT, R78, 0x2c, PT ;  /* 0x0000002c4e00780c */ /* 0x000fc60003f84270 */
[----:B0-----:R-:W3:Y:S04]  /*3d060*/  LDL R79, [R1+0xa7c] ;  /* 0x000a7c00014f7983 */ /* 0x001ee80000100800 */
[----:B------:R-:W3:Y:S04]  /*3d070*/  LDL.LU.64 R12, [R1+0x2418] ;  /* 0x00241800010c7983 */ /* 0x000ee80000300a00 */
[----:B------:R-:W3:Y:S04]  /*3d080*/  LDL.LU.64 R54, [R1+0x2410] ;  /* 0x0024100001367983 */ /* 0x000ee80000300a00 */
[----:B------:R0:W-:Y:S04]  /*3d090*/  @P5 STL [R1+0x8bc], R41 ;  /* 0x0008bc2901005387 */ /* 0x0001e80000100800 */
[----:B0-----:R-:W3:Y:S04]  /*3d0a0*/  LDL R41, [R1+0xa78] ;  /* 0x000a780001297983 */ /* 0x001ee80000100800 */
[----:B------:R0:W-:Y:S04]  /*3d0b0*/  @P5 STL [R1+0x8b8], R40 ;  /* 0x0008b82801005387 */ /* 0x0001e80000100800 */
[----:B------:R-:W3:Y:S04]  /*3d0c0*/  @P3 LDG.E.U16 R16, desc[UR20][R60.64] ;  /* 0x000000143c103981 */ /* 0x000ee8000c1e1500 */
[----:B0-----:R-:W3:Y:S04]  /*3d0d0*/  LDL R40, [R1+0xa74] ;  /* 0x000a740001287983 */ /* 0x001ee80000100800 */
[----:B----4-:R-:W4:Y:S01]  /*3d0e0*/  @P4 LDG.E.U16 R30, desc[UR20][R24.64] ;  /* 0x00000014181e4981 */ /* 0x010f22000c1e1500 */
[----:B------:R-:W-:-:S03]  /*3d0f0*/  ISETP.GT.AND P5, PT, R78, 0x2d, PT ;  /* 0x0000002d4e00780c */ /* 0x000fc60003fa4270 */
[----:B------:R-:W4:Y:S04]  /*3d100*/  LDL.LU.64 R58, [R1+0x2408] ;  /* 0x00240800013a7983 */ /* 0x000f280000300a00 */
[----:B------:R-:W4:Y:S04]  /*3d110*/  LDL.LU.64 R86, [R1+0x2400] ;  /* 0x0024000001567983 */ /* 0x000f280000300a00 */
[----:B--2---:R0:W-:Y:S04]  /*3d120*/  @P6 STL [R1+0x8b4], R7 ;  /* 0x0008b40701006387 */ /* 0x0041e80000100800 */
[----:B------:R-:W2:Y:S04]  /*3d130*/  @P4 LDG.E.U16 R92, desc[UR20][R10.64] ;  /* 0x000000140a5c4981 */ /* 0x000ea8000c1e1500 */
[----:B0-----:R-:W2:Y:S04]  /*3d140*/  LDL R7, [R1+0x88c] ;  /* 0x00088c0001077983 */ /* 0x001ea80000100800 */
[----:B---3--:R0:W-:Y:S01]  /*3d150*/  @P6 STL [R1+0x8b0], R21 ;  /* 0x0008b01501006387 */ /* 0x0081e20000100800 */
[----:B------:R-:W-:-:S03]  /*3d160*/  ISETP.GT.AND P6, PT, R78, 0x2e, PT ;  /* 0x0000002e4e00780c */ /* 0x000fc60003fc4270 */
[----:B------:R-:W3:Y:S04]  /*3d170*/  @P5 LDG.E.U16 R91, desc[UR20][R74.64] ;  /* 0x000000144a5b5981 */ /* 0x000ee8000c1e1500 */
[----:B0-----:R-:W3:Y:S04]  /*3d180*/  LDL R21, [R1+0x888] ;  /* 0x0008880001157983 */ /* 0x001ee80000100800 */
[----:B------:R-:W3:Y:S04]  /*3d190*/  LDL.LU.64 R84, [R1+0x23f8] ;  /* 0x0023f80001547983 */ /* 0x000ee80000300a00 */
[----:B------:R-:W3:Y:S04]  /*3d1a0*/  LDL.LU.64 R82, [R1+0x23f0] ;  /* 0x0023f00001527983 */ /* 0x000ee80000300a00 */
[----:B------:R-:W3:Y:S04]  /*3d1b0*/  @P5 LDG.E.U16 R4, desc[UR20][R70.64] ;  /* 0x0000001446045981 */ /* 0x000ee8000c1e1500 */
[----:B------:R0:W-:Y:S04]  /*3d1c0*/  @P2 STL [R1+0x8a8], R17 ;  /* 0x0008a81101002387 */ /* 0x0001e80000100800 */
[----:B0-----:R-:W3:Y:S04]  /*3d1d0*/  LDL R17, [R1+0x884] ;  /* 0x0008840001117983 */ /* 0x001ee80000100800 */
[----:B------:R-:W-:Y:S01]  /*3d1e0*/  @P2 STL [R1+0x8ac], R5 ;  /* 0x0008ac0501002387 */ /* 0x000fe20000100800 */
[----:B------:R-:W-:-:S03]  /*3d1f0*/  ISETP.GT.AND P2, PT, R78, 0x2f, PT ;  /* 0x0000002f4e00780c */ /* 0x000fc60003f44270 */
[----:B------:R-:W3:Y:S04]  /*3d200*/  LDL.LU.64 R80, [R1+0x23e8] ;  /* 0x0023e80001507983 */ /* 0x000ee80000300a00 */
[----:B------:R0:W-:Y:S04]  /*3d210*/  @P3 STL [R1+0x8a4], R31 ;  /* 0x0008a41f01003387 */ /* 0x0001e80000100800 */
[----:B------:R-:W3:Y:S04]  /*3d220*/  @P6 LDG.E.U16 R0, desc[UR20][R18.64] ;  /* 0x0000001412006981 */ /* 0x000ee8000c1e1500 */
[----:B0-----:R-:W3:Y:S04]  /*3d230*/  LDL R31, [R1+0x880] ;  /* 0x00088000011f7983 */ /* 0x001ee80000100800 */
[----:B------:R-:W3:Y:S04]  /*3d240*/  @P6 LDG.E.U16 R79, desc[UR20][R36.64] ;  /* 0x00000014244f6981 */ /* 0x000ee8000c1e1500 */
[----:B------:R-:W3:Y:S04]  /*3d250*/  LDL.LU.64 R60, [R1+0x23e0] ;  /* 0x0023e000013c7983 */ /* 0x000ee80000300a00 */
[----:B------:R-:W3:Y:S04]  /*3d260*/  @P2 LDG.E.U16 R41, desc[UR20][R34.64] ;  /* 0x0000001422292981 */ /* 0x000ee8000c1e1500 */
[----:B------:R-:W3:Y:S04]  /*3d270*/  @P2 LDG.E.U16 R40, desc[UR20][R46.64] ;  /* 0x000000142e282981 */ /* 0x000ee8000c1e1500 */
[----:B------:R0:W-:Y:S04]  /*3d280*/  @P3 STL [R1+0x8a0], R16 ;  /* 0x0008a01001003387 */ /* 0x0001e80000100800 */
[----:B------:R-:W3:Y:S04]  /*3d290*/  LDL.LU.64 R24, [R1+0x23d8] ;  /* 0x0023d80001187983 */ /* 0x000ee80000300a00 */
[----:B0-----:R-:W3:Y:S04]  /*3d2a0*/  LDL R16, [R1+0x87c] ;  /* 0x00087c0001107983 */ /* 0x001ee80000100800 */
[----:B----4-:R0:W-:Y:S04]  /*3d2b0*/  @P4 STL [R1+0x89c], R30 ;  /* 0x00089c1e01004387 */ /* 0x0101e80000100800 */
[----:B0-----:R-:W4:Y:S01]  /*3d2c0*/  LDL R30, [R1+0x878] ;  /* 0x00087800011e7983 */ /* 0x001f220000100800 */
[----:B------:R-:W-:-:S03]  /*3d2d0*/  ISETP.GT.AND P3, PT, R78, 0x30, PT ;  /* 0x000000304e00780c */ /* 0x000fc60003f64270 */
[----:B------:R-:W4:Y:S04]  /*3d2e0*/  LDL.LU.64 R10, [R1+0x23d0] ;  /* 0x0023d000010a7983 */ /* 0x000f280000300a00 */
[----:B--2---:R0:W-:Y:S01]  /*3d2f0*/  @P4 STL [R1+0x898], R92 ;  /* 0x0008985c01004387 */ /* 0x0041e20000100800 */
[----:B------:R-:W-:-:S05]  /*3d300*/  ISETP.GT.AND P4, PT, R78, 0x31, PT ;  /* 0x000000314e00780c */ /* 0x000fca0003f84270 */
[----:B------:R-:W2:Y:S04]  /*3d310*/  @P3 LDG.E.U16 R7, desc[UR20][R48.64] ;  /* 0x0000001430073981 */ /* 0x000ea8000c1e1500 */
[----:B0-----:R-:W2:Y:S04]  /*3d320*/  LDL R92, [R1+0x874] ;  /* 0x00087400015c7983 */ /* 0x001ea80000100800 */
[----:B------:R-:W2:Y:S04]  /*3d330*/  LDL.LU.64 R74, [R1+0x23c8] ;  /* 0x0023c800014a7983 */ /* 0x000ea80000300a00 */
[----:B---3--:R0:W-:Y:S04]  /*3d340*/  @P5 STL [R1+0x894], R91 ;  /* 0x0008945b01005387 */ /* 0x0081e80000100800 */
[----:B------:R-:W3:Y:S04]  /*3d350*/  @P3 LDG.E.U16 R21, desc[UR20][R38.64] ;  /* 0x0000001426153981 */ /* 0x000ee8000c1e1500 */
[----:B0-----:R-:W3:Y:S04]  /*3d360*/  LDL R91, [R1+0x870] ;  /* 0x00087000015b7983 */ /* 0x001ee80000100800 */
[----:B------:R-:W3:Y:S04]  /*3d370*/  LDL.LU.64 R70, [R1+0x23c0] ;  /* 0x0023c00001467983 */ /* 0x000ee80000300a00 */
[----:B------:R-:W-:Y:S04]  /*3d380*/  @P5 STL [R1+0x890], R4 ;  /* 0x0008900401005387 */ /* 0x000fe80000100800 */
[----:B------:R-:W3:Y:S04]  /*3d390*/  LDL.LU.64 R18, [R1+0x23b8] ;  /* 0x0023b80001127983 */ /* 0x000ee80000300a00 */
[----:B------:R-:W3:Y:S04]  /*3d3a0*/  LDL.LU.64 R36, [R1+0x23b0] ;  /* 0x0023b00001247983 */ /* 0x000ee80000300a00 */
[----:B------:R-:W3:Y:S01]  /*3d3b0*/  @P4 LDG.E.U16 R17, desc[UR20][R50.64] ;  /* 0x0000001432114981 */ /* 0x000ee2000c1e1500 */
[----:B------:R-:W-:-:S03]  /*3d3c0*/  ISETP.GT.AND P5, PT, R78, 0x32, PT ;  /* 0x000000324e00780c */ /* 0x000fc60003fa4270 */
[----:B------:R0:W-:Y:S04]  /*3d3d0*/  @P6 STL [R1+0xa80], R0 ;  /* 0x000a800001006387 */ /* 0x0001e80000100800 */
[----:B------:R-:W3:Y:S04]  /*3d3e0*/  @P4 LDG.E.U16 R31, desc[UR20][R62.64] ;  /* 0x000000143e1f4981 */ /* 0x000ee8000c1e1500 */
[----:B0-----:R-:W3:Y:S04]  /*3d3f0*/  LDL R0, [R1+0x86c] ;  /* 0x00086c0001007983 */ /* 0x001ee80000100800 */
[----:B------:R0:W-:Y:S04]  /*3d400*/  @P6 STL [R1+0xa7c], R79 ;  /* 0x000a7c4f01006387 */ /* 0x0001e80000100800 */
        /* <DEDUP_REMOVED lines=11> */
[----:B------:R-:W4:Y:S01]  /*3d4c0*/  LDL.LU.64 R38, [R1+0x2390] ;  /* 0x0023900001267983 */ /* 0x000f220000300a00 */
[----:B------:R-:W-:-:S05]  /*3d4d0*/  ISETP.GT.AND P2, PT, R78, 0x34, PT ;  /* 0x000000344e00780c */ /* 0x000fca0003f44270 */
[----:B--2---:R-:W2:Y:S04]  /*3d4e0*/  @P6 LDG.E.U16 R92, desc[UR20][R66.64] ;  /* 0x00000014425c6981 */ /* 0x004ea8000c1e1500 */
[----:B---3--:R0:W-:Y:S04]  /*3d4f0*/  @P3 STL [R1+0x888], R21 ;  /* 0x0008881501003387 */ /* 0x0081e80000100800 */
[----:B------:R-:W3:Y:S04]  /*3d500*/  LDL R5, [R1+0xa6c] ;  /* 0x000a6c0001057983 */ /* 0x000ee80000100800 */
[----:B------:R-:W3:Y:S04]  /*3d510*/  @P6 LDG.E.U16 R91, desc[UR20][R68.64] ;  /* 0x00000014445b6981 */ /* 0x000ee8000c1e1500 */
[----:B0-----:R-:W3:Y:S04]  /*3d520*/  LDL R21, [R1+0xa70] ;  /* 0x000a700001157983 */ /* 0x001ee80000100800 */
[----:B------:R0:W-:Y:S01]  /*3d530*/  @P3 STL [R1+0x88c], R7 ;  /* 0x00088c0701003387 */ /* 0x0001e20000100800 */
[----:B------:R-:W-:-:S03]  /*3d540*/  ISETP.GT.AND P3, PT, R78, 0x35, PT ;  /* 0x000000354e00780c */ /* 0x000fc60003f64270 */
[----:B------:R-:W3:Y:S04]  /*3d550*/  LDL.LU.64 R50, [R1+0x2388] ;  /* 0x0023880001327983 */ /* 0x000ee80000300a00 */
[----:B------:R-:W3:Y:S04]  /*3d560*/  LDL R4, [R1+0xa68] ;  /* 0x000a680001047983 */ /* 0x000ee80000100800 */
[----:B0-----:R-:W3:Y:S04]  /*3d570*/  LDL R7, [R1+0xa64] ;  /* 0x000a640001077983 */ /* 0x001ee80000100800 */
[----:B------:R-:W3:Y:S04]  /*3d580*/  LDL.LU.64 R62, [R1+0x2380] ;  /* 0x00238000013e7983 */ /* 0x000ee80000300a00 */
[----:B------:R0:W-:Y:S04]  /*3d590*/  @P4 STL [R1+0x884], R17 ;  /* 0x0008841101004387 */ /* 0x0001e80000100800 */
[----:B0-----:R-:W3:Y:S04]  /*3d5a0*/  LDL R17, [R1+0x85c] ;  /* 0x00085c0001117983 */ /* 0x001ee80000100800 */
[----:B------:R0:W-:Y:S04]  /*3d5b0*/  @P4 STL [R1+0x880], R31 ;  /* 0x0008801f01004387 */ /* 0x0001e80000100800 */
[----:B------:R-:W3:Y:S04]  /*3d5c0*/  @P2 LDG.E.U16 R0, desc[UR20][R72.64] ;  /* 0x0000001448002981 */ /* 0x000ee8000c1e1500 */
[----:B0-----:R-:W3:Y:S04]  /*3d5d0*/  LDL R31, [R1+0x858] ;  /* 0x00085800011f7983 */ /* 0x001ee80000100800 */
[----:B------:R-:W3:Y:S04]  /*3d5e0*/  LDL.LU.64 R52, [R1+0x2378] ;  /* 0x0023780001347983 */ /* 0x000ee80000300a00 */
[----:B------:R-:W3:Y:S04]  /*3d5f0*/  @P2 LDG.E.U16 R79, desc[UR20][R2.64] ;  /* 0x00000014024f2981 */ /* 0x000ee8000c1e1500 */
[----:B------:R-:W3:Y:S04]  /*3d600*/  LDL.LU.64 R56, [R1+0x2370] ;  /* 0x0023700001387983 */ /* 0x000ee80000300a00 */
[----:B------:R-:W3:Y:S04]  /*3d610*/  @P3 LDG.E.U16 R41, desc[UR20][R76.64] ;  /* 0x000000144c293981 */ /* 0x000ee8000c1e1500 */
[----:B------:R-:W3:Y:S04]  /*3d620*/  @P3 LDG.E.U16 R40, desc[UR20][R88.64] ;  /* 0x0000001458283981 */ /* 0x000ee8000c1e1500 */
[----:B----4-:R0:W-:Y:S04]  /*3d630*/  @P5 STL [R1+0x878], R30 ;  /* 0x0008781e01005387 */ /* 0x0101e80000100800 */
[----:B0-----:R-:W4:Y:S01]  /*3d640*/  LDL R30, [R1+0x854] ;  /* 0x00085400011e7983 */ /* 0x001f220000100800 */
[----:B------:R-:W-:-:S03]  /*3d650*/  ISETP.GT.AND P4, PT, R78, 0x36, PT ;  /* 0x000000364e00780c */ /* 0x000fc60003f84270 */
[----:B------:R0:W-:Y:S01]  /*3d660*/  @P5 STL [R1+0x87c], R16 ;  /* 0x00087c1001005387 */ /* 0x0001e20000100800 */
[----:B------:R-:W-:-:S03]  /*3d670*/  ISETP.GT.AND P5, PT, R78, 0x37, PT ;  /* 0x000000374e00780c */ /* 0x000fc60003fa4270 */
[----:B------:R-:W4:Y:S04]  /*3d680*/  LDL.LU.64 R66, [R1+0x2368] ;  /* 0x0023680001427983 */ /* 0x000f280000300a00 */
[----:B0-----:R-:W4:Y:S04]  /*3d690*/  LDL R16, [R1+0x850] ;  /* 0x0008500001107983 */ /* 0x001f280000100800 */
[----:B------:R-:W4:Y:S04]  /*3d6a0*/  LDL.LU.64 R68, [R1+0x2360] ;  /* 0x0023600001447983 */ /* 0x000f280000300a00 */
[----:B--2---:R0:W-:Y:S04]  /*3d6b0*/  @P6 STL [R1+0x874], R92 ;  /* 0x0008745c01006387 */ /* 0x0041e80000100800 */
[----:B---3--:R-:W2:Y:S04]  /*3d6c0*/  @P4 LDG.E.U16 R5, desc[UR20][R32.64] ;  /* 0x0000001420054981 */ /* 0x008ea8000c1e1500 */
[----:B0-----:R-:W3:Y:S04]  /*3d6d0*/  LDL R92, [R1+0x84c] ;  /* 0x00084c00015c7983 */ /* 0x001ee80000100800 */
[----:B------:R0:W-:Y:S01]  /*3d6e0*/  @P6 STL [R1+0x870], R91 ;  /* 0x0008705b01006387 */ /* 0x0001e20000100800 */
[----:B------:R-:W-:-:S03]  /*3d6f0*/  ISETP.GT.AND P6, PT, R78, 0x38, PT ;  /* 0x000000384e00780c */ /* 0x000fc60003fc4270 */
[----:B------:R-:W2:Y:S04]  /*3d700*/  @P4 LDG.E.U16 R21, desc[UR20][R64.64] ;  /* 0x0000001440154981 */ /* 0x000ea8000c1e1500 */
[----:B------:R-:W2:Y:S04]  /*3d710*/  @P5 LDG.E.U16 R4, desc[UR20][R28.64] ;  /* 0x000000141c045981 */ /* 0x000ea8000c1e1500 */
[----:B------:R-:W2:Y:S04]  /*3d720*/  @P5 LDG.E.U16 R7, desc[UR20][R22.64] ;  /* 0x0000001416075981 */ /* 0x000ea8000c1e1500 */
[----:B0-----:R-:W2:Y:S04]  /*3d730*/  LDL R91, [R1+0x848] ;  /* 0x00084800015b7983 */ /* 0x001ea80000100800 */
[----:B------:R-:W2:Y:S04]  /*3d740*/  LDL.LU R93, [R1+0x834] ;  /* 0x00083400015d7983 */ /* 0x000ea80000300800 */
[----:B------:R-:W2:Y:S04]  /*3d750*/  LDL.LU R90, [R1+0x830] ;  /* 0x00083000015a7983 */ /* 0x000ea80000300800 */
[----:B------:R-:W2:Y:S04]  /*3d760*/  LDL.LU.64 R72, [R1+0x2358] ;  /* 0x0023580001487983 */ /* 0x000ea80000300a00 */
[----:B------:R-:W2:Y:S04]  /*3d770*/  @P6 LDG.E.U16 R17, desc[UR20][R26.64] ;  /* 0x000000141a116981 */ /* 0x000ea8000c1e1500 */
[----:B------:R-:W2:Y:S04]  /*3d780*/  LDL.LU.64 R2, [R1+0x2350] ;  /* 0x0023500001027983 */ /* 0x000ea80000300a00 */
[----:B------:R-:W2:Y:S04]  /*3d790*/  @P6 LDG.E.U16 R31, desc[UR20][R42.64] ;  /* 0x000000142a1f6981 */ /* 0x000ea8000c1e1500 */
[----:B------:R0:W-:Y:S04]  /*3d7a0*/  @P2 STL [R1+0x868], R79 ;  /* 0x0008684f01002387 */ /* 0x0001e80000100800 */
[----:B0-----:R-:W2:Y:S04]  /*3d7b0*/  LDL R79, [R1+0x844] ;  /* 0x00084400014f7983 */ /* 0x001ea80000100800 */
[----:B------:R0:W-:Y:S04]  /*3d7c0*/  @P2 STL [R1+0x86c], R0 ;  /* 0x00086c0001002387 */ /* 0x0001e80000100800 */
[----:B------:R-:W2:Y:S04]  /*3d7d0*/  LDL.LU.64 R76, [R1+0x2348] ;  /* 0x00234800014c7983 */ /* 0x000ea80000300a00 */
[----:B0-----:R-:W2:Y:S04]  /*3d7e0*/  LDL R0, [R1+0x840] ;  /* 0x0008400001007983 */ /* 0x001ea80000100800 */
[----:B------:R-:W2:Y:S04]  /*3d7f0*/  LDL.LU.64 R88, [R1+0x2340] ;  /* 0x0023400001587983 */ /* 0x000ea80000300a00 */
[----:B------:R0:W-:Y:S01]  /*3d800*/  @P3 STL [R1+0x864], R41 ;  /* 0x0008642901003387 */ /* 0x0001e20000100800 */
[----:B------:R-:W-:-:S03]  /*3d810*/  ISETP.GT.AND P2, PT, R78, 0x39, PT ;  /* 0x000000394e00780c */ /* 0x000fc60003f44270 */
[----:B0-----:R-:W2:Y:S04]  /*3d820*/  LDL R41, [R1+0x83c] ;  /* 0x00083c0001297983 */ /* 0x001ea80000100800 */
[----:B------:R0:W-:Y:S04]  /*3d830*/  @P3 STL [R1+0x860], R40 ;  /* 0x0008602801003387 */ /* 0x0001e80000100800 */
[----:B0-----:R-:W2:Y:S04]  /*3d840*/  LDL R40, [R1+0x838] ;  /* 0x0008380001287983 */ /* 0x001ea80000100800 */
[----:B----4-:R-:W4:Y:S01]  /*3d850*/  @P2 LDG.E.U16 R30, desc[UR20][R14.64] ;  /* 0x000000140e1e2981 */ /* 0x010f22000c1e1500 */
[----:B------:R-:W-:-:S03]  /*3d860*/  ISETP.GT.AND P3, PT, R78, 0x3a, PT ;  /* 0x0000003a4e00780c */ /* 0x000fc60003f64270 */
[----:B------:R-:W4:Y:S04]  /*3d870*/  LDL.LU.64 R64, [R1+0x2338] ;  /* 0x0023380001407983 */ /* 0x000f280000300a00 */
[----:B------:R-:W4:Y:S06]  /*3d880*/  @P2 LDG.E.U16 R16, desc[UR20][R44.64] ;  /* 0x000000142c102981 */ /* 0x000f2c000c1e1500 */
[----:B---3--:R-:W3:Y:S04]  /*3d890*/  @P3 LDG.E.U16 R92, desc[UR20][R12.64] ;  /* 0x000000140c5c3981 */ /* 0x008ee8000c1e1500 */
[----:B--2---:R0:W-:Y:S04]  /*3d8a0*/  @P4 STL [R1+0xa70], R21 ;  /* 0x000a701501004387 */ /* 0x0041e80000100800 */
[----:B0-----:R-:W2:Y:S04]  /*3d8b0*/  LDL.LU R21, [R1+0x2330] ;  /* 0x0023300001157983 */ /* 0x001ea80000300800 */
[----:B------:R-:W2:Y:S04]  /*3d8c0*/  LDL.LU.64 R32, [R1+0x2328] ;  /* 0x0023280001207983 */ /* 0x000ea80000300a00 */
[----:B------:R-:W-:Y:S01]  /*3d8d0*/  @P4 STL [R1+0xa6c], R5 ;  /* 0x000a6c0501004387 */ /* 0x000fe20000100800 */
[----:B------:R-:W-:-:S03]  /*3d8e0*/  ISETP.GT.AND P4, PT, R78, 0x3b, PT ;  /* 0x0000003b4e00780c */ /* 0x000fc60003f84270 */
[----:B------:R-:W2:Y:S04]  /*3d8f0*/  LDL.LU.64 R28, [R1+0x2320] ;  /* 0x00232000011c7983 */ /* 0x000ea80000300a00 */
[----:B------:R-:W2:Y:S04]  /*3d900*/  LDL.LU.64 R22, [R1+0x2318] ;  /* 0x0023180001167983 */ /* 0x000ea80000300a00 */
[----:B------:R0:W-:Y:S04]  /*3d910*/  @P5 STL [R1+0xa64], R7 ;  /* 0x000a640701005387 */ /* 0x0001e80000100800 */
[----:B------:R-:W-:Y:S01]  /*3d920*/  @P5 STL [R1+0xa68], R4 ;  /* 0x000a680401005387 */ /* 0x000fe20000100800 */
[----:B------:R-:W-:-:S03]  /*3d930*/  ISETP.GT.AND P5, PT, R78, 0x3c, PT ;  /* 0x0000003c4e00780c */ /* 0x000fc60003fa4270 */
[----:B------:R-:W2:Y:S04]  /*3d940*/  LDL.LU.64 R26, [R1+0x2310] ;  /* 0x00231000011a7983 */ /* 0x000ea80000300a00 */
[----:B------:R-:W2:Y:S04]  /*3d950*/  LDL.LU.64 R42, [R1+0x2308] ;  /* 0x00230800012a7983 */ /* 0x000ea80000300a00 */
[----:B------:R-:W2:Y:S04]  /*3d960*/  @P3 LDG.E.U16 R91, desc[UR20][R54.64] ;  /* 0x00000014365b3981 */ /* 0x000ea8000c1e1500 */
[----:B0-----:R-:W2:Y:S04]  /*3d970*/  LDL R7, [R1+0xa60] ;  /* 0x000a600001077983 */ /* 0x001ea80000100800 */
[----:B------:R0:W-:Y:S04]  /*3d980*/  @P6 STL [R1+0x85c], R17 ;  /* 0x00085c1101006387 */ /* 0x0001e80000100800 */
[----:B0-----:R-:W2:Y:S04]  /*3d990*/  LDL R17, [R1+0xa5c] ;  /* 0x000a5c0001117983 */ /* 0x001ea80000100800 */
[----:B------:R0:W-:Y:S01]  /*3d9a0*/  @P6 STL [R1+0x858], R31 ;  /* 0x0008581f01006387 */ /* 0x0001e20000100800 */
[----:B------:R-:W-:-:S03]  /*3d9b0*/  ISETP.GT.AND P6, PT, R78, 0x3d, PT ;  /* 0x0000003d4e00780c */ /* 0x000fc60003fc4270 */
[----:B------:R-:W2:Y:S04]  /*3d9c0*/  @P4 LDG.E.U16 R79, desc[UR20][R58.64] ;  /* 0x000000143a4f4981 */ /* 0x000ea8000c1e1500 */
[----:B------:R-:W2:Y:S04]  /*3d9d0*/  LDL.LU.64 R14, [R1+0x2300] ;  /* 0x00230000010e7983 */ /* 0x000ea80000300a00 */
[----:B------:R-:W2:Y:S04]  /*3d9e0*/  @P4 LDG.E.U16 R0, desc[UR20][R86.64] ;  /* 0x0000001456004981 */ /* 0x000ea8000c1e1500 */
[----:B0-----:R-:W2:Y:S04]  /*3d9f0*/  LDL R31, [R1+0x82c] ;  /* 0x00082c00011f7983 */ /* 0x001ea80000100800 */
[----:B------:R-:W2:Y:S04]  /*3da00*/  @P6 LDG.E.U16 R93, desc[UR20][R80.64] ;  /* 0x00000014505d6981 */ /* 0x000ea8000c1e1500 */
[----:B------:R-:W2:Y:S04]  /*3da10*/  @P6 LDG.E.U16 R90, desc[UR20][R60.64] ;  /* 0x000000143c5a6981 */ /* 0x000ea8000c1e1500 */
[----:B------:R-:W2:Y:S04]  /*3da20*/  @P5 LDG.E.U16 R41, desc[UR20][R84.64] ;  /* 0x0000001454295981 */ /* 0x000ea8000c1e1500 */
[----:B------:R-:W2:Y:S04]  /*3da30*/  @P5 LDG.E.U16 R40, desc[UR20][R82.64] ;  /* 0x0000001452285981 */ /* 0x000ea8000c1e1500 */
[----:B----4-:R0:W-:Y:S04]  /*3da40*/  @P2 STL [R1+0x854], R30 ;  /* 0x0008541e01002387 */ /* 0x0101e80000100800 */
[----:B0-----:R-:W4:Y:S04]  /*3da50*/  LDL R30, [R1+0x828] ;  /* 0x00082800011e7983 */ /* 0x001f280000100800 */
[----:B------:R-:W4:Y:S04]  /*3da60*/  LDL.LU.64 R44, [R1+0x22f8] ;  /* 0x0022f800012c7983 */ /* 0x000f280000300a00 */
[----:B------:R-:W-:Y:S04]  /*3da70*/  @P2 STL [R1+0x850], R16 ;  /* 0x0008501001002387 */ /* 0x000fe80000100800 */
[----:B------:R-:W4:Y:S01]  /*3da80*/  LDL.LU.64 R12, [R1+0x22f0] ;  /* 0x0022f000010c7983 */ /* 0x000f220000300a00 */
[----:B------:R-:W-:-:S03]  /*3da90*/  ISETP.GT.AND P2, PT, R78, 0x3e, PT ;  /* 0x0000003e4e00780c */ /* 0x000fc60003f44270 */
[----:B---3--:R0:W-:Y:S04]  /*3daa0*/  @P3 STL [R1+0x84c], R92 ;  /* 0x00084c5c01003387 */ /* 0x0081e80000100800 */
[----:B0-----:R-:W3:Y:S04]  /*3dab0*/  LDL R92, [R1+0x824] ;  /* 0x00082400015c7983 */ /* 0x001ee80000100800 */
[----:B------:R-:W3:Y:S04]  /*3dac0*/  LDL.LU.64 R54, [R1+0x22e8] ;  /* 0x0022e80001367983 */ /* 0x000ee80000300a00 */
[----:B------:R-:W3:Y:S04]  /*3dad0*/  LDL R16, [R1+0x820] ;  /* 0x0008200001107983 */ /* 0x000ee80000100800 */
[----:B------:R-:W3:Y:S04]  /*3dae0*/  LDL.LU R5, [R1+0x804] ;  /* 0x0008040001057983 */ /* 0x000ee80000300800 */
[----:B------:R-:W3:Y:S04]  /*3daf0*/  LDL.LU R4, [R1+0x800] ;  /* 0x0008000001047983 */ /* 0x000ee80000300800 */
[----:B--2---:R0:W-:Y:S01]  /*3db00*/  @P3 STL [R1+0x848], R91 ;  /* 0x0008485b01003387 */ /* 0x0041e20000100800 */
[----:B------:R-:W-:-:S03]  /*3db10*/  ISETP.GT.AND P3, PT, R78, 0x40, PT ;  /* 0x000000404e00780c */ /* 0x000fc60003f64270 */
[----:B------:R-:W2:Y:S04]  /*3db20*/  LDL.LU.64 R58, [R1+0x22e0] ;  /* 0x0022e000013a7983 */ /* 0x000ea80000300a00 */
[----:B------:R-:W2:Y:S04]  /*3db30*/  @P2 LDG.E.U16 R7, desc[UR20][R24.64] ;  /* 0x0000001418072981 */ /* 0x000ea8000c1e1500 */
[----:B0-----:R-:W2:Y:S04]  /*3db40*/  LDL R91, [R1+0x81c] ;  /* 0x00081c00015b7983 */ /* 0x001ea80000100800 */
[----:B------:R-:W2:Y:S04]  /*3db50*/  @P2 LDG.E.U16 R17, desc[UR20][R10.64] ;  /* 0x000000140a112981 */ /* 0x000ea8000c1e1500 */
[----:B------:R0:W-:Y:S04]  /*3db60*/  @P4 STL [R1+0x844], R79 ;  /* 0x0008444f01004387 */ /* 0x0001e80000100800 */
[----:B0-----:R-:W2:Y:S04]  /*3db70*/  LDL R79, [R1+0x818] ;  /* 0x00081800014f7983 */ /* 0x001ea80000100800 */
[----:B------:R-:W2:Y:S04]  /*3db80*/  LDL.LU.64 R86, [R1+0x22d8] ;  /* 0x0022d80001567983 */ /* 0x000ea80000300a00 */
[----:B------:R-:W-:Y:S04]  /*3db90*/  @P4 STL [R1+0x840], R0 ;  /* 0x0008400001004387 */ /* 0x000fe80000100800 */
[----:B------:R-:W2:Y:S04]  /*3dba0*/  LDL.LU.64 R84, [R1+0x22d0] ;  /* 0x0022d00001547983 */ /* 0x000ea80000300a00 */
[----:B------:R-:W2:Y:S04]  /*3dbb0*/  LDL.LU.64 R82, [R1+0x22c8] ;  /* 0x0022c80001527983 */ /* 0x000ea80000300a00 */
[----:B------:R0:W-:Y:S04]  /*3dbc0*/  @P5 STL [R1+0x83c], R41 ;  /* 0x00083c2901005387 */ /* 0x0001e80000100800 */
[----:B------:R-:W2:Y:S04]  /*3dbd0*/  @P3 LDG.E.U16 R31, desc[UR20][R18.64] ;  /* 0x00000014121f3981 */ /* 0x000ea8000c1e1500 */
[----:B0-----:R-:W2:Y:S04]  /*3dbe0*/  LDL R41, [R1+0x810] ;  /* 0x0008100001297983 */ /* 0x001ea80000100800 */
[----:B------:R0:W-:Y:S04]  /*3dbf0*/  @P5 STL [R1+0x838], R40 ;  /* 0x0008382801005387 */ /* 0x0001e80000100800 */
[----:B------:R-:W2:Y:S04]  /*3dc00*/  LDL.LU.64 R80, [R1+0x22c0] ;  /* 0x0022c00001507983 */ /* 0x000ea80000300a00 */
[----:B0-----:R-:W2:Y:S04]  /*3dc10*/  LDL R40, [R1+0x808] ;  /* 0x0008080001287983 */ /* 0x001ea80000100800 */
[----:B------:R0:W-:Y:S04]  /*3dc20*/  STL [R1+0x1e10], R93 ;  /* 0x001e105d01007387 */ /* 0x0001e80000100800 */
[----:B0-----:R-:W2:Y:S04]  /*3dc30*/  LDL R93, [R1+0x80c] ;  /* 0x00080c00015d7983 */ /* 0x001ea80000100800 */
[----:B------:R-:W2:Y:S04]  /*3dc40*/  LDL.LU.64 R60, [R1+0x22b8] ;  /* 0x0022b800013c7983 */ /* 0x000ea80000300a00 */
[----:B------:R0:W-:Y:S04]  /*3dc50*/  STL [R1+0x1e14], R90 ;  /* 0x001e145a01007387 */ /* 0x0001e80000100800 */
[----:B0-----:R-:W2:Y:S04]  /*3dc60*/  LDL R90, [R1+0x814] ;  /* 0x00081400015a7983 */ /* 0x001ea80000100800 */
[----:B----4-:R-:W4:Y:S01]  /*3dc70*/  @P3 LDG.E.U16 R30, desc[UR20][R36.64] ;  /* 0x00000014241e3981 */ /* 0x010f22000c1e1500 */
[----:B------:R-:W-:-:S02]  /*3dc80*/  ISETP.GT.AND P4, PT, R78, 0x41, PT ;  /* 0x000000414e00780c */ /* 0x000fc40003f84270 */
[C---:B------:R-:W-:Y:S01]  /*3dc90*/  ISETP.GT.AND P5, PT, R78.reuse, 0x42, PT ;  /* 0x000000424e00780c */ /* 0x040fe20003fa4270 */
[----:B------:R-:W4:Y:S01]  /*3dca0*/  LDL.LU.64 R24, [R1+0x22b0] ;  /* 0x0022b00001187983 */ /* 0x000f220000300a00 */
[----:B------:R-:W-:-:S03]  /*3dcb0*/  ISETP.GT.AND P6, PT, R78, 0x43, PT ;  /* 0x000000434e00780c */ /* 0x000fc60003fc4270 */
[----:B------:R-:W4:Y:S06]  /*3dcc0*/  LDL.LU.64 R10, [R1+0x22a8] ;  /* 0x0022a800010a7983 */ /* 0x000f2c0000300a00 */
[----:B---3--:R-:W3:Y:S04]  /*3dcd0*/  @P4 LDG.E.U16 R92, desc[UR20][R34.64] ;  /* 0x00000014225c4981 */ /* 0x008ee8000c1e1500 */
[----:B------:R-:W3:Y:S04]  /*3dce0*/  @P4 LDG.E.U16 R16, desc[UR20][R46.64] ;  /* 0x000000142e104981 */ /* 0x000ee8000c1e1500 */
[----:B--2---:R-:W2:Y:S04]  /*3dcf0*/  @P5 LDG.E.U16 R91, desc[UR20][R48.64] ;  /* 0x00000014305b5981 */ /* 0x004ea8000c1e1500 */
[----:B------:R0:W-:Y:S04]  /*3dd00*/  @P2 STL [R1+0xa5c], R17 ;  /* 0x000a5c1101002387 */ /* 0x0001e80000100800 */
[----:B------:R-:W-:Y:S01]  /*3dd10*/  @P2 STL [R1+0xa60], R7 ;  /* 0x000a600701002387 */ /* 0x000fe20000100800 */
[----:B------:R-:W-:-:S03]  /*3dd20*/  ISETP.GT.AND P2, PT, R78, 0x44, PT ;  /* 0x000000444e00780c */ /* 0x000fc60003f44270 */
[----:B------:R-:W2:Y:S04]  /*3dd30*/  LDL.LU.64 R18, [R1+0x22a0] ;  /* 0x0022a00001127983 */ /* 0x000ea80000300a00 */
[----:B------:R-:W2:Y:S04]  /*3dd40*/  LDL.LU.64 R36, [R1+0x2298] ;  /* 0x0022980001247983 */ /* 0x000ea80000300a00 */
[----:B0-----:R-:W2:Y:S04]  /*3dd50*/  LDL R17, [R1+0x7fc] ;  /* 0x0007fc0001117983 */ /* 0x001ea80000100800 */
[----:B------:R-:W2:Y:S04]  /*3dd60*/  @P5 LDG.E.U16 R79, desc[UR20][R38.64] ;  /* 0x00000014264f5981 */ /* 0x000ea8000c1e1500 */
[----:B------:R0:W-:Y:S04]  /*3dd70*/  @P3 STL [R1+0x82c], R31 ;  /* 0x00082c1f01003387 */ /* 0x0001e80000100800 */
[----:B------:R-:W2:Y:S04]  /*3dd80*/  @P6 LDG.E.U16 R41, desc[UR20][R62.64] ;  /* 0x000000143e296981 */ /* 0x000ea8000c1e1500 */
[----:B0-----:R-:W2:Y:S04]  /*3dd90*/  LDL R31, [R1+0x7f8] ;  /* 0x0007f800011f7983 */ /* 0x001ea80000100800 */
[----:B------:R-:W2:Y:S04]  /*3dda0*/  @P2 LDG.E.U16 R40, desc[UR20][R56.64] ;  /* 0x0000001438282981 */ /* 0x000ea8000c1e1500 */
[----:B------:R-:W2:Y:S04]  /*3ddb0*/  @P2 LDG.E.U16 R93, desc[UR20][R52.64] ;  /* 0x00000014345d2981 */ /* 0x000ea8000c1e1500 */
[----:B------:R-:W2:Y:S04]  /*3ddc0*/  @P6 LDG.E.U16 R90, desc[UR20][R50.64] ;  /* 0x00000014325a6981 */ /* 0x000ea8000c1e1500 */
[----:B----4-:R0:W-:Y:S04]  /*3ddd0*/  @P3 STL [R1+0x828], R30 ;  /* 0x0008281e01003387 */ /* 0x0101e80000100800 */
[----:B------:R-:W4:Y:S04]  /*3dde0*/  LDL.LU.64 R34, [R1+0x2290] ;  /* 0x0022900001227983 */ /* 0x000f280000300a00 */
[----:B0-----:R-:W4:Y:S01]  /*3ddf0*/  LDL R30, [R1+0x7f4] ;  /* 0x0007f400011e7983 */ /* 0x001f220000100800 */
[----:B------:R-:W-:-:S13]  /*3de00*/  ISETP.GT.AND P3, PT, R78, 0x45, PT ;  /* 0x000000454e00780c */ /* 0x000fda0003f64270 */
[----:B------:R-:W4:Y:S04]  /*3de10*/  @P3 LDG.E.U16 R5, desc[UR20][R66.64] ;  /* 0x0000001442053981 */ /* 0x000f28000c1e1500 */
[----:B------:R-:W4:Y:S04]  /*3de20*/  @P3 LDG.E.U16 R4, desc[UR20][R68.64] ;  /* 0x0000001444043981 */ /* 0x000f28000c1e1500 */
[----:B---3--:R0:W-:Y:S04]  /*3de30*/  @P4 STL [R1+0x824], R92 ;  /* 0x0008245c01004387 */ /* 0x0081e80000100800 */
[----:B0-----:R-:W3:Y:S04]  /*3de40*/  LDL R92, [R1+0x7f0] ;  /* 0x0007f000015c7983 */ /* 0x001ee80000100800 */
[----:B------:R-:W3:Y:S04]  /*3de50*/  LDL.LU R7, [R1+0x7d4] ;  /* 0x0007d40001077983 */ /* 0x000ee80000300800 */
[----:B------:R-:W3:Y:S04]  /*3de60*/  LDL.LU R0, [R1+0x7d0] ;  /* 0x0007d00001007983 */ /* 0x000ee80000300800 */
[----:B------:R-:W3:Y:S04]  /*3de70*/  LDL.LU.64 R46, [R1+0x2288] ;  /* 0x00228800012e7983 */ /* 0x000ee80000300a00 */
[----:B------:R0:W-:Y:S01]  /*3de80*/  @P4 STL [R1+0x820], R16 ;  /* 0x0008201001004387 */ /* 0x0001e20000100800 */
[----:B------:R-:W-:-:S03]  /*3de90*/  ISETP.GT.AND P4, PT, R78, 0x48, PT ;  /* 0x000000484e00780c */ /* 0x000fc60003f84270 */
[----:B0-----:R-:W3:Y:S04]  /*3dea0*/  LDL.LU R16, [R1+0x2280] ;  /* 0x0022800001107983 */ /* 0x001ee80000300800 */
[----:B------:R-:W3:Y:S04]  /*3deb0*/  LDL.LU.64 R48, [R1+0x2278] ;  /* 0x0022780001307983 */ /* 0x000ee80000300a00 */
[----:B------:R-:W3:Y:S04]  /*3dec0*/  LDL R38, [R1+0x7ec] ;  /* 0x0007ec0001267983 */ /* 0x000ee80000100800 */
[----:B------:R-:W3:Y:S04]  /*3ded0*/  LDL R39, [R1+0x7e8] ;  /* 0x0007e80001277983 */ /* 0x000ee80000100800 */
[----:B--2---:R0:W-:Y:S04]  /*3dee0*/  @P5 STL [R1+0x81c], R91 ;  /* 0x00081c5b01005387 */ /* 0x0041e80000100800 */
[----:B0-----:R-:W2:Y:S04]  /*3def0*/  LDL R91, [R1+0x7e4] ;  /* 0x0007e400015b7983 */ /* 0x001ea80000100800 */
[----:B------:R-:W2:Y:S04]  /*3df00*/  @P4 LDG.E.U16 R17, desc[UR20][R64.64] ;  /* 0x0000001440114981 */ /* 0x000ea8000c1e1500 */
[----:B------:R0:W-:Y:S01]  /*3df10*/  @P5 STL [R1+0x818], R79 ;  /* 0x0008184f01005387 */ /* 0x0001e20000100800 */
[----:B------:R-:W-:-:S03]  /*3df20*/  ISETP.GT.AND P5, PT, R78, 0x49, PT ;  /* 0x000000494e00780c */ /* 0x000fc60003fa4270 */
[----:B0-----:R-:W2:Y:S04]  /*3df30*/  LDL R79, [R1+0x7e0] ;  /* 0x0007e000014f7983 */ /* 0x001ea80000100800 */
[----:B------:R-:W2:Y:S04]  /*3df40*/  LDL.LU.64 R50, [R1+0x2270] ;  /* 0x0022700001327983 */ /* 0x000ea80000300a00 */
[----:B------:R-:W2:Y:S04]  /*3df50*/  LDL.LU.64 R62, [R1+0x2268] ;  /* 0x00226800013e7983 */ /* 0x000ea80000300a00 */
[----:B------:R-:W2:Y:S04]  /*3df60*/  @P4 LDG.E.U16 R31, desc[UR20][R20.64] ;  /* 0x00000014141f4981 */ /* 0x000ea8000c1e1500 */
[----:B------:R0:W-:Y:S04]  /*3df70*/  @P6 STL [R1+0x810], R41 ;  /* 0x0008102901006387 */ /* 0x0001e80000100800 */
[----:B0-----:R-:W2:Y:S04]  /*3df80*/  LDL R41, [R1+0x7dc] ;  /* 0x0007dc0001297983 */ /* 0x001ea80000100800 */
[----:B------:R-:W-:Y:S04]  /*3df90*/  @P6 STL [R1+0x814], R90 ;  /* 0x0008145a01006387 */ /* 0x000fe80000100800 */
[----:B------:R-:W2:Y:S04]  /*3dfa0*/  LDL.LU.64 R52, [R1+0x2260] ;  /* 0x0022600001347983 */ /* 0x000ea80000300a00 */
[----:B------:R-:W2:Y:S04]  /*3dfb0*/  LDL.LU.64 R56, [R1+0x2258] ;  /* 0x0022580001387983 */ /* 0x000ea80000300a00 */
[----:B------:R0:W-:Y:S04]  /*3dfc0*/  @P2 STL [R1+0x808], R40 ;  /* 0x0008082801002387 */ /* 0x0001e80000100800 */
[----:B0-----:R-:W2:Y:S04]  /*3dfd0*/  LDL R40, [R1+0x7d8] ;  /* 0x0007d80001287983 */ /* 0x001ea80000100800 */
[----:B----4-:R-:W4:Y:S01]  /*3dfe0*/  @P5 LDG.E.U16 R30, desc[UR20][R32.64] ;  /* 0x00000014201e5981 */ /* 0x010f22000c1e1500 */
[----:B------:R-:W-:-:S03]  /*3dff0*/  ISETP.GT.AND P6, PT, R78, 0x4a, PT ;  /* 0x0000004a4e00780c */ /* 0x000fc60003fc4270 */
[----:B------:R0:W-:Y:S01]  /*3e000*/  @P2 STL [R1+0x80c], R93 ;  /* 0x00080c5d01002387 */ /* 0x0001e20000100800 */
[----:B------:R-:W-:-:S03]  /*3e010*/  ISETP.GT.AND P2, PT, R78, 0x4b, PT ;  /* 0x0000004b4e00780c */ /* 0x000fc60003f44270 */
[----:B------:R-:W4:Y:S01]  /*3e020*/  LDL.LU.64 R66, [R1+0x2250] ;  /* 0x0022500001427983 */ /* 0x000f220000300a00 */
[----:B------:R-:W-:-:S03]  /*3e030*/  ISETP.GT.AND P3, PT, R78, 0x4c, PT ;  /* 0x0000004c4e00780c */ /* 0x000fc60003f64270 */
[----:B------:R-:W-:Y:S04]  /*3e040*/  STL [R1+0x1e18], R5 ;  /* 0x001e180501007387 */ /* 0x000fe80000100800 */
[----:B------:R-:W4:Y:S04]  /*3e050*/  LDL.LU.64 R68, [R1+0x2248] ;  /* 0x0022480001447983 */ /* 0x000f280000300a00 */
[----:B------:R-:W4:Y:S04]  /*3e060*/  LDL.LU R90, [R1+0x7b4] ;  /* 0x0007b400015a7983 */ /* 0x000f280000300800 */
[----:B0-----:R-:W4:Y:S04]  /*3e070*/  LDL.LU R93, [R1+0x7b0] ;  /* 0x0007b000015d7983 */ /* 0x001f280000300800 */
[----:B------:R-:W-:Y:S04]  /*3e080*/  STL [R1+0x1e1c], R4 ;  /* 0x001e1c0401007387 */ /* 0x000fe80000100800 */
[----:B---3--:R-:W3:Y:S04]  /*3e090*/  @P5 LDG.E.U16 R92, desc[UR20][R28.64] ;  /* 0x000000141c5c5981 */ /* 0x008ee8000c1e1500 */
[----:B------:R-:W3:Y:S04]  /*3e0a0*/  LDL.LU.64 R64, [R1+0x2240] ;  /* 0x0022400001407983 */ /* 0x000ee80000300a00 */
[----:B------:R-:W3:Y:S04]  /*3e0b0*/  @P6 LDG.E.U16 R38, desc[UR20][R22.64] ;  /* 0x0000001416266981 */ /* 0x000ee8000c1e1500 */
[----:B------:R-:W3:Y:S04]  /*3e0c0*/  @P6 LDG.E.U16 R39, desc[UR20][R26.64] ;  /* 0x000000141a276981 */ /* 0x000ee8000c1e1500 */
[----:B--2---:R-:W2:Y:S04]  /*3e0d0*/  @P2 LDG.E.U16 R91, desc[UR20][R42.64] ;  /* 0x000000142a5b2981 */ /* 0x004ea8000c1e1500 */
[----:B------:R0:W-:Y:S04]  /*3e0e0*/  @P4 STL [R1+0x7fc], R17 ;  /* 0x0007fc1101004387 */ /* 0x0001e80000100800 */
[----:B0-----:R-:W2:Y:S04]  /*3e0f0*/  LDL.LU R17, [R1+0x2238] ;  /* 0x0022380001117983 */ /* 0x001ea80000300800 */
[----:B------:R-:W2:Y:S04]  /*3e100*/  LDL.LU.64 R20, [R1+0x2230] ;  /* 0x0022300001147983 */ /* 0x000ea80000300a00 */
[----:B------:R-:W2:Y:S04]  /*3e110*/  @P2 LDG.E.U16 R79, desc[UR20][R14.64] ;  /* 0x000000140e4f2981 */ /* 0x000ea8000c1e1500 */
[----:B------:R0:W-:Y:S01]  /*3e120*/  @P4 STL [R1+0x7f8], R31 ;  /* 0x0007f81f01004387 */ /* 0x0001e20000100800 */
[----:B------:R-:W-:-:S03]  /*3e130*/  ISETP.GT.AND P4, PT, R78, 0x4d, PT ;  /* 0x0000004d4e00780c */ /* 0x000fc60003f84270 */
[----:B------:R-:W2:Y:S04]  /*3e140*/  LDL.LU.64 R32, [R1+0x2228] ;  /* 0x0022280001207983 */ /* 0x000ea80000300a00 */
[----:B------:R-:W2:Y:S06]  /*3e150*/  @P3 LDG.E.U16 R41, desc[UR20][R44.64] ;  /* 0x000000142c293981 */ /* 0x000eac000c1e1500 */
[----:B------:R-:W2:Y:S04]  /*3e160*/  @P4 LDG.E.U16 R7, desc[UR20][R54.64] ;  /* 0x0000001436074981 */ /* 0x000ea8000c1e1500 */
[----:B------:R-:W2:Y:S04]  /*3e170*/  @P4 LDG.E.U16 R0, desc[UR20][R58.64] ;  /* 0x000000143a004981 */ /* 0x000ea8000c1e1500 */
[----:B------:R-:W2:Y:S04]  /*3e180*/  @P3 LDG.E.U16 R40, desc[UR20][R12.64] ;  /* 0x000000140c283981 */ /* 0x000ea8000c1e1500 */
[----:B----4-:R1:W-:Y:S04]  /*3e190*/  @P5 STL [R1+0x7f4], R30 ;  /* 0x0007f41e01005387 */ /* 0x0103e80000100800 */
[----:B0-----:R-:W4:Y:S04]  /*3e1a0*/  LDL R31, [R1+0x7c4] ;  /* 0x0007c400011f7983 */ /* 0x001f280000100800 */
[----:B------:R-:W4:Y:S04]  /*3e1b0*/  LDL R28, [R1+0x7c0] ;  /* 0x0007c000011c7983 */ /* 0x000f280000100800 */
[----:B-1----:R-:W4:Y:S04]  /*3e1c0*/  LDL R30, [R1+0x7c8] ;  /* 0x0007c800011e7983 */ /* 0x002f280000100800 */
[----:B------:R-:W4:Y:S04]  /*3e1d0*/  LDL R29, [R1+0x7bc] ;  /* 0x0007bc00011d7983 */ /* 0x000f280000100800 */
[----:B---3--:R0:W-:Y:S01]  /*3e1e0*/  @P5 STL [R1+0x7f0], R92 ;  /* 0x0007f05c01005387 */ /* 0x0081e20000100800 */
[----:B------:R-:W-:-:S03]  /*3e1f0*/  ISETP.GT.AND P5, PT, R78, 0x50, PT ;  /* 0x000000504e00780c */ /* 0x000fc60003fa4270 */
[----:B0-----:R-:W3:Y:S04]  /*3e200*/  LDL R92, [R1+0x7b8] ;  /* 0x0007b800015c7983 */ /* 0x001ee80000100800 */
[----:B------:R-:W3:Y:S04]  /*3e210*/  LDL.LU.64 R22, [R1+0x2220] ;  /* 0x0022200001167983 */ /* 0x000ee80000300a00 */
[----:B------:R0:W-:Y:S04]  /*3e220*/  @P6 STL [R1+0x7ec], R38 ;  /* 0x0007ec2601006387 */ /* 0x0001e80000100800 */
[----:B0-----:R-:W3:Y:S04]  /*3e230*/  LDL.LU R38, [R1+0x2218] ;  /* 0x0022180001267983 */ /* 0x001ee80000300800 */
[----:B------:R-:W3:Y:S04]  /*3e240*/  LDL.LU.64 R26, [R1+0x2210] ;  /* 0x00221000011a7983 */ /* 0x000ee80000300a00 */
[----:B------:R0:W-:Y:S04]  /*3e250*/  @P6 STL [R1+0x7e8], R39 ;  /* 0x0007e82701006387 */ /* 0x0001e80000100800 */
[----:B0-----:R-:W3:Y:S04]  /*3e260*/  LDL.LU R39, [R1+0x2208] ;  /* 0x0022080001277983 */ /* 0x001ee80000300800 */
[----:B------:R-:W3:Y:S04]  /*3e270*/  LDL.LU.64 R42, [R1+0x2200] ;  /* 0x00220000012a7983 */ /* 0x000ee80000300a00 */
[----:B--2---:R0:W-:Y:S04]  /*3e280*/  @P2 STL [R1+0x7e4], R91 ;  /* 0x0007e45b01002387 */ /* 0x0041e80000100800 */
[----:B------:R-:W2:Y:S04]  /*3e290*/  LDL R14, [R1+0x7a8] ;  /* 0x0007a800010e7983 */ /* 0x000ea80000100800 */
[----:B0-----:R-:W2:Y:S04]  /*3e2a0*/  LDL R91, [R1+0x7ac] ;  /* 0x0007ac00015b7983 */ /* 0x001ea80000100800 */
[----:B------:R0:W-:Y:S04]  /*3e2b0*/  @P2 STL [R1+0x7e0], R79 ;  /* 0x0007e04f01002387 */ /* 0x0001e80000100800 */
[----:B------:R-:W2:Y:S04]  /*3e2c0*/  LDL.LU.64 R44, [R1+0x21f8] ;  /* 0x0021f800012c7983 */ /* 0x000ea80000300a00 */
[----:B------:R-:W2:Y:S04]  /*3e2d0*/  LDL R15, [R1+0x79c] ;  /* 0x00079c00010f7983 */ /* 0x000ea80000100800 */
[----:B0-----:R-:W2:Y:S04]  /*3e2e0*/  LDL R79, [R1+0x798] ;  /* 0x00079800014f7983 */ /* 0x001ea80000100800 */
[----:B------:R-:W2:Y:S04]  /*3e2f0*/  LDL R12, [R1+0x76c] ;  /* 0x00076c00010c7983 */ /* 0x000ea80000100800 */
[----:B------:R-:W2:Y:S04]  /*3e300*/  LDL R13, [R1+0x768] ;  /* 0x00076800010d7983 */ /* 0x000ea80000100800 */
[----:B------:R0:W-:Y:S04]  /*3e310*/  @P3 STL [R1+0x7dc], R41 ;  /* 0x0007dc2901003387 */ /* 0x0001e80000100800 */
[----:B0-----:R-:W2:Y:S04]  /*3e320*/  LDL R41, [R1+0x73c] ;  /* 0x00073c0001297983 */ /* 0x001ea80000100800 */
[----:B------:R0:W-:Y:S04]  /*3e330*/  @P3 STL [R1+0x7d8], R40 ;  /* 0x0007d82801003387 */ /* 0x0001e80000100800 */
[----:B0-----:R-:W2:Y:S04]  /*3e340*/  LDL R40, [R1+0x738] ;  /* 0x0007380001287983 */ /* 0x001ea80000100800 */
[----:B------:R-:W2:Y:S04]  /*3e350*/  LDL.LU.64 R54, [R1+0x21f0] ;  /* 0x0021f00001367983 */ /* 0x000ea80000300a00 */
[----:B------:R0:W-:Y:S04]  /*3e360*/  STL [R1+0x1e20], R7 ;  /* 0x001e200701007387 */ /* 0x0001e80000100800 */
[----:B0-----:R-:W2:Y:S04]  /*3e370*/  LDL.LU R7, [R1+0x7cc] ;  /* 0x0007cc0001077983 */ /* 0x001ea80000300800 */
[----:B----4-:R-:W4:Y:S01]  /*3e380*/  @P5 LDG.E.U16 R30, desc[UR20][R24.64] ;  /* 0x00000014181e5981 */ /* 0x010f22000c1e1500 */
[----:B------:R-:W-:-:S02]  /*3e390*/  ISETP.GT.AND P6, PT, R78, 0x51, PT ;  /* 0x000000514e00780c */ /* 0x000fc40003fc4270 */
[C---:B------:R-:W-:Y:S01]  /*3e3a0*/  ISETP.GT.AND P2, PT, R78.reuse, 0x52, PT ;  /* 0x000000524e00780c */ /* 0x040fe20003f44270 */
[----:B------:R-:W4:Y:S01]  /*3e3b0*/  LDL.LU.64 R58, [R1+0x21e8] ;  /* 0x0021e800013a7983 */ /* 0x000f220000300a00 */
[C---:B------:R-:W-:Y:S02]  /*3e3c0*/  ISETP.GT.AND P3, PT, R78.reuse, 0x53, PT ;  /* 0x000000534e00780c */ /* 0x040fe40003f64270 */
[C---:B------:R-:W-:Y:S01]  /*3e3d0*/  ISETP.GT.AND P4, PT, R78.reuse, 0x54, PT ;  /* 0x000000544e00780c */ /* 0x040fe20003f84270 */
[----:B------:R-:W-:Y:S06]  /*3e3e0*/  STL [R1+0x1e24], R0 ;  /* 0x001e240001007387 */ /* 0x000fec0000100800 */
[----:B------:R-:W4:Y:S04]  /*3e3f0*/  @P6 LDG.E.U16 R31, desc[UR20][R10.64] ;  /* 0x000000140a1f6981 */ /* 0x000f28000c1e1500 */
[----:B------:R-:W4:Y:S04]  /*3e400*/  @P6 LDG.E.U16 R28, desc[UR20][R18.64] ;  /* 0x00000014121c6981 */ /* 0x000f28000c1e1500 */
[----:B------:R-:W4:Y:S04]  /*3e410*/  @P2 LDG.E.U16 R29, desc[UR20][R36.64] ;  /* 0x00000014241d2981 */ /* 0x000f28000c1e1500 */
[----:B------:R-:W4:Y:S04]  /*3e420*/  @P3 LDG.E.U16 R90, desc[UR20][R46.64] ;  /* 0x000000142e5a3981 */ /* 0x000f28000c1e1500 */
[----:B------:R-:W4:Y:S04]  /*3e430*/  @P3 LDG.E.U16 R93, desc[UR20][R48.64] ;  /* 0x00000014305d3981 */ /* 0x000f28000c1e1500 */
[----:B---3--:R-:W3:Y:S04]  /*3e440*/  @P2 LDG.E.U16 R92, desc[UR20][R34.64] ;  /* 0x00000014225c2981 */ /* 0x008ee8000c1e1500 */
[----:B--2---:R-:W2:Y:S04]  /*3e450*/  @P4 LDG.E.U16 R14, desc[UR20][R62.64] ;  /* 0x000000143e0e4981 */ /* 0x004ea8000c1e1500 */
[----:B------:R-:W2:Y:S04]  /*3e460*/  @P4 LDG.E.U16 R91, desc[UR20][R50.64] ;  /* 0x00000014325b4981 */ /* 0x000ea8000c1e1500 */
[----:B------:R-:W2:Y:S04]  /*3e470*/  @P5 LDG.E.U16 R7, desc[UR20][R60.64] ;  /* 0x000000143c075981 */ /* 0x000ea8000c1e1500 */
[----:B------:R-:W2:Y:S04]  /*3e480*/  LDL.LU.64 R60, [R1+0x21e0] ;  /* 0x0021e000013c7983 */ /* 0x000ea80000300a00 */
[----:B------:R-:W2:Y:S04]  /*3e490*/  LDL.LU.64 R24, [R1+0x21d8] ;  /* 0x0021d80001187983 */ /* 0x000ea80000300a00 */
[----:B----4-:R0:W-:Y:S01]  /*3e4a0*/  @P5 STL [R1+0x7c8], R30 ;  /* 0x0007c81e01005387 */ /* 0x0101e20000100800 */
[----:B------:R-:W-:-:S03]  /*3e4b0*/  ISETP.GT.AND P5, PT, R78, 0x58, PT ;  /* 0x000000584e00780c */ /* 0x000fc60003fa4270 */
[----:B0-----:R-:W4:Y:S10]  /*3e4c0*/  LDL.LU R30, [R1+0x21d0] ;  /* 0x0021d000011e7983 */ /* 0x001f340000300800 */
[----:B------:R-:W4:Y:S04]  /*3e4d0*/  @P5 LDG.E.U16 R15, desc[UR20][R64.64] ;  /* 0x00000014400f5981 */ /* 0x000f28000c1e1500 */
[----:B------:R-:W4:Y:S04]  /*3e4e0*/  LDL.LU.64 R10, [R1+0x21c8] ;  /* 0x0021c800010a7983 */ /* 0x000f280000300a00 */
[----:B------:R0:W-:Y:S04]  /*3e4f0*/  @P6 STL [R1+0x7c4], R31 ;  /* 0x0007c41f01006387 */ /* 0x0001e80000100800 */
[----:B------:R-:W4:Y:S04]  /*3e500*/  @P5 LDG.E.U16 R79, desc[UR20][R16.64] ;  /* 0x00000014104f5981 */ /* 0x000f28000c1e1500 */
[----:B0-----:R-:W4:Y:S04]  /*3e510*/  LDL.LU R31, [R1+0x21c0] ;  /* 0x0021c000011f7983 */ /* 0x001f280000300800 */
[----:B------:R-:W4:Y:S04]  /*3e520*/  LDL.LU.64 R18, [R1+0x21b8] ;  /* 0x0021b80001127983 */ /* 0x000f280000300a00 */
[----:B------:R0:W-:Y:S04]  /*3e530*/  @P6 STL [R1+0x7c0], R28 ;  /* 0x0007c01c01006387 */ /* 0x0001e80000100800 */
[----:B0-----:R-:W4:Y:S04]  /*3e540*/  LDL.LU R28, [R1+0x21b0] ;  /* 0x0021b000011c7983 */ /* 0x001f280000300800 */
[----:B------:R-:W4:Y:S04]  /*3e550*/  LDL.LU.64 R36, [R1+0x21a8] ;  /* 0x0021a80001247983 */ /* 0x000f280000300a00 */
[----:B------:R0:W-:Y:S04]  /*3e560*/  @P2 STL [R1+0x7bc], R29 ;  /* 0x0007bc1d01002387 */ /* 0x0001e80000100800 */
[----:B0-----:R-:W4:Y:S04]  /*3e570*/  LDL.LU R29, [R1+0x21a0] ;  /* 0x0021a000011d7983 */ /* 0x001f280000300800 */
[----:B------:R-:W4:Y:S04]  /*3e580*/  LDL.LU.64 R34, [R1+0x2198] ;  /* 0x0021980001227983 */ /* 0x000f280000300a00 */
[----:B---3--:R0:W-:Y:S04]  /*3e590*/  @P2 STL [R1+0x7b8], R92 ;  /* 0x0007b85c01002387 */ /* 0x0081e80000100800 */
[----:B0-----:R-:W3:Y:S04]  /*3e5a0*/  LDL.LU R92, [R1+0x2190] ;  /* 0x00219000015c7983 */ /* 0x001ee80000300800 */
[----:B------:R-:W3:Y:S04]  /*3e5b0*/  LDL.LU.64 R46, [R1+0x2188] ;  /* 0x00218800012e7983 */ /* 0x000ee80000300a00 */
[----:B------:R-:W-:Y:S04]  /*3e5c0*/  STL [R1+0x1e90], R90 ;  /* 0x001e905a01007387 */ /* 0x000fe80000100800 */
[----:B------:R-:W3:Y:S04]  /*3e5d0*/  LDL.LU.64 R48, [R1+0x2180] ;  /* 0x0021800001307983 */ /* 0x000ee80000300a00 */
[----:B------:R-:W-:Y:S04]  /*3e5e0*/  STL [R1+0x1e94], R93 ;  /* 0x001e945d01007387 */ /* 0x000fe80000100800 */
[----:B------:R-:W3:Y:S04]  /*3e5f0*/  LDL.LU.64 R50, [R1+0x2178] ;  /* 0x0021780001327983 */ /* 0x000ee80000300a00 */
[----:B--2---:R0:W-:Y:S04]  /*3e600*/  @P4 STL [R1+0x7ac], R91 ;  /* 0x0007ac5b01004387 */ /* 0x0041e80000100800 */
[----:B0-----:R-:W2:Y:S04]  /*3e610*/  LDL.LU R91, [R1+0x2170] ;  /* 0x00217000015b7983 */ /* 0x001ea80000300800 */
[----:B------:R-:W2:Y:S04]  /*3e620*/  LDL.LU.64 R62, [R1+0x2168] ;  /* 0x00216800013e7983 */ /* 0x000ea80000300a00 */
[----:B------:R0:W-:Y:S04]  /*3e630*/  @P4 STL [R1+0x7a8], R14 ;  /* 0x0007a80e01004387 */ /* 0x0001e80000100800 */
[----:B0-----:R-:W2:Y:S04]  /*3e640*/  LDL.LU R14, [R1+0x2160] ;  /* 0x00216000010e7983 */ /* 0x001ea80000300800 */
[----:B------:R-:W2:Y:S04]  /*3e650*/  LDL.LU.64 R64, [R1+0x2158] ;  /* 0x0021580001407983 */ /* 0x000ea80000300a00 */
[----:B----4-:R0:W-:Y:S04]  /*3e660*/  @P5 STL [R1+0x79c], R15 ;  /* 0x00079c0f01005387 */ /* 0x0101e80000100800 */
[----:B0-----:R-:W2:Y:S01]  /*3e670*/  LDL.LU R15, [R1+0x2150] ;  /* 0x00215000010f7983 */ /* 0x001ea20000300800 */
[----:B------:R-:W-:-:S02]  /*3e680*/  ISETP.GT.AND P6, PT, R78, 0x60, PT ;  /* 0x000000604e00780c */ /* 0x000fc40003fc4270 */
[C---:B------:R-:W-:Y:S01]  /*3e690*/  ISETP.GT.AND P2, PT, R78.reuse, 0x68, PT ;  /* 0x000000684e00780c */ /* 0x040fe20003f44270 */
[----:B------:R-:W4:Y:S10]  /*3e6a0*/  LDL.LU.64 R16, [R1+0x2148] ;  /* 0x0021480001107983 */ /* 0x000f340000300a00 */
[----:B------:R-:W3:Y:S04]  /*3e6b0*/  @P6 LDG.E.U16 R12, desc[UR20][R24.64] ;  /* 0x00000014180c6981 */ /* 0x000ee8000c1e1500 */
[----:B------:R-:W3:Y:S04]  /*3e6c0*/  @P6 LDG.E.U16 R13, desc[UR20][R10.64] ;  /* 0x000000140a0d6981 */ /* 0x000ee8000c1e1500 */
[----:B--2---:R-:W2:Y:S04]  /*3e6d0*/  @P2 LDG.E.U16 R41, desc[UR20][R14.64] ;  /* 0x000000140e292981 */ /* 0x004ea8000c1e1500 */
[----:B------:R0:W-:Y:S04]  /*3e6e0*/  @P5 STL [R1+0x798], R79 ;  /* 0x0007984f01005387 */ /* 0x0001e80000100800 */
[----:B----4-:R-:W4:Y:S04]  /*3e6f0*/  @P2 LDG.E.U16 R40, desc[UR20][R16.64] ;  /* 0x0000001410282981 */ /* 0x010f28000c1e1500 */
[----:B0-----:R-:W4:Y:S04]  /*3e700*/  LDL.LU R79, [R1+0x2140] ;  /* 0x00214000014f7983 */ /* 0x001f280000300800 */
[----:B------:R-:W4:Y:S04]  /*3e710*/  LDL.LU.64 R24, [R1+0x2138] ;  /* 0x0021380001187983 */ /* 0x000f280000300a00 */
[----:B---3--:R0:W-:Y:S04]  /*3e720*/  @P6 STL [R1+0x76c], R12 ;  /* 0x00076c0c01006387 */ /* 0x0081e80000100800 */
[----:B0-----:R-:W3:Y:S04]  /*3e730*/  LDL.LU R12, [R1+0x2130] ;  /* 0x00213000010c7983 */ /* 0x001ee80000300800 */
[----:B------:R-:W3:Y:S04]  /*3e740*/  LDL.LU.64 R10, [R1+0x2128] ;  /* 0x00212800010a7983 */ /* 0x000ee80000300a00 */
[----:B------:R0:W-:Y:S04]  /*3e750*/  @P6 STL [R1+0x768], R13 ;  /* 0x0007680d01006387 */ /* 0x0001e80000100800 */
[----:B0-----:R-:W3:Y:S04]  /*3e760*/  LDL.LU R13, [R1+0x2120] ;  /* 0x00212000010d7983 */ /* 0x001ee80000300800 */
[----:B------:R-:W3:Y:S04]  /*3e770*/  LDL.LU.64 R14, [R1+0x2118] ;  /* 0x00211800010e7983 */ /* 0x000ee80000300a00 */
[----:B--2---:R0:W-:Y:S04]  /*3e780*/  @P2 STL [R1+0x73c], R41 ;  /* 0x00073c2901002387 */ /* 0x0041e80000100800 */
[----:B0-----:R-:W2:Y:S04]  /*3e790*/  LDL.LU R41, [R1+0x2110] ;  /* 0x0021100001297983 */ /* 0x001ea80000300800 */
[----:B------:R-:W2:Y:S01]  /*3e7a0*/  LDL.LU.64 R16, [R1+0x2108] ;  /* 0x0021080001107983 */ /* 0x000ea20000300a00 */
[----:B------:R-:W-:-:S03]  /*3e7b0*/  ISETP.GT.AND P4, PT, R78, 0x70, PT ;  /* 0x000000704e00780c */ /* 0x000fc60003f84270 */
[----:B----4-:R0:W-:Y:S04]  /*3e7c0*/  @P2 STL [R1+0x738], R40 ;  /* 0x0007382801002387 */ /* 0x0101e80000100800 */
[----:B0-----:R-:W4:Y:S01]  /*3e7d0*/  LDL.LU R40, [R1+0x2100] ;  /* 0x0021000001287983 */ /* 0x001f220000300800 */
[----:B--2---:R-:W-:-:S06]  /*3e7e0*/  PRMT R17, RZ, 0x7610, R17 ;  /* 0x00007610ff117816 */ /* 0x004fcc0000000011 */
[----:B---3--:R-:W2:Y:S01]  /*3e7f0*/  @P4 LDG.E.U16 R17, desc[UR20][R10.64] ;  /* 0x000000140a114981 */ /* 0x008ea2000c1e1500 */
[----:B------:R-:W-:-:S06]  /*3e800*/  PRMT R41, RZ, 0x7610, R41 ;  /* 0x00007610ff297816 */ /* 0x000fcc0000000029 */
[----:B------:R-:W3:Y:S01]  /*3e810*/  @P4 LDG.E.U16 R41, desc[UR20][R12.64] ;  /* 0x000000140c294981 */ /* 0x000ee2000c1e1500 */
[----:B------:R-:W-:Y:S02]  /*3e820*/  ISETP.GT.AND P5, PT, R78, 0x78, PT ;  /* 0x000000784e00780c */ /* 0x000fe40003fa4270 */
[----:B----4-:R-:W-:-:S11]  /*3e830*/  PRMT R40, RZ, 0x7610, R40 ;  /* 0x00007610ff287816 */ /* 0x010fd60000000028 */
[----:B------:R-:W4:Y:S04]  /*3e840*/  @P5 LDG.E.U16 R40, desc[UR20][R14.64] ;  /* 0x000000140e285981 */ /* 0x000f28000c1e1500 */
[----:B--2---:R0:W-:Y:S04]  /*3e850*/  STL [R1+0x70c], R17 ;  /* 0x00070c1101007387 */ /* 0x0041e80000100800 */
[----:B0-----:R-:W2:Y:S04]  /*3e860*/  LDL.LU R17, [R1+0x20fc] ;  /* 0x0020fc0001117983 */ /* 0x001ea80000300800 */
        /* <DEDUP_REMOVED lines=9> */
[----:B---3--:R0:W-:Y:S04]  /*3e900*/  STL [R1+0x708], R41 ;  /* 0x0007082901007387 */ /* 0x0081e80000100800 */
[----:B0-----:R-:W3:Y:S01]  /*3e910*/  LDL.LU R41, [R1+0x20f8] ;  /* 0x0020f80001297983 */ /* 0x001ee20000300800 */
[----:B------:R-:W-:-:S03]  /*3e920*/  PRMT R79, RZ, 0x7610, R79 ;  /* 0x00007610ff4f7816 */ /* 0x000fc6000000004f */
[----:B------:R-:W-:Y:S01]  /*3e930*/  STL [R1+0x192c], R12 ;  /* 0x00192c0c01007387 */ /* 0x000fe20000100800 */
[----:B------:R-:W-:-:S03]  /*3e940*/  ISETP.GT.AND P3, PT, R78, 0x59, PT ;  /* 0x000000594e00780c */ /* 0x000fc60003f64270 */
[----:B------:R-:W-:Y:S04]  /*3e950*/  STL [R1+0x1928], R13 ;  /* 0x0019280d01007387 */ /* 0x000fe80000100800 */
[----:B------:R-:W-:Y:S04]  /*3e960*/  STL.64 [R1+0x1b00], R12 ;  /* 0x001b000c01007387 */ /* 0x000fe80000100a00 */
[----:B------:R-:W-:Y:S04]  /*3e970*/  STL.64 [R1+0x1cf0], R12 ;  /* 0x001cf00c01007387 */ /* 0x000fe80000100a00 */
[----:B------:R-:W-:Y:S04]  /*3e980*/  STL [R1+0x1d08], R13 ;  /* 0x001d080d01007387 */ /* 0x000fe80000100800 */
[----:B------:R-:W-:Y:S04]  /*3e990*/  STL.64 [R1+0x1d40], R12 ;  /* 0x001d400c01007387 */ /* 0x000fe80000100a00 */
[----:B------:R-:W-:Y:S04]  /*3e9a0*/  STL.64 [R1+0x1d70], R12 ;  /* 0x001d700c01007387 */ /* 0x000fe80000100a00 */
[----:B------:R-:W-:Y:S04]  /*3e9b0*/  STL [R1+0x1d80], R13 ;  /* 0x001d800d01007387 */ /* 0x000fe80000100800 */
[----:B------:R-:W-:Y:S04]  /*3e9c0*/  STL [R1+0x1da8], R13 ;  /* 0x001da80d01007387 */ /* 0x000fe80000100800 */
[----:B------:R-:W-:Y:S04]  /*3e9d0*/  STL.64 [R1+0x1dd0], R12 ;  /* 0x001dd00c01007387 */ /* 0x000fe80000100a00 */
[----:B------:R-:W-:Y:S04]  /*3e9e0*/  STL [R1+0x1e28], R13 ;  /* 0x001e280d01007387 */ /* 0x000fe80000100800 */
[----:B----4-:R0:W-:Y:S04]  /*3e9f0*/  STL [R1+0x6dc], R40 ;  /* 0x0006dc2801007387 */ /* 0x0101e80000100800 */
[----:B0-----:R-:W4:Y:S04]  /*3ea00*/  LDL.LU R40, [R1+0x20f4] ;  /* 0x0020f40001287983 */ /* 0x001f280000300800 */
[----:B--2---:R-:W2:Y:S01]  /*3ea10*/  @P5 LDG.E.U16 R79, desc[UR20][R16.64] ;  /* 0x00000014104f5981 */ /* 0x004ea2000c1e1500 */
[----:B---3--:R-:W-:-:S06]  /*3ea20*/  PRMT R41, RZ, 0x7610, R41 ;  /* 0x00007610ff297816 */ /* 0x008fcc0000000029 */
[----:B------:R-:W3:Y:S04]  /*3ea30*/  @P3 LDG.E.U16 R41, desc[UR20][R20.64] ;  /* 0x0000001414293981 */ /* 0x000ee8000c1e1500 */
[----:B------:R-:W-:Y:S04]  /*3ea40*/  STL [R1+0x1934], R14 ;  /* 0x0019340e01007387 */ /* 0x000fe80000100800 */
[----:B------:R-:W-:Y:S04]  /*3ea50*/  STL [R1+0x1b1c], R14 ;  /* 0x001b1c0e01007387 */ /* 0x000fe80000100800 */
[----:B------:R-:W-:Y:S04]  /*3ea60*/  STL [R1+0x1930], R15 ;  /* 0x0019300f01007387 */ /* 0x000fe80000100800 */
[----:B------:R-:W-:Y:S04]  /*3ea70*/  STL [R1+0x1b20], R15 ;  /* 0x001b200f01007387 */ /* 0x000fe80000100800 */
[----:B------:R-:W-:Y:S04]  /*3ea80*/  STL.64 [R1+0x1cf8], R14 ;  /* 0x001cf80e01007387 */ /* 0x000fe80000100a00 */
[----:B------:R-:W-:Y:S04]  /*3ea90*/  STL.64 [R1+0x1d48], R14 ;  /* 0x001d480e01007387 */ /* 0x000fe80000100a00 */
[----:B------:R-:W-:Y:S01]  /*3eaa0*/  STL [R1+0x1e2c], R15 ;  /* 0x001e2c0f01007387 */ /* 0x000fe20000100800 */
[----:B----4-:R-:W-:-:S06]  /*3eab0*/  PRMT R40, RZ, 0x7610, R40 ;  /* 0x00007610ff287816 */ /* 0x010fcc0000000028 */
[----:B------:R-:W4:Y:S04]  /*3eac0*/  @P3 LDG.E.U16 R40, desc[UR20][R32.64] ;  /* 0x0000001420283981 */ /* 0x000f28000c1e1500 */
[----:B--2---:R0:W-:Y:S04]  /*3ead0*/  STL [R1+0x6d8], R79 ;  /* 0x0006d84f01007387 */ /* 0x0041e80000100800 */
[----:B0-----:R-:W2:Y:S04]  /*3eae0*/  LDL.LU R79, [R1+0x20f0] ;  /* 0x0020f000014f7983 */ /* 0x001ea80000300800 */
[----:B------:R-:W-:Y:S04]  /*3eaf0*/  STL [R1+0x193c], R16 ;  /* 0x00193c1001007387 */ /* 0x000fe80000100800 */
[----:B------:R-:W-:Y:S04]  /*3eb00*/  STL [R1+0x1b24], R16 ;  /* 0x001b241001007387 */ /* 0x000fe80000100800 */
[----:B------:R-:W-:Y:S04]  /*3eb10*/  STL [R1+0x1938], R17 ;  /* 0x0019381101007387 */ /* 0x000fe80000100800 */
[----:B------:R-:W-:Y:S04]  /*3eb20*/  STL [R1+0x1b28], R17 ;  /* 0x001b281101007387 */ /* 0x000fe80000100800 */
[----:B------:R-:W-:Y:S04]  /*3eb30*/  STL.64 [R1+0x1d00], R16 ;  /* 0x001d001001007387 */ /* 0x000fe80000100a00 */
[----:B------:R-:W-:Y:S04]  /*3eb40*/  STL.64 [R1+0x1d58], R16 ;  /* 0x001d581001007387 */ /* 0x000fe80000100a00 */
[----:B------:R-:W2:Y:S04]  /*3eb50*/  LDL.LU.64 R20, [R1+0x20e8] ;  /* 0x0020e80001147983 */ /* 0x000ea80000300a00 */
[----:B---3--:R0:W-:Y:S04]  /*3eb60*/  STL [R1+0x794], R41 ;  /* 0x0007942901007387 */ /* 0x0081e80000100800 */
[----:B0-----:R-:W3:Y:S01]  /*3eb70*/  LDL.LU R41, [R1+0x20e0] ;  /* 0x0020e00001297983 */ /* 0x001ee20000300800 */
[----:B------:R-:W-:-:S03]  /*3eb80*/  ISETP.GT.AND P6, PT, R78, 0x61, PT ;  /* 0x000000614e00780c */ /* 0x000fc60003fc4270 */
[----:B------:R-:W3:Y:S04]  /*3eb90*/  LDL.LU.64 R32, [R1+0x20d8] ;  /* 0x0020d80001207983 */ /* 0x000ee80000300a00 */
[----:B----4-:R0:W-:Y:S04]  /*3eba0*/  STL [R1+0x790], R40 ;  /* 0x0007902801007387 */ /* 0x0101e80000100800 */
[----:B0-----:R-:W4:Y:S01]  /*3ebb0*/  LDL.LU R40, [R1+0x20d0] ;  /* 0x0020d00001287983 */ /* 0x001f220000300800 */
[----:B--2---:R-:W-:-:S06]  /*3ebc0*/  PRMT R79, RZ, 0x7610, R79 ;  /* 0x00007610ff4f7816 */ /* 0x004fcc000000004f */
[----:B------:R-:W2:Y:S01]  /*3ebd0*/  @P6 LDG.E.U16 R79, desc[UR20][R30.64] ;  /* 0x000000141e4f6981 */ /* 0x000ea2000c1e1500 */
[----:B------:R-:W-:-:S03]  /*3ebe0*/  ISETP.GT.AND P2, PT, R78, 0x69, PT ;  /* 0x000000694e00780c */ /* 0x000fc60003f44270 */
[----:B------:R-:W2:Y:S01]  /*3ebf0*/  LDL.LU.64 R30, [R1+0x20c8] ;  /* 0x0020c800011e7983 */ /* 0x000ea20000300a00 */
[----:B---3--:R-:W-:-:S06]  /*3ec00*/  PRMT R41, RZ, 0x7610, R41 ;  /* 0x00007610ff297816 */ /* 0x008fcc0000000029 */
[----:B------:R-:W3:Y:S01]  /*3ec10*/  @P6 LDG.E.U16 R41, desc[UR20][R18.64] ;  /* 0x0000001412296981 */ /* 0x000ee2000c1e1500 */
[----:B----4-:R-:W-:-:S06]  /*3ec20*/  PRMT R40, RZ, 0x7610, R40 ;  /* 0x00007610ff287816 */ /* 0x010fcc0000000028 */
[----:B------:R-:W4:Y:S04]  /*3ec30*/  @P2 LDG.E.U16 R40, desc[UR20][R24.64] ;  /* 0x0000001418282981 */ /* 0x000f28000c1e1500 */
[----:B--2---:R0:W-:Y:S04]  /*3ec40*/  STL [R1+0x764], R79 ;  /* 0x0007644f01007387 */ /* 0x0041e80000100800 */
[----:B0-----:R-:W2:Y:S04]  /*3ec50*/  LDL.LU R79, [R1+0x20c0] ;  /* 0x0020c000014f7983 */ /* 0x001ea80000300800 */
[----:B------:R-:W2:Y:S04]  /*3ec60*/  LDL.LU.64 R18, [R1+0x20b8] ;  /* 0x0020b80001127983 */ /* 0x000ea80000300a00 */
[----:B---3--:R0:W-:Y:S04]  /*3ec70*/  STL [R1+0x760], R41 ;  /* 0x0007602901007387 */ /* 0x0081e80000100800 */
[----:B0-----:R-:W3:Y:S04]  /*3ec80*/  LDL.LU R41, [R1+0x20b0] ;  /* 0x0020b00001297983 */ /* 0x001ee80000300800 */
[----:B------:R-:W2:Y:S04]  /*3ec90*/  LDL.LU.64 R24, [R1+0x20a8] ;  /* 0x0020a80001187983 */ /* 0x000ea80000300a00 */
[----:B----4-:R0:W-:Y:S04]  /*3eca0*/  STL [R1+0x734], R40 ;  /* 0x0007342801007387 */ /* 0x0101e80000100800 */
[----:B0-----:R-:W4:Y:S01]  /*3ecb0*/  LDL.LU R40, [R1+0x20a0] ;  /* 0x0020a00001287983 */ /* 0x001f220000300800 */
[----:B--2---:R-:W-:-:S06]  /*3ecc0*/  PRMT R24, RZ, 0x7610, R24 ;  /* 0x00007610ff187816 */ /* 0x004fcc0000000018 */
[----:B------:R-:W2:Y:S04]  /*3ecd0*/  @P2 LDG.E.U16 R24, desc[UR20][R20.64] ;  /* 0x0000001414182981 */ /* 0x000ea8000c1e1500 */
[----:B------:R-:W2:Y:S01]  /*3ece0*/  LDL.LU.64 R20, [R1+0x2098] ;  /* 0x0020980001147983 */ /* 0x000ea20000300a00 */
[----:B------:R-:W-:Y:S02]  /*3ecf0*/  ISETP.GT.AND P3, PT, R78, 0x71, PT ;  /* 0x000000714e00780c */ /* 0x000fe40003f64270 */
[----:B---3--:R-:W-:-:S11]  /*3ed00*/  PRMT R41, RZ, 0x7610, R41 ;  /* 0x00007610ff297816 */ /* 0x008fd60000000029 */
[----:B------:R-:W3:Y:S01]  /*3ed10*/  @P3 LDG.E.U16 R41, desc[UR20][R18.64] ;  /* 0x0000001412293981 */ /* 0x000ee2000c1e1500 */
[----:B------:R-:W-:Y:S02]  /*3ed20*/  ISETP.GT.AND P4, PT, R78, 0x5a, PT ;  /* 0x0000005a4e00780c */ /* 0x000fe40003f84270 */
[----:B------:R-:W-:-:S11]  /*3ed30*/  PRMT R25, RZ, 0x7610, R25 ;  /* 0x00007610ff197816 */ /* 0x000fd60000000019 */
[----:B------:R-:W3:Y:S01]  /*3ed40*/  @P4 LDG.E.U16 R25, desc[UR20][R22.64] ;  /* 0x0000001416194981 */ /* 0x000ee2000c1e1500 */
[----:B----4-:R-:W-:-:S06]  /*3ed50*/  PRMT R40, RZ, 0x7610, R40 ;  /* 0x00007610ff287816 */ /* 0x010fcc0000000028 */
[----:B--2---:R-:W2:Y:S04]  /*3ed60*/  @P3 LDG.E.U16 R40, desc[UR20][R20.64] ;  /* 0x0000001414283981 */ /* 0x004ea8000c1e1500 */
[----:B------:R0:W-:Y:S04]  /*3ed70*/  STL [R1+0x730], R24 ;  /* 0x0007301801007387 */ /* 0x0001e80000100800 */
[----:B0-----:R-:W4:Y:S04]  /*3ed80*/  LDL.LU R24, [R1+0x2090] ;  /* 0x0020900001187983 */ /* 0x001f280000300800 */
[----:B---3--:R0:W-:Y:S04]  /*3ed90*/  STL [R1+0x704], R41 ;  /* 0x0007042901007387 */ /* 0x0081e80000100800 */
[----:B0-----:R-:W3:Y:S04]  /*3eda0*/  LDL.LU R41, [R1+0x208c] ;  /* 0x00208c0001297983 */ /* 0x001ee80000300800 */
[----:B------:R-:W-:Y:S04]  /*3edb0*/  STL [R1+0x1944], R18 ;  /* 0x0019441201007387 */ /* 0x000fe80000100800 */
[----:B------:R-:W-:Y:S04]  /*3edc0*/  STL [R1+0x1b2c], R18 ;  /* 0x001b2c1201007387 */ /* 0x000fe80000100800 */
[----:B------:R-:W-:Y:S04]  /*3edd0*/  STL [R1+0x1940], R19 ;  /* 0x0019401301007387 */ /* 0x000fe80000100800 */
[----:B------:R-:W-:Y:S04]  /*3ede0*/  STL [R1+0x1b30], R19 ;  /* 0x001b301301007387 */ /* 0x000fe80000100800 */
[----:B------:R-:W-:Y:S04]  /*3edf0*/  STL.64 [R1+0x1d10], R18 ;  /* 0x001d101201007387 */ /* 0x000fe80000100a00 */
[----:B------:R-:W-:Y:S04]  /*3ee00*/  STL [R1+0x1dac], R19 ;  /* 0x001dac1301007387 */ /* 0x000fe80000100800 */
[----:B--2---:R0:W-:Y:S04]  /*3ee10*/  STL [R1+0x700], R40 ;  /* 0x0007002801007387 */ /* 0x0041e80000100800 */
[----:B0-----:R-:W2:Y:S04]  /*3ee20*/  LDL.LU R40, [R1+0x2088] ;  /* 0x0020880001287983 */ /* 0x001ea80000300800 */
[----:B------:R-:W-:Y:S04]  /*3ee30*/  STL [R1+0x194c], R20 ;  /* 0x00194c1401007387 */ /* 0x000fe80000100800 */
[----:B------:R-:W-:Y:S04]  /*3ee40*/  STL [R1+0x1b34], R20 ;  /* 0x001b341401007387 */ /* 0x000fe80000100800 */
[----:B------:R-:W-:Y:S04]  /*3ee50*/  STL [R1+0x1e30], R20 ;  /* 0x001e301401007387 */ /* 0x000fe80000100800 */
[----:B------:R-:W-:Y:S04]  /*3ee60*/  STL [R1+0x1948], R21 ;  /* 0x0019481501007387 */ /* 0x000fe80000100800 */
[----:B------:R-:W-:Y:S04]  /*3ee70*/  STL [R1+0x1b38], R21 ;  /* 0x001b381501007387 */ /* 0x000fe80000100800 */
[----:B------:R-:W-:Y:S04]  /*3ee80*/  STL [R1+0x1e34], R21 ;  /* 0x001e341501007387 */ /* 0x000fe80000100800 */
[----:B------:R-:W4:Y:S04]  /*3ee90*/  LDL.LU.64 R22, [R1+0x2080] ;  /* 0x0020800001167983 */ /* 0x000f280000300a00 */
[----:B------:R0:W-:Y:S04]  /*3eea0*/  STL [R1+0x78c], R25 ;  /* 0x00078c1901007387 */ /* 0x0001e80000100800 */
[----:B0-----:R-:W4:Y:S01]  /*3eeb0*/  LDL.LU R25, [R1+0x207c] ;  /* 0x00207c0001197983 */ /* 0x001f220000300800 */
[----:B------:R-:W-:-:S02]  /*3eec0*/  ISETP.GT.AND P5, PT, R78, 0x79, PT ;  /* 0x000000794e00780c */ /* 0x000fc40003fa4270 */
[----:B---3--:R-:W-:Y:S02]  /*3eed0*/  PRMT R41, RZ, 0x7610, R41 ;  /* 0x00007610ff297816 */ /* 0x008fe40000000029 */
[----:B------:R-:W-:Y:S02]  /*3eee0*/  PRMT R13, RZ, 0x7610, R13 ;  /* 0x00007610ff0d7816 */ /* 0x000fe4000000000d */
[----:B--2---:R-:W-:-:S06]  /*3eef0*/  PRMT R40, RZ, 0x7610, R40 ;  /* 0x00007610ff287816 */ /* 0x004fcc0000000028 */
[----:B------:R-:W2:Y:S04]  /*3ef00*/  @P4 LDG.E.U16 R40, desc[UR20][R26.64] ;  /* 0x000000141a284981 */ /* 0x000ea8000c1e1500 */
[----:B----4-:R-:W3:Y:S04]  /*3ef10*/  @P5 LDG.E.U16 R41, desc[UR20][R22.64] ;  /* 0x0000001416295981 */ /* 0x010ee8000c1e1500 */
[----:B------:R-:W4:Y:S04]  /*3ef20*/  @P5 LDG.E.U16 R13, desc[UR20][R24.64] ;  /* 0x00000014180d5981 */ /* 0x000f28000c1e1500 */
[----:B---3--:R0:W-:Y:S04]  /*3ef30*/  STL [R1+0x6d4], R41 ;  /* 0x0006d42901007387 */ /* 0x0081e80000100800 */
[----:B0-----:R-:W3:Y:S04]  /*3ef40*/  LDL.LU R41, [R1+0x2078] ;  /* 0x0020780001297983 */ /* 0x001ee80000300800 */
        /* <DEDUP_REMOVED lines=13> */
[----:B------:R-:W4:Y:S04]  /*3f020*/  LDL.LU.64 R26, [R1+0x2070] ;  /* 0x00207000011a7983 */ /* 0x000f280000300a00 */
[----:B--2---:R0:W-:Y:S04]  /*3f030*/  STL [R1+0x788], R40 ;  /* 0x0007882801007387 */ /* 0x0041e80000100800 */
[----:B0-----:R-:W2:Y:S01]  /*3f040*/  LDL.LU R40, [R1+0x2068] ;  /* 0x0020680001287983 */ /* 0x001ea20000300800 */
[----:B------:R-:W-:-:S02]  /*3f050*/  ISETP.GT.AND P6, PT, R78, 0x62, PT ;  /* 0x000000624e00780c */ /* 0x000fc40003fc4270 */
[----:B------:R-:W-:Y:S02]  /*3f060*/  ISETP.GT.AND P3, PT, R78, 0x6a, PT ;  /* 0x0000006a4e00780c */ /* 0x000fe40003f64270 */
[----:B---3--:R-:W-:-:S09]  /*3f070*/  PRMT R41, RZ, 0x7610, R41 ;  /* 0x00007610ff297816 */ /* 0x008fd20000000029 */
[----:B------:R-:W3:Y:S01]  /*3f080*/  @P6 LDG.E.U16 R41, desc[UR20][R28.64] ;  /* 0x000000141c296981 */ /* 0x000ee2000c1e1500 */
[----:B----4-:R-:W-:-:S06]  /*3f090*/  PRMT R27, RZ, 0x7610, R27 ;  /* 0x00007610ff1b7816 */ /* 0x010fcc000000001b */
[----:B------:R-:W4:Y:S01]  /*3f0a0*/  @P6 LDG.E.U16 R27, desc[UR20][R36.64] ;  /* 0x00000014241b6981 */ /* 0x000f22000c1e1500 */
[----:B--2---:R-:W-:-:S03]  /*3f0b0*/  PRMT R40, RZ, 0x7610, R40 ;  /* 0x00007610ff287816 */ /* 0x004fc60000000028 */
[----:B------:R-:W2:Y:S04]  /*3f0c0*/  LDL.LU.64 R36, [R1+0x2060] ;  /* 0x0020600001247983 */ /* 0x000ea80000300a00 */
[----:B------:R-:W2:Y:S04]  /*3f0d0*/  @P3 LDG.E.U16 R40, desc[UR20][R32.64] ;  /* 0x0000001420283981 */ /* 0x000ea8000c1e1500 */
[----:B----4-:R0:W-:Y:S04]  /*3f0e0*/  STL [R1+0x75c], R27 ;  /* 0x00075c1b01007387 */ /* 0x0101e80000100800 */
[----:B0-----:R-:W4:Y:S04]  /*3f0f0*/  LDL.LU R27, [R1+0x2058] ;  /* 0x00205800011b7983 */ /* 0x001f280000300800 */
[----:B------:R-:W4:Y:S04]  /*3f100*/  LDL.LU.64 R28, [R1+0x2050] ;  /* 0x00205000011c7983 */ /* 0x000f280000300a00 */
[----:B---3--:R0:W-:Y:S04]  /*3f110*/  STL [R1+0x758], R41 ;  /* 0x0007582901007387 */ /* 0x0081e80000100800 */
[----:B0-----:R-:W3:Y:S04]  /*3f120*/  LDL.LU R41, [R1+0x2048] ;  /* 0x0020480001297983 */ /* 0x001ee80000300800 */
[----:B------:R-:W4:Y:S04]  /*3f130*/  LDL.LU.64 R32, [R1+0x2040] ;  /* 0x0020400001207983 */ /* 0x000f280000300a00 */
[----:B--2---:R0:W-:Y:S04]  /*3f140*/  STL [R1+0x72c], R40 ;  /* 0x00072c2801007387 */ /* 0x0041e80000100800 */
[----:B0-----:R-:W2:Y:S01]  /*3f150*/  LDL.LU R40, [R1+0x2038] ;  /* 0x0020380001287983 */ /* 0x001ea20000300800 */
[----:B------:R-:W-:-:S02]  /*3f160*/  ISETP.GT.AND P4, PT, R78, 0x72, PT ;  /* 0x000000724e00780c */ /* 0x000fc40003f84270 */
[----:B---3--:R-:W-:Y:S02]  /*3f170*/  PRMT R41, RZ, 0x7610, R41 ;  /* 0x00007610ff297816 */ /* 0x008fe40000000029 */
[----:B----4-:R-:W-:-:S09]  /*3f180*/  PRMT R33, RZ, 0x7610, R33 ;  /* 0x00007610ff217816 */ /* 0x010fd20000000021 */
[----:B------:R-:W3:Y:S04]  /*3f190*/  @P4 LDG.E.U16 R41, desc[UR20][R26.64] ;  /* 0x000000141a294981 */ /* 0x000ee8000c1e1500 */
[----:B------:R-:W4:Y:S01]  /*3f1a0*/  @P3 LDG.E.U16 R33, desc[UR20][R30.64] ;  /* 0x000000141e213981 */ /* 0x000f22000c1e1500 */
[----:B--2---:R-:W-:-:S03]  /*3f1b0*/  PRMT R40, RZ, 0x7610, R40 ;  /* 0x00007610ff287816 */ /* 0x004fc60000000028 */
[----:B------:R-:W2:Y:S04]  /*3f1c0*/  LDL.LU.64 R30, [R1+0x2030] ;  /* 0x00203000011e7983 */ /* 0x000ea80000300a00 */
[----:B------:R-:W2:Y:S01]  /*3f1d0*/  @P4 LDG.E.U16 R40, desc[UR20][R28.64] ;  /* 0x000000141c284981 */ /* 0x000ea2000c1e1500 */
[----:B------:R-:W-:-:S03]  /*3f1e0*/  ISETP.GT.AND P5, PT, R78, 0x7a, PT ;  /* 0x0000007a4e00780c */ /* 0x000fc60003fa4270 */
[----:B----4-:R0:W-:Y:S04]  /*3f1f0*/  STL [R1+0x728], R33 ;  /* 0x0007282101007387 */ /* 0x0101e80000100800 */
[----:B0-----:R-:W4:Y:S04]  /*3f200*/  LDL.LU R33, [R1+0x2028] ;  /* 0x0020280001217983 */ /* 0x001f280000300800 */
        /* <DEDUP_REMOVED lines=8> */
[----:B--2---:R0:W-:Y:S04]  /*3f290*/  STL [R1+0x6f8], R40 ;  /* 0x0006f82801007387 */ /* 0x0041e80000100800 */
[----:B0-----:R-:W2:Y:S01]  /*3f2a0*/  LDL.LU R40, [R1+0x2020] ;  /* 0x0020200001287983 */ /* 0x001ea20000300800 */
[----:B------:R-:W-:-:S02]  /*3f2b0*/  PRMT R93, RZ, 0x7610, R93 ;  /* 0x00007610ff5d7816 */ /* 0x000fc4000000005d */
[----:B------:R-:W-:Y:S02]  /*3f2c0*/  PRMT R90, RZ, 0x7610, R90 ;  /* 0x00007610ff5a7816 */ /* 0x000fe4000000005a */
[C---:B------:R-:W-:Y:S02]  /*3f2d0*/  ISETP.GT.AND P2, PT, R78.reuse, 0x5b, PT ;  /* 0x0000005b4e00780c */ /* 0x040fe40003f44270 */
[----:B------:R-:W3:Y:S01]  /*3f2e0*/  @P5 LDG.E.U16 R93, desc[UR20][R30.64] ;  /* 0x000000141e5d5981 */ /* 0x000ee2000c1e1500 */
[----:B------:R-:W-:Y:S02]  /*3f2f0*/  ISETP.GT.AND P3, PT, R78, 0x5c, PT ;  /* 0x0000005c4e00780c */ /* 0x000fe40003f64270 */
[----:B------:R-:W-:Y:S02]  /*3f300*/  PRMT R5, RZ, 0x7610, R5 ;  /* 0x00007610ff057816 */ /* 0x000fe40000000005 */
[----:B------:R-:W-:-:S06]  /*3f310*/  PRMT R4, RZ, 0x7610, R4 ;  /* 0x00007610ff047816 */ /* 0x000fcc0000000004 */
[----:B------:R-:W3:Y:S04]  /*3f320*/  @P2 LDG.E.U16 R5, desc[UR20][R38.64] ;  /* 0x0000001426052981 */ /* 0x000ee8000c1e1500 */
[----:B------:R-:W3:Y:S04]  /*3f330*/  @P2 LDG.E.U16 R4, desc[UR20][R42.64] ;  /* 0x000000142a042981 */ /* 0x000ee8000c1e1500 */
[----:B----4-:R-:W4:Y:S01]  /*3f340*/  @P5 LDG.E.U16 R90, desc[UR20][R32.64] ;  /* 0x00000014205a5981 */ /* 0x010f22000c1e1500 */
[----:B--2---:R-:W-:-:S06]  /*3f350*/  PRMT R40, RZ, 0x7610, R40 ;  /* 0x00007610ff287816 */ /* 0x004fcc0000000028 */
[----:B------:R-:W2:Y:S04]  /*3f360*/  @P3 LDG.E.U16 R40, desc[UR20][R44.64] ;  /* 0x000000142c283981 */ /* 0x000ea8000c1e1500 */
        /* <DEDUP_REMOVED lines=12> */
[----:B------:R-:W-:Y:S01]  /*3f430*/  STL [R1+0x1e5c], R31 ;  /* 0x001e5c1f01007387 */ /* 0x000fe20000100800 */
[----:B------:R-:W-:-:S02]  /*3f440*/  ISETP.GT.AND P4, PT, R78, 0x63, PT ;  /* 0x000000634e00780c */ /* 0x000fc40003f84270 */
[----:B------:R-:W-:Y:S02]  /*3f450*/  PRMT R41, RZ, 0x7610, R41 ;  /* 0x00007610ff297816 */ /* 0x000fe40000000029 */
[----:B------:R-:W-:-:S04]  /*3f460*/  PRMT R0, RZ, 0x7610, R0 ;  /* 0x00007610ff007816 */ /* 0x000fc80000000000 */
[----:B------:R-:W3:Y:S05]  /*3f470*/  @P3 LDG.E.U16 R41, desc[UR20][R54.64] ;  /* 0x0000001436293981 */ /* 0x000eea000c1e1500 */
[----:B------:R-:W3:Y:S04]  /*3f480*/  @P4 LDG.E.U16 R0, desc[UR20][R34.64] ;  /* 0x0000001422004981 */ /* 0x000ee8000c1e1500 */
        /* <DEDUP_REMOVED lines=8> */
[----:B------:R-:W-:Y:S04]  /*3f510*/  STL [R1+0x1ea0], R5 ;  /* 0x001ea00501007387 */ /* 0x000fe80000100800 */
[----:B------:R-:W4:Y:S04]  /*3f520*/  LDL.LU.64 R42, [R1+0x2010] ;  /* 0x00201000012a7983 */ /* 0x000f280000300a00 */
[----:B------:R-:W-:Y:S04]  /*3f530*/  STL [R1+0x1ea4], R4 ;  /* 0x001ea40401007387 */ /* 0x000fe80000100800 */
[----:B------:R-:W4:Y:S04]  /*3f540*/  LDL.LU.64 R44, [R1+0x2008] ;  /* 0x00200800012c7983 */ /* 0x000f280000300a00 */
[----:B--2---:R0:W-:Y:S04]  /*3f550*/  STL [R1+0x77c], R40 ;  /* 0x00077c2801007387 */ /* 0x0041e80000100800 */
[----:B0-----:R-:W2:Y:S04]  /*3f560*/  LDL.LU R40, [R1+0x2000] ;  /* 0x0020000001287983 */ /* 0x001ea80000300800 */
[----:B------:R-:W4:Y:S04]  /*3f570*/  LDL.LU.64 R54, [R1+0x1ff8] ;  /* 0x001ff80001367983 */ /* 0x000f280000300a00 */
[----:B---3--:R0:W-:Y:S04]  /*3f580*/  STL [R1+0x778], R41 ;  /* 0x0007782901007387 */ /* 0x0081e80000100800 */
[----:B0-----:R-:W3:Y:S04]  /*3f590*/  LDL.LU R41, [R1+0x1ff0] ;  /* 0x001ff00001297983 */ /* 0x001ee80000300800 */
[----:B------:R-:W3:Y:S04]  /*3f5a0*/  LDL.LU.64 R34, [R1+0x1fe8] ;  /* 0x001fe80001227983 */ /* 0x000ee80000300a00 */
[----:B------:R-:W-:Y:S01]  /*3f5b0*/  STL [R1+0x1ea8], R0 ;  /* 0x001ea80001007387 */ /* 0x000fe20000100800 */
[----:B--2---:R-:W-:-:S06]  /*3f5c0*/  PRMT R40, RZ, 0x7610, R40 ;  /* 0x00007610ff287816 */ /* 0x004fcc0000000028 */
[----:B------:R-:W2:Y:S04]  /*3f5d0*/  @P4 LDG.E.U16 R40, desc[UR20][R46.64] ;  /* 0x000000142e284981 */ /* 0x000ea8000c1e1500 */
[----:B------:R-:W3:Y:S01]  /*3f5e0*/  LDL.LU.64 R46, [R1+0x1fe0] ;  /* 0x001fe000012e7983 */ /* 0x000ee20000300a00 */
[----:B------:R-:W-:-:S03]  /*3f5f0*/  ISETP.GT.AND P6, PT, R78, 0x6b, PT ;  /* 0x0000006b4e00780c */ /* 0x000fc60003fc4270 */
[----:B--2---:R0:W-:Y:S04]  /*3f600*/  STL [R1+0x750], R40 ;  /* 0x0007502801007387 */ /* 0x0041e80000100800 */
[----:B0-----:R-:W2:Y:S01]  /*3f610*/  LDL.LU R40, [R1+0x1fd8] ;  /* 0x001fd80001287983 */ /* 0x001ea20000300800 */
[----:B---3--:R-:W-:-:S06]  /*3f620*/  PRMT R47, RZ, 0x7610, R47 ;  /* 0x00007610ff2f7816 */ /* 0x008fcc000000002f */
[----:B------:R-:W3:Y:S01]  /*3f630*/  @P6 LDG.E.U16 R47, desc[UR20][R36.64] ;  /* 0x00000014242f6981 */ /* 0x000ee2000c1e1500 */
[----:B------:R-:W-:Y:S02]  /*3f640*/  ISETP.GT.AND P2, PT, R78, 0x73, PT ;  /* 0x000000734e00780c */ /* 0x000fe40003f44270 */
[----:B------:R-:W-:-:S06]  /*3f650*/  PRMT R41, RZ, 0x7610, R41 ;  /* 0x00007610ff297816 */ /* 0x000fcc0000000029 */
[----:B----4-:R-:W4:Y:S04]  /*3f660*/  @P6 LDG.E.U16 R41, desc[UR20][R38.64] ;  /* 0x0000001426296981 */ /* 0x010f28000c1e1500 */
[----:B------:R-:W4:Y:S01]  /*3f670*/  LDL.LU.64 R36, [R1+0x1fd0] ;  /* 0x001fd00001247983 */ /* 0x000f220000300a00 */
[----:B--2---:R-:W-:-:S06]  /*3f680*/  PRMT R40, RZ, 0x7610, R40 ;  /* 0x00007610ff287816 */ /* 0x004fcc0000000028 */
[----:B------:R-:W2:Y:S04]  /*3f690*/  @P2 LDG.E.U16 R40, desc[UR20][R34.64] ;  /* 0x0000001422282981 */ /* 0x000ea8000c1e1500 */
[----:B---3--:R0:W-:Y:S04]  /*3f6a0*/  STL [R1+0x724], R47 ;  /* 0x0007242f01007387 */ /* 0x0081e80000100800 */
[----:B0-----:R-:W3:Y:S04]  /*3f6b0*/  LDL.LU R47, [R1+0x1fc8] ;  /* 0x001fc800012f7983 */ /* 0x001ee80000300800 */
[----:B------:R-:W3:Y:S04]  /*3f6c0*/  LDL.LU.64 R38, [R1+0x1fc0] ;  /* 0x001fc00001267983 */ /* 0x000ee80000300a00 */
[----:B----4-:R0:W-:Y:S04]  /*3f6d0*/  STL [R1+0x720], R41 ;  /* 0x0007202901007387 */ /* 0x0101e80000100800 */
[----:B0-----:R-:W4:Y:S04]  /*3f6e0*/  LDL.LU R41, [R1+0x1fb8] ;  /* 0x001fb80001297983 */ /* 0x001f280000300800 */
[----:B--2---:R0:W-:Y:S04]  /*3f6f0*/  STL [R1+0x6f4], R40 ;  /* 0x0006f42801007387 */ /* 0x0041e80000100800 */
[----:B0-----:R-:W2:Y:S04]  /*3f700*/  LDL.LU R40, [R1+0x1fb4] ;  /* 0x001fb40001287983 */ /* 0x001ea80000300800 */
[----:B------:R-:W-:Y:S04]  /*3f710*/  STL [R1+0x1984], R34 ;  /* 0x0019842201007387 */ /* 0x000fe80000100800 */
[----:B------:R-:W-:Y:S01]  /*3f720*/  STL [R1+0x1b6c], R34 ;  /* 0x001b6c2201007387 */ /* 0x000fe20000100800 */
[----:B---3--:R-:W-:-:S03]  /*3f730*/  PRMT R39, RZ, 0x7610, R39 ;  /* 0x00007610ff277816 */ /* 0x008fc60000000027 */
[----:B------:R-:W-:Y:S04]  /*3f740*/  STL [R1+0x1e68], R34 ;  /* 0x001e682201007387 */ /* 0x000fe80000100800 */
[----:B------:R-:W-:Y:S04]  /*3f750*/  STL [R1+0x1980], R35 ;  /* 0x0019802301007387 */ /* 0x000fe80000100800 */
[----:B------:R-:W-:Y:S04]  /*3f760*/  STL [R1+0x1b70], R35 ;  /* 0x001b702301007387 */ /* 0x000fe80000100800 */
[----:B------:R-:W-:Y:S04]  /*3f770*/  STL [R1+0x1e6c], R35 ;  /* 0x001e6c2301007387 */ /* 0x000fe80000100800 */
[----:B------:R0:W-:Y:S04]  /*3f780*/  STL.S16 [R1+0x6c0], R39 ;  /* 0x0006c02701007387 */ /* 0x0001e80000100600 */
[----:B0-----:R-:W3:Y:S01]  /*3f790*/  LDL.LU R39, [R1+0x1fb0] ;  /* 0x001fb00001277983 */ /* 0x001ee20000300800 */
[----:B------:R-:W-:-:S02]  /*3f7a0*/  ISETP.GT.AND P4, PT, R78, 0x7b, PT ;  /* 0x0000007b4e00780c */ /* 0x000fc40003f84270 */
[----:B----4-:R-:W-:Y:S02]  /*3f7b0*/  PRMT R41, RZ, 0x7610, R41 ;  /* 0x00007610ff297816 */ /* 0x010fe40000000029 */
[----:B--2---:R-:W-:-:S06]  /*3f7c0*/  PRMT R40, RZ, 0x7610, R40 ;  /* 0x00007610ff287816 */ /* 0x004fcc0000000028 */
[----:B------:R-:W2:Y:S04]  /*3f7d0*/  @P2 LDG.E.U16 R40, desc[UR20][R36.64] ;  /* 0x0000001424282981 */ /* 0x000ea8000c1e1500 */
[----:B---3--:R-:W3:Y:S04]  /*3f7e0*/  @P4 LDG.E.U16 R41, desc[UR20][R38.64] ;  /* 0x0000001426294981 */ /* 0x008ee8000c1e1500 */
[----:B--2---:R0:W-:Y:S04]  /*3f7f0*/  STL [R1+0x6f0], R40 ;  /* 0x0006f02801007387 */ /* 0x0041e80000100800 */
[----:B0-----:R-:W2:Y:S04]  /*3f800*/  LDL.LU R40, [R1+0x1fac] ;  /* 0x001fac0001287983 */ /* 0x001ea80000300800 */
[----:B------:R-:W-:Y:S04]  /*3f810*/  STL [R1+0x198c], R36 ;  /* 0x00198c2401007387 */ /* 0x000fe80000100800 */
[----:B------:R-:W-:Y:S04]  /*3f820*/  STL [R1+0x1b74], R36 ;  /* 0x001b742401007387 */ /* 0x000fe80000100800 */
[----:B------:R0:W-:Y:S04]  /*3f830*/  STL [R1+0x1e70], R36 ;  /* 0x001e702401007387 */ /* 0x0001e80000100800 */
[----:B0-----:R-:W2:Y:S04]  /*3f840*/  LDL.LU R36, [R1+0x6c0] ;  /* 0x0006c00001247983 */ /* 0x001ea80000300800 */
[----:B------:R-:W-:Y:S04]  /*3f850*/  STL [R1+0x1988], R37 ;  /* 0x0019882501007387 */ /* 0x000fe80000100800 */
[----:B------:R-:W-:Y:S04]  /*3f860*/  STL [R1+0x1b78], R37 ;  /* 0x001b782501007387 */ /* 0x000fe80000100800 */
[----:B------:R-:W-:Y:S04]  /*3f870*/  STL [R1+0x1e74], R37 ;  /* 0x001e742501007387 */ /* 0x000fe80000100800 */
[----:B---3--:R0:W-:Y:S04]  /*3f880*/  STL [R1+0x6c4], R41 ;  /* 0x0006c42901007387 */ /* 0x0081e80000100800 */
[----:B0-----:R-:W2:Y:S01]  /*3f890*/  LDL.LU R41, [R1+0x1fa8] ;  /* 0x001fa80001297983 */ /* 0x001ea20000300800 */
[----:B------:R-:W-:-:S02]  /*3f8a0*/  ISETP.GT.AND P3, PT, R78, 0x64, PT ;  /* 0x000000644e00780c */ /* 0x000fc40003f64270 */
[----:B------:R-:W-:Y:S02]  /*3f8b0*/  ISETP.GT.AND P5, PT, R78, 0x6c, PT ;  /* 0x0000006c4e00780c */ /* 0x000fe40003fa4270 */
[----:B------:R-:W-:Y:S02]  /*3f8c0*/  PRMT R34, RZ, 0x7610, R34 ;  /* 0x00007610ff227816 */ /* 0x000fe40000000022 */
[----:B------:R-:W-:Y:S02]  /*3f8d0*/  PRMT R33, RZ, 0x7610, R33 ;  /* 0x00007610ff217816 */ /* 0x000fe40000000021 */
[----:B------:R-:W-:-:S05]  /*3f8e0*/  PRMT R32, RZ, 0x7610, R32 ;  /* 0x00007610ff207816 */ /* 0x000fca0000000020 */
[----:B------:R-:W3:Y:S04]  /*3f8f0*/  @P3 LDG.E.U16 R34, desc[UR20][R48.64] ;  /* 0x0000001430223981 */ /* 0x000ee8000c1e1500 */
[----:B------:R-:W4:Y:S04]  /*3f900*/  @P3 LDG.E.U16 R33, desc[UR20][R50.64] ;  /* 0x0000001432213981 */ /* 0x000f28000c1e1500 */
[----:B------:R-:W3:Y:S04]  /*3f910*/  @P5 LDG.E.U16 R32, desc[UR20][R42.64] ;  /* 0x000000142a205981 */ /* 0x000ee8000c1e1500 */
[----:B--2---:R-:W2:Y:S04]  /*3f920*/  @P4 LDG.E.U16 R36, desc[UR20][R40.64] ;  /* 0x0000001428244981 */ /* 0x004ea8000c1e1500 */
[----:B------:R-:W-:Y:S04]  /*3f930*/  STL [R1+0x1994], R38 ;  /* 0x0019942601007387 */ /* 0x000fe80000100800 */
[----:B------:R-:W-:Y:S04]  /*3f940*/  STL [R1+0x1b7c], R38 ;  /* 0x001b7c2601007387 */ /* 0x000fe80000100800 */
        /* <DEDUP_REMOVED lines=11> */
[----:B------:R-:W2:Y:S04]  /*3fa00*/  LDL.LU.64 R48, [R1+0x1fa0] ;  /* 0x001fa00001307983 */ /* 0x000ea80000300a00 */
[----:B---3--:R-:W-:Y:S04]  /*3fa10*/  STL [R1+0x1e8c], R34 ;  /* 0x001e8c2201007387 */ /* 0x008fe80000100800 */
[----:B------:R-:W3:Y:S04]  /*3fa20*/  LDL.LU.64 R50, [R1+0x1f98] ;  /* 0x001f980001327983 */ /* 0x000ee80000300a00 */
[----:B----4-:R-:W-:Y:S04]  /*3fa30*/  STL [R1+0x1eac], R33 ;  /* 0x001eac2101007387 */ /* 0x010fe80000100800 */
[----:B------:R-:W-:Y:S04]  /*3fa40*/  STL [R1+0x1eb0], R32 ;  /* 0x001eb02001007387 */ /* 0x000fe80000100800 */
[----:B------:R-:W-:Y:S01]  /*3fa50*/  STL [R1+0x19a4], R42 ;  /* 0x0019a42a01007387 */ /* 0x000fe20000100800 */
[----:B------:R-:W-:-:S03]  /*3fa60*/  ISETP.GT.AND P2, PT, R78, 0x55, PT ;  /* 0x000000554e00780c */ /* 0x000fc60003f44270 */
[----:B------:R-:W-:Y:S04]  /*3fa70*/  STL [R1+0x1b8c], R42 ;  /* 0x001b8c2a01007387 */ /* 0x000fe80000100800 */
[----:B------:R-:W-:Y:S04]  /*3fa80*/  STL [R1+0x1eb4], R42 ;  /* 0x001eb42a01007387 */ /* 0x000fe80000100800 */
[----:B------:R-:W-:Y:S04]  /*3fa90*/  STL [R1+0x19a0], R43 ;  /* 0x0019a02b01007387 */ /* 0x000fe80000100800 */
[----:B------:R-:W-:Y:S04]  /*3faa0*/  STL [R1+0x1b90], R43 ;  /* 0x001b902b01007387 */ /* 0x000fe80000100800 */
[----:B------:R-:W-:Y:S04]  /*3fab0*/  STL [R1+0x1eb8], R43 ;  /* 0x001eb82b01007387 */ /* 0x000fe80000100800 */
[----:B------:R-:W-:Y:S04]  /*3fac0*/  STL [R1+0x19ac], R44 ;  /* 0x0019ac2c01007387 */ /* 0x000fe80000100800 */
[----:B------:R-:W-:Y:S01]  /*3fad0*/  STL [R1+0x1b94], R44 ;  /* 0x001b942c01007387 */ /* 0x000fe20000100800 */
[----:B------:R-:W-:-:S03]  /*3fae0*/  PRMT R8, RZ, 0x7610, R8 ;  /* 0x00007610ff087816 */ /* 0x000fc60000000008 */
[----:B------:R-:W-:Y:S04]  /*3faf0*/  STL [R1+0x19a8], R45 ;  /* 0x0019a82d01007387 */ /* 0x000fe80000100800 */
[----:B------:R-:W-:Y:S04]  /*3fb00*/  STL [R1+0x1b98], R45 ;  /* 0x001b982d01007387 */ /* 0x000fe80000100800 */
[----:B------:R-:W-:Y:S04]  /*3fb10*/  STL [R1+0x19b4], R46 ;  /* 0x0019b42e01007387 */ /* 0x000fe80000100800 */
[----:B------:R-:W-:Y:S04]  /*3fb20*/  STL [R1+0x1b9c], R46 ;  /* 0x001b9c2e01007387 */ /* 0x000fe80000100800 */
[----:B------:R-:W-:Y:S04]  /*3fb30*/  STL [R1+0x19b0], R47 ;  /* 0x0019b02f01007387 */ /* 0x000fe80000100800 */
[----:B------:R-:W-:Y:S04]  /*3fb40*/  STL [R1+0x1ba0], R47 ;  /* 0x001ba02f01007387 */ /* 0x000fe80000100800 */
[----:B------:R-:W4:Y:S04]  /*3fb50*/  @P2 LDG.E.U16 R8, desc[UR20][R52.64] ;  /* 0x0000001434082981 */ /* 0x000f28000c1e1500 */
[----:B--2---:R-:W-:Y:S04]  /*3fb60*/  STL [R1+0x19bc], R48 ;  /* 0x0019bc3001007387 */ /* 0x004fe80000100800 */
[----:B------:R-:W-:Y:S04]  /*3fb70*/  STL [R1+0x1ba4], R48 ;  /* 0x001ba43001007387 */ /* 0x000fe80000100800 */
[----:B------:R-:W-:Y:S04]  /*3fb80*/  STL [R1+0x19b8], R49 ;  /* 0x0019b83101007387 */ /* 0x000fe80000100800 */
[----:B------:R-:W-:Y:S04]  /*3fb90*/  STL [R1+0x1ba8], R49 ;  /* 0x001ba83101007387 */ /* 0x000fe80000100800 */
[----:B------:R-:W2:Y:S01]  /*3fba0*/  LDL.LU.64 R52, [R1+0x1f90] ;  /* 0x001f900001347983 */ /* 0x000ea20000300a00 */
[----:B------:R-:W-:-:S02]  /*3fbb0*/  PRMT R31, RZ, 0x7610, R31 ;  /* 0x00007610ff1f7816 */ /* 0x000fc4000000001f */
[----:B------:R-:W-:Y:S01]  /*3fbc0*/  ISETP.GT.AND P4, PT, R78, 0x74, PT ;  /* 0x000000744e00780c */ /* 0x000fe20003f84270 */
[----:B---3--:R-:W-:Y:S01]  /*3fbd0*/  STL [R1+0x19c4], R50 ;  /* 0x0019c43201007387 */ /* 0x008fe20000100800 */
[----:B------:R-:W-:-:S03]  /*3fbe0*/  PRMT R30, RZ, 0x7610, R30 ;  /* 0x00007610ff1e7816 */ /* 0x000fc6000000001e */
[----:B------:R-:W3:Y:S01]  /*3fbf0*/  @P5 LDG.E.U16 R31, desc[UR20][R44.64] ;  /* 0x000000142c1f5981 */ /* 0x000ee2000c1e1500 */
[----:B------:R-:W-:Y:S02]  /*3fc00*/  ISETP.GT.AND P5, PT, R78, 0x5d, PT ;  /* 0x0000005d4e00780c */ /* 0x000fe40003fa4270 */
[----:B------:R-:W-:Y:S01]  /*3fc10*/  PRMT R29, RZ, 0x7610, R29 ;  /* 0x00007610ff1d7816 */ /* 0x000fe2000000001d */
[----:B------:R-:W-:Y:S01]  /*3fc20*/  STL [R1+0x1bac], R50 ;  /* 0x001bac3201007387 */ /* 0x000fe20000100800 */
[----:B------:R-:W-:-:S03]  /*3fc30*/  PRMT R6, RZ, 0x7610, R6 ;  /* 0x00007610ff067816 */ /* 0x000fc60000000006 */
[----:B------:R-:W-:Y:S01]  /*3fc40*/  STL [R1+0x19c0], R51 ;  /* 0x0019c03301007387 */ /* 0x000fe20000100800 */
[----:B------:R-:W-:-:S03]  /*3fc50*/  PRMT R9, RZ, 0x7610, R9 ;  /* 0x00007610ff097816 */ /* 0x000fc60000000009 */
[----:B------:R-:W-:Y:S04]  /*3fc60*/  STL [R1+0x1bb0], R51 ;  /* 0x001bb03301007387 */ /* 0x000fe80000100800 */
[----:B------:R-:W3:Y:S04]  /*3fc70*/  @P4 LDG.E.U16 R30, desc[UR20][R46.64] ;  /* 0x000000142e1e4981 */ /* 0x000ee8000c1e1500 */
[----:B------:R-:W3:Y:S01]  /*3fc80*/  @P4 LDG.E.U16 R29, desc[UR20][R48.64] ;  /* 0x00000014301d4981 */ /* 0x000ee2000c1e1500 */
[----:B------:R-:W-:-:S03]  /*3fc90*/  ISETP.GT.AND P4, PT, R78, 0x65, PT ;  /* 0x000000654e00780c */ /* 0x000fc60003f84270 */
[----:B------:R-:W3:Y:S01]  /*3fca0*/  @P2 LDG.E.U16 R6, desc[UR20][R56.64] ;  /* 0x0000001438062981 */ /* 0x000ee2000c1e1500 */
[----:B------:R-:W-:-:S03]  /*3fcb0*/  PRMT R19, RZ, 0x7610, R19 ;  /* 0x00007610ff137816 */ /* 0x000fc60000000013 */
[----:B------:R-:W3:Y:S01]  /*3fcc0*/  @P5 LDG.E.U16 R9, desc[UR20][R58.64] ;  /* 0x000000143a095981 */ /* 0x000ee2000c1e1500 */
[----:B------:R-:W-:-:S03]  /*3fcd0*/  PRMT R18, RZ, 0x7610, R18 ;  /* 0x00007610ff127816 */ /* 0x000fc60000000012 */
[----:B------:R-:W3:Y:S01]  /*3fce0*/  @P5 LDG.E.U16 R19, desc[UR20][R60.64] ;  /* 0x000000143c135981 */ /* 0x000ee2000c1e1500 */
[----:B------:R-:W-:Y:S02]  /*3fcf0*/  PRMT R17, RZ, 0x7610, R17 ;  /* 0x00007610ff117816 */ /* 0x000fe40000000011 */
[----:B------:R-:W-:Y:S01]  /*3fd00*/  ISETP.GT.AND P2, PT, R78, 0x3f, PT ;  /* 0x0000003f4e00780c */ /* 0x000fe20003f44270 */
[----:B------:R-:W3:Y:S04]  /*3fd10*/  @P4 LDG.E.U16 R18, desc[UR20][R62.64] ;  /* 0x000000143e124981 */ /* 0x000ee8000c1e1500 */
[----:B------:R-:W3:Y:S01]  /*3fd20*/  @P4 LDG.E.U16 R17, desc[UR20][R64.64] ;  /* 0x0000001440114981 */ /* 0x000ee2000c1e1500 */
[----:B------:R-:W-:-:S07]  /*3fd30*/  PRMT R79, RZ, 0x7610, R79 ;  /* 0x00007610ff4f7816 */ /* 0x000fce000000004f */
[----:B------:R-:W3:Y:S04]  /*3fd40*/  @P2 LDG.E.U16 R79, desc[UR20][R74.64] ;  /* 0x000000144a4f2981 */ /* 0x000ee8000c1e1500 */
[----:B--2---:R-:W-:Y:S04]  /*3fd50*/  STL [R1+0x19cc], R52 ;  /* 0x0019cc3401007387 */ /* 0x004fe80000100800 */
[----:B------:R-:W-:Y:S04]  /*3fd60*/  STL [R1+0x1bb4], R52 ;  /* 0x001bb43401007387 */ /* 0x000fe80000100800 */
[----:B------:R-:W-:Y:S04]  /*3fd70*/  STL [R1+0x19c8], R53 ;  /* 0x0019c83501007387 */ /* 0x000fe80000100800 */
[----:B------:R-:W-:Y:S04]  /*3fd80*/  STL [R1+0x1bb8], R53 ;  /* 0x001bb83501007387 */ /* 0x000fe80000100800 */
[----:B------:R-:W2:Y:S04]  /*3fd90*/  LDL.LU.64 R56, [R1+0x1f88] ;  /* 0x001f880001387983 */ /* 0x000ea80000300a00 */
[----:B------:R-:W3:Y:S04]  /*3fda0*/  LDL.LU.64 R58, [R1+0x1f80] ;  /* 0x001f8000013a7983 */ /* 0x000ee80000300a00 */
[----:B------:R-:W3:Y:S04]  /*3fdb0*/  LDL.LU.64 R60, [R1+0x1f78] ;  /* 0x001f7800013c7983 */ /* 0x000ee80000300a00 */
[----:B------:R-:W3:Y:S04]  /*3fdc0*/  LDL.LU.64 R62, [R1+0x1f70] ;  /* 0x001f7000013e7983 */ /* 0x000ee80000300a00 */
[----:B------:R-:W3:Y:S04]  /*3fdd0*/  LDL.LU.64 R64, [R1+0x1f68] ;  /* 0x001f680001407983 */ /* 0x000ee80000300a00 */
        /* <DEDUP_REMOVED lines=24> */
[----:B------:R-:W2:Y:S04]  /*3ff60*/  LDL.LU.64 R74, [R1+0x1f60] ;  /* 0x001f6000014a7983 */ /* 0x000ea80000300a00 */
[----:B------:R0:W-:Y:S04]  /*3ff70*/  STL [R1+0xa54], R79 ;  /* 0x000a544f01007387 */ /* 0x0001e80000100800 */
[----:B0-----:R-:W3:Y:S01]  /*3ff80*/  LDL.LU R79, [R1+0x1f58] ;  /* 0x001f5800014f7983 */ /* 0x001ee20000300800 */
[----:B------:R-:W-:-:S02]  /*3ff90*/  ISETP.GT.AND P5, PT, R78, 0x46, PT ;  /* 0x000000464e00780c */ /* 0x000fc40003fa4270 */
[----:B--2---:R-:W-:Y:S02]  /*3ffa0*/  PRMT R74, RZ, 0x7610, R74 ;  /* 0x00007610ff4a7816 */ /* 0x004fe4000000004a */
[----:B------:R-:W-:-:S04]  /*3ffb0*/  PRMT R75, RZ, 0x7610, R75 ;  /* 0x00007610ff4b7816 */ /* 0x000fc8000000004b */
[----:B------:R-:W2:Y:S05]  /*3ffc0*/  @P2 LDG.E.U16 R74, desc[UR20][R70.64] ;  /* 0x00000014464a2981 */ /* 0x000eaa000c1e1500 */
[----:B------:R-:W4:Y:S01]  /*3ffd0*/  @P5 LDG.E.U16 R75, desc[UR20][R72.64] ;  /* 0x00000014484b5981 */ /* 0x000f22000c1e1500 */
[----:B---3--:R-:W-:Y:S02]  /*3ffe0*/  PRMT R79, RZ, 0x7610, R79 ;  /* 0x00007610ff4f7816 */ /* 0x008fe4000000004f */
[----:B------:R-:W-:Y:S01]  /*3fff0*/  ISETP.GT.AND P3, PT, R78, 0x7c, PT ;  /* 0x0000007c4e00780c */ /* 0x000fe20003f64270 */
[----:B------:R-:W3:Y:S04]  /*40000*/  LDL.LU.64 R70, [R1+0x1f50] ;  /* 0x001f500001467983 */ /* 0x000ee80000300a00 */
[----:B------:R-:W3:Y:S01]  /*40010*/  @P5 LDG.E.U16 R79, desc[UR20][R2.64] ;  /* 0x00000014024f5981 */ /* 0x000ee2000c1e1500 */
[----:B------:R-:W-:-:S02]  /*40020*/  PRMT R28, RZ, 0x7610, R28 ;  /* 0x00007610ff1c7816 */ /* 0x000fc4000000001c */
[----:B------:R-:W-:-:S05]  /*40030*/  PRMT R26, RZ, 0x7610, R26 ;  /* 0x00007610ff1a7816 */ /* 0x000fca000000001a */
[----:B------:R-:W3:Y:S04]  /*40040*/  @P3 LDG.E.U16 R28, desc[UR20][R50.64] ;  /* 0x00000014321c3981 */ /* 0x000ee8000c1e1500 */
[----:B------:R-:W3:Y:S01]  /*40050*/  @P3 LDG.E.U16 R26, desc[UR20][R52.64] ;  /* 0x00000014341a3981 */ /* 0x000ee2000c1e1500 */
[----:B------:R-:W-:Y:S02]  /*40060*/  ISETP.GT.AND P3, PT, R78, 0x75, PT ;  /* 0x000000754e00780c */ /* 0x000fe40003f64270 */
[----:B------:R-:W-:Y:S02]  /*40070*/  PRMT R12, RZ, 0x7610, R12 ;  /* 0x00007610ff0c7816 */ /* 0x000fe4000000000c */
[----:B------:R-:W-:-:S09]  /*40080*/  PRMT R11, RZ, 0x7610, R11 ;  /* 0x00007610ff0b7816 */ /* 0x000fd2000000000b */
[----:B------:R-:W3:Y:S04]  /*40090*/  @P3 LDG.E.U16 R12, desc[UR20][R58.64] ;  /* 0x000000143a0c3981 */ /* 0x000ee8000c1e1500 */
[----:B------:R-:W3:Y:S01]  /*400a0*/  @P3 LDG.E.U16 R11, desc[UR20][R60.64] ;  /* 0x000000143c0b3981 */ /* 0x000ee2000c1e1500 */
[----:B------:R-:W-:Y:S02]  /*400b0*/  ISETP.GT.AND P3, PT, R78, 0x47, PT ;  /* 0x000000474e00780c */ /* 0x000fe40003f64270 */
[----:B------:R-:W-:Y:S02]  /*400c0*/  PRMT R93, RZ, 0x7610, R93 ;  /* 0x00007610ff5d7816 */ /* 0x000fe4000000005d */
[----:B------:R-:W-:-:S09]  /*400d0*/  PRMT R90, RZ, 0x7610, R90 ;  /* 0x00007610ff5a7816 */ /* 0x000fd2000000005a */
[----:B------:R-:W3:Y:S04]  /*400e0*/  @P3 LDG.E.U16 R93, desc[UR20][R76.64] ;  /* 0x000000144c5d3981 */ /* 0x000ee8000c1e1500 */
[----:B------:R-:W3:Y:S04]  /*400f0*/  @P3 LDG.E.U16 R90, desc[UR20][R88.64] ;  /* 0x00000014585a3981 */ /* 0x000ee8000c1e1500 */
[----:B--2---:R0:W-:Y:S04]  /*40100*/  STL [R1+0xa50], R74 ;  /* 0x000a504a01007387 */ /* 0x0041e80000100800 */
[----:B0-----:R-:W2:Y:S04]  /*40110*/  LDL.LU R74, [R1+0x1f48] ;  /* 0x001f4800014a7983 */ /* 0x001ea80000300800 */
[----:B------:R-:W2:Y:S04]  /*40120*/  LDL.LU.64 R72, [R1+0x1f40] ;  /* 0x001f400001487983 */ /* 0x000ea80000300a00 */
[----:B----4-:R0:W-:Y:S04]  /*40130*/  STL [R1+0xa4c], R75 ;  /* 0x000a4c4b01007387 */ /* 0x0101e80000100800 */
[----:B0-----:R-:W4:Y:S04]  /*40140*/  LDL.LU R75, [R1+0x1f38] ;  /* 0x001f3800014b7983 */ /* 0x001f280000300800 */
[----:B------:R-:W4:Y:S04]  /*40150*/  LDL.LU.64 R2, [R1+0x1f30] ;  /* 0x001f300001027983 */ /* 0x000f280000300a00 */
[----:B---3--:R0:W-:Y:S04]  /*40160*/  STL [R1+0xa48], R79 ;  /* 0x000a484f01007387 */ /* 0x0081e80000100800 */
[----:B0-----:R-:W3:Y:S01]  /*40170*/  LDL.LU R79, [R1+0x1f28] ;  /* 0x001f2800014f7983 */ /* 0x001ee20000300800 */
[----:B------:R-:W-:-:S02]  /*40180*/  ISETP.GT.AND P6, PT, R78, 0x6d, PT ;  /* 0x0000006d4e00780c */ /* 0x000fc40003fc4270 */
[----:B------:R-:W-:Y:S01]  /*40190*/  ISETP.GT.AND P4, PT, R78, 0x7d, PT ;  /* 0x0000007d4e00780c */ /* 0x000fe20003f84270 */
[----:B------:R-:W3:Y:S01]  /*401a0*/  LDL.LU.64 R76, [R1+0x1f20] ;  /* 0x001f2000014c7983 */ /* 0x000ee20000300a00 */
[----:B------:R-:W-:Y:S02]  /*401b0*/  PRMT R16, RZ, 0x7610, R16 ;  /* 0x00007610ff107816 */ /* 0x000fe40000000010 */
[----:B------:R-:W-:Y:S01]  /*401c0*/  PRMT R14, RZ, 0x7610, R14 ;  /* 0x00007610ff0e7816 */ /* 0x000fe2000000000e */
[----:B------:R-:W3:Y:S01]  /*401d0*/  LDL.LU.64 R88, [R1+0x1f18] ;  /* 0x001f180001587983 */ /* 0x000ee20000300a00 */
[----:B------:R-:W-:Y:S02]  /*401e0*/  PRMT R92, RZ, 0x7610, R92 ;  /* 0x00007610ff5c7816 */ /* 0x000fe4000000005c */
[----:B------:R-:W-:-:S03]  /*401f0*/  PRMT R91, RZ, 0x7610, R91 ;  /* 0x00007610ff5b7816 */ /* 0x000fc6000000005b */
[----:B------:R-:W3:Y:S01]  /*40200*/  @P6 LDG.E.U16 R16, desc[UR20][R54.64] ;  /* 0x0000001436106981 */ /* 0x000ee2000c1e1500 */
[----:B------:R-:W-:-:S03]  /*40210*/  ISETP.GT.AND P2, PT, R78, 0x4f, PT ;  /* 0x0000004f4e00780c */ /* 0x000fc60003f44270 */
[----:B------:R-:W3:Y:S01]  /*40220*/  @P6 LDG.E.U16 R14, desc[UR20][R56.64] ;  /* 0x00000014380e6981 */ /* 0x000ee2000c1e1500 */
[----:B------:R-:W-:-:S03]  /*40230*/  ISETP.GT.AND P6, PT, R78, 0x4e, PT ;  /* 0x0000004e4e00780c */ /* 0x000fc60003fc4270 */
[----:B------:R-:W3:Y:S01]  /*40240*/  @P4 LDG.E.U16 R92, desc[UR20][R62.64] ;  /* 0x000000143e5c4981 */ /* 0x000ee2000c1e1500 */
[----:B------:R-:W-:-:S03]  /*40250*/  ISETP.GT.AND P3, PT, R78, 0x57, PT ;  /* 0x000000574e00780c */ /* 0x000fc60003f64270 */
[----:B------:R-:W3:Y:S01]  /*40260*/  @P4 LDG.E.U16 R91, desc[UR20][R64.64] ;  /* 0x00000014405b4981 */ /* 0x000ee2000c1e1500 */
[C---:B------:R-:W-:Y:S02]  /*40270*/  ISETP.GT.AND P4, PT, R78.reuse, 0x56, PT ;  /* 0x000000564e00780c */ /* 0x040fe40003f84270 */
[----:B------:R-:W-:Y:S02]  /*40280*/  PRMT R43, RZ, 0x7610, R43 ;  /* 0x00007610ff2b7816 */ /* 0x000fe4000000002b */
[----:B------:R-:W-:Y:S02]  /*40290*/  PRMT R42, RZ, 0x7610, R42 ;  /* 0x00007610ff2a7816 */ /* 0x000fe4000000002a */
[----:B------:R-:W-:Y:S02]  /*402a0*/  PRMT R41, RZ, 0x7610, R41 ;  /* 0x00007610ff297816 */ /* 0x000fe40000000029 */
[----:B------:R-:W-:Y:S01]  /*402b0*/  ISETP.GT.AND P5, PT, R78, 0x5e, PT ;  /* 0x0000005e4e00780c */ /* 0x000fe20003fa4270 */
[----:B------:R-:W3:Y:S01]  /*402c0*/  @P6 LDG.E.U16 R43, desc[UR20][R84.64] ;  /* 0x00000014542b6981 */ /* 0x000ee2000c1e1500 */
[----:B------:R-:W-:-:S02]  /*402d0*/  PRMT R40, RZ, 0x7610, R40 ;  /* 0x00007610ff287816 */ /* 0x000fc40000000028 */
[----:B------:R-:W-:Y:S01]  /*402e0*/  PRMT R39, RZ, 0x7610, R39 ;  /* 0x00007610ff277816 */ /* 0x000fe20000000027 */
[----:B------:R-:W3:Y:S01]  /*402f0*/  @P2 LDG.E.U16 R42, desc[UR20][R82.64] ;  /* 0x00000014522a2981 */ /* 0x000ee2000c1e1500 */
[----:B------:R-:W-:Y:S02]  /*40300*/  PRMT R35, RZ, 0x7610, R35 ;  /* 0x00007610ff237816 */ /* 0x000fe40000000023 */
[----:B------:R-:W-:Y:S01]  /*40310*/  PRMT R34, RZ, 0x7610, R34 ;  /* 0x00007610ff227816 */ /* 0x000fe20000000022 */
[----:B------:R-:W3:Y:S01]  /*40320*/  @P2 LDG.E.U16 R41, desc[UR20][R80.64] ;  /* 0x0000001450292981 */ /* 0x000ee2000c1e1500 */
[----:B------:R-:W-:Y:S02]  /*40330*/  PRMT R33, RZ, 0x7610, R33 ;  /* 0x00007610ff217816 */ /* 0x000fe40000000021 */
[----:B------:R-:W-:Y:S01]  /*40340*/  PRMT R32, RZ, 0x7610, R32 ;  /* 0x00007610ff207816 */ /* 0x000fe20000000020 */
[----:B------:R-:W3:Y:S04]  /*40350*/  @P4 LDG.E.U16 R40, desc[UR20][R66.64] ;  /* 0x0000001442284981 */ /* 0x000ee8000c1e1500 */
[----:B------:R-:W3:Y:S04]  /*40360*/  @P4 LDG.E.U16 R39, desc[UR20][R68.64] ;  /* 0x0000001444274981 */ /* 0x000ee8000c1e1500 */
[----:B------:R-:W3:Y:S04]  /*40370*/  @P3 LDG.E.U16 R35, desc[UR20][R70.64] ;  /* 0x0000001446233981 */ /* 0x000ee8000c1e1500 */
[----:B--2---:R-:W2:Y:S04]  /*40380*/  @P3 LDG.E.U16 R34, desc[UR20][R72.64] ;  /* 0x0000001448223981 */ /* 0x004ea8000c1e1500 */
[----:B----4-:R-:W4:Y:S04]  /*40390*/  @P5 LDG.E.U16 R33, desc[UR20][R74.64] ;  /* 0x000000144a215981 */ /* 0x010f28000c1e1500 */
[----:B------:R0:W2:Y:S01]  /*403a0*/  @P5 LDG.E.U16 R32, desc[UR20][R2.64] ;  /* 0x0000001402205981 */ /* 0x0000a2000c1e1500 */
[----:B---3--:R-:W-:-:S06]  /*403b0*/  PRMT R79, RZ, 0x7610, R79 ;  /* 0x00007610ff4f7816 */ /* 0x008fcc000000004f */
[----:B------:R-:W3:Y:S04]  /*403c0*/  @P6 LDG.E.U16 R79, desc[UR20][R86.64] ;  /* 0x00000014564f6981 */ /* 0x000ee8000c1e1500 */
[----:B------:R-:W2:Y:S04]  /*403d0*/  LDL.LU.64 R86, [R1+0x1f10] ;  /* 0x001f100001567983 */ /* 0x000ea80000300a00 */
[----:B------:R-:W4:Y:S04]  /*403e0*/  LDL.LU.64 R84, [R1+0x1f08] ;  /* 0x001f080001547983 */ /* 0x000f280000300a00 */
[----:B------:R-:W4:Y:S04]  /*403f0*/  LDL.LU.64 R82, [R1+0x1f00] ;  /* 0x001f000001527983 */ /* 0x000f280000300a00 */
[----:B------:R-:W4:Y:S04]  /*40400*/  LDL.LU.64 R80, [R1+0x1ef8] ;  /* 0x001ef80001507983 */ /* 0x000f280000300a00 */
[----:B------:R-:W4:Y:S04]  /*40410*/  LDL.LU.64 R66, [R1+0x1ef0] ;  /* 0x001ef00001427983 */ /* 0x000f280000300a00 */
[----:B------:R-:W4:Y:S04]  /*40420*/  LDL.LU.64 R68, [R1+0x1ee8] ;  /* 0x001ee80001447983 */ /* 0x000f280000300a00 */
[----:B------:R-:W4:Y:S04]  /*40430*/  LDL.LU.64 R70, [R1+0x1ee0] ;  /* 0x001ee00001467983 */ /* 0x000f280000300a00 */
[----:B------:R-:W4:Y:S04]  /*40440*/  LDL.LU.64 R72, [R1+0x1ed8] ;  /* 0x001ed80001487983 */ /* 0x000f280000300a00 */
[----:B------:R-:W-:Y:S04]  /*40450*/  STL [R1+0xa44], R93 ;  /* 0x000a445d01007387 */ /* 0x000fe80000100800 */
[----:B------:R-:W-:Y:S04]  /*40460*/  STL [R1+0xa40], R90 ;  /* 0x000a405a01007387 */ /* 0x000fe80000100800 */
[----:B------:R-:W4:Y:S04]  /*40470*/  LDL.LU.64 R74, [R1+0x1ed0] ;  /* 0x001ed000014a7983 */ /* 0x000f280000300a00 */
[----:B------:R-:W0:Y:S01]  /*40480*/  LDL.LU.64 R2, [R1+0x1ec8] ;  /* 0x001ec80001027983 */ /* 0x000e220000300a00 */
[----:B------:R-:W-:-:S02]  /*40490*/  ISETP.GT.AND P2, PT, R78, 0x5f, PT ;  /* 0x0000005f4e00780c */ /* 0x000fc40003f44270 */
[----:B------:R-:W-:Y:S02]  /*404a0*/  ISETP.GT.AND P3, PT, R78, 0x67, PT ;  /* 0x000000674e00780c */ /* 0x000fe40003f64270 */
[----:B------:R-:W-:-:S09]  /*404b0*/  PRMT R27, RZ, 0x7610, R27 ;  /* 0x00007610ff1b7816 */ /* 0x000fd2000000001b */
[----:B------:R-:W4:Y:S01]  /*404c0*/  @P2 LDG.E.U16 R27, desc[UR20][R76.64] ;  /* 0x000000144c1b2981 */ /* 0x000f22000c1e1500 */
[C---:B------:R-:W-:Y:S02]  /*404d0*/  ISETP.GT.AND P4, PT, R78.reuse, 0x66, PT ;  /* 0x000000664e00780c */ /* 0x040fe40003f84270 */
[----:B------:R-:W-:Y:S02]  /*404e0*/  PRMT R25, RZ, 0x7610, R25 ;  /* 0x00007610ff197816 */ /* 0x000fe40000000019 */
[----:B------:R-:W-:Y:S02]  /*404f0*/  ISETP.GT.AND P5, PT, R78, 0x6e, PT ;  /* 0x0000006e4e00780c */ /* 0x000fe40003fa4270 */
[----:B------:R-:W-:Y:S02]  /*40500*/  PRMT R24, RZ, 0x7610, R24 ;  /* 0x00007610ff187816 */ /* 0x000fe40000000018 */
[----:B------:R-:W4:Y:S01]  /*40510*/  @P2 LDG.E.U16 R25, desc[UR20][R88.64] ;  /* 0x0000001458192981 */ /* 0x000f22000c1e1500 */
[----:B------:R-:W-:-:S02]  /*40520*/  PRMT R23, RZ, 0x7610, R23 ;  /* 0x00007610ff177816 */ /* 0x000fc40000000017 */
[----:B------:R-:W-:Y:S02]  /*40530*/  ISETP.GT.AND P2, PT, R78, 0x6f, PT ;  /* 0x0000006f4e00780c */ /* 0x000fe40003f44270 */
[----:B------:R-:W-:Y:S02]  /*40540*/  PRMT R22, RZ, 0x7610, R22 ;  /* 0x00007610ff167816 */ /* 0x000fe40000000016 */
[----:B------:R-:W-:Y:S02]  /*40550*/  PRMT R21, RZ, 0x7610, R21 ;  /* 0x00007610ff157816 */ /* 0x000fe40000000015 */
[----:B------:R-:W-:Y:S02]  /*40560*/  PRMT R20, RZ, 0x7610, R20 ;  /* 0x00007610ff147816 */ /* 0x000fe40000000014 */
[----:B------:R-:W-:Y:S01]  /*40570*/  PRMT R15, RZ, 0x7610, R15 ;  /* 0x00007610ff0f7816 */ /* 0x000fe2000000000f */
[----:B---3--:R-:W-:Y:S04]  /*40580*/  STL [R1+0xa3c], R79 ;  /* 0x000a3c4f01007387 */ /* 0x008fe80000100800 */
[----:B------:R-:W-:Y:S04]  /*40590*/  STL [R1+0xa38], R43 ;  /* 0x000a382b01007387 */ /* 0x000fe80000100800 */
[----:B------:R-:W3:Y:S04]  /*405a0*/  LDL.LU.64 R76, [R1+0x1ec0] ;  /* 0x001ec000014c7983 */ /* 0x000ee80000300a00 */
[----:B--2---:R-:W2:Y:S04]  /*405b0*/  @P4 LDG.E.U16 R24, desc[UR20][R86.64] ;  /* 0x0000001456184981 */ /* 0x004ea8000c1e1500 */
[----:B----4-:R-:W4:Y:S04]  /*405c0*/  @P4 LDG.E.U16 R23, desc[UR20][R84.64] ;  /* 0x0000001454174981 */ /* 0x010f28000c1e1500 */
[----:B------:R-:W2:Y:S04]  /*405d0*/  @P3 LDG.E.U16 R22, desc[UR20][R80.64] ;  /* 0x0000001450163981 */ /* 0x000ea8000c1e1500 */
[----:B------:R-:W2:Y:S04]  /*405e0*/  @P5 LDG.E.U16 R21, desc[UR20][R66.64] ;  /* 0x0000001442155981 */ /* 0x000ea8000c1e1500 */
[----:B------:R-:W2:Y:S04]  /*405f0*/  @P5 LDG.E.U16 R20, desc[UR20][R68.64] ;  /* 0x0000001444145981 */ /* 0x000ea8000c1e1500 */
[----:B------:R-:W2:Y:S01]  /*40600*/  @P2 LDG.E.U16 R15, desc[UR20][R70.64] ;  /* 0x00000014460f2981 */ /* 0x000ea2000c1e1500 */
[----:B0-----:R-:W-:-:S06]  /*40610*/  PRMT R2, RZ, 0x7610, R2 ;  /* 0x00007610ff027816 */ /* 0x001fcc0000000002 */
[----:B------:R-:W2:Y:S01]  /*40620*/  @P3 LDG.E.U16 R2, desc[UR20][R82.64] ;  /* 0x0000001452023981 */ /* 0x000ea2000c1e1500 */
[----:B------:R-:W-:Y:S02]  /*40630*/  ISETP.GT.AND P4, PT, R78, 0x76, PT ;  /* 0x000000764e00780c */ /* 0x000fe40003f84270 */
[----:B------:R-:W-:Y:S01]  /*40640*/  PRMT R36, RZ, 0x7610, R36 ;  /* 0x00007610ff247816 */ /* 0x000fe20000000024 */
[----:B------:R-:W-:Y:S04]  /*40650*/  STL [R1+0xa34], R42 ;  /* 0x000a342a01007387 */ /* 0x000fe80000100800 */
[----:B------:R-:W-:Y:S06]  /*40660*/  STL [R1+0xa30], R41 ;  /* 0x000a302901007387 */ /* 0x000fec0000100800 */
[----:B---3--:R-:W3:Y:S04]  /*40670*/  @P4 LDG.E.U16 R36, desc[UR20][R76.64] ;  /* 0x000000144c244981 */ /* 0x008ee8000c1e1500 */
[----:B--2---:R-:W-:Y:S04]  /*40680*/  STL [R1+0x1cc8], R2 ;  /* 0x001cc80201007387 */ /* 0x004fe80000100800 */
[----:B------:R-:W-:Y:S04]  /*40690*/  STL [R1+0xa2c], R40 ;  /* 0x000a2c2801007387 */ /* 0x000fe80000100800 */
[----:B------:R-:W-:Y:S04]  /*406a0*/  STL [R1+0xa28], R39 ;  /* 0x000a282701007387 */ /* 0x000fe80000100800 */
[----:B------:R0:W-:Y:S04]  /*406b0*/  STL [R1+0xa24], R35 ;  /* 0x000a242301007387 */ /* 0x0001e80000100800 */
[----:B------:R-:W-:Y:S04]  /*406c0*/  STL [R1+0x1a04], R66 ;  /* 0x001a044201007387 */ /* 0x000fe80000100800 */
[----:B------:R-:W-:Y:S04]  /*406d0*/  STL [R1+0x1bec], R66 ;  /* 0x001bec4201007387 */ /* 0x000fe80000100800 */
[----:B------:R-:W-:Y:S04]  /*406e0*/  STL [R1+0x1a00], R67 ;  /* 0x001a004301007387 */ /* 0x000fe80000100800 */
[----:B------:R-:W-:Y:S04]  /*406f0*/  STL [R1+0x1bf0], R67 ;  /* 0x001bf04301007387 */ /* 0x000fe80000100800 */
[----:B------:R1:W-:Y:S04]  /*40700*/  STL [R1+0xa20], R34 ;  /* 0x000a202201007387 */ /* 0x0003e80000100800 */
[----:B------:R-:W-:Y:S04]  /*40710*/  STL [R1+0x1a0c], R68 ;  /* 0x001a0c4401007387 */ /* 0x000fe80000100800 */
[----:B------:R-:W-:Y:S04]  /*40720*/  STL [R1+0x1bf4], R68 ;  /* 0x001bf44401007387 */ /* 0x000fe80000100800 */
[----:B------:R2:W-:Y:S04]  /*40730*/  STL [R1+0xa1c], R33 ;  /* 0x000a1c2101007387 */ /* 0x0005e80000100800 */
[----:B------:R-:W-:Y:S04]  /*40740*/  STL [R1+0x1a08], R69 ;  /* 0x001a084501007387 */ /* 0x000fe80000100800 */
[----:B------:R-:W-:Y:S04]  /*40750*/  STL [R1+0x1bf8], R69 ;  /* 0x001bf84501007387 */ /* 0x000fe80000100800 */
[----:B------:R2:W-:Y:S04]  /*40760*/  STL [R1+0xa18], R32 ;  /* 0x000a182001007387 */ /* 0x0005e80000100800 */
[----:B0-----:R-:W3:Y:S04]  /*40770*/  LDL.LU R35, [R1+0x1504] ;  /* 0x0015040001237983 */ /* 0x001ee80000300800 */
[----:B-1----:R-:W3:Y:S04]  /*40780*/  LDL.LU R34, [R1+0x1514] ;  /* 0x0015140001227983 */ /* 0x002ee80000300800 */
[----:B--2---:R-:W2:Y:S04]  /*40790*/  LDL.LU R33, [R1+0x1508] ;  /* 0x0015080001217983 */ /* 0x004ea80000300800 */
[----:B------:R-:W2:Y:S04]  /*407a0*/  LDL.LU R32, [R1+0x1518] ;  /* 0x0015180001207983 */ /* 0x000ea80000300800 */
[----:B------:R0:W-:Y:S04]  /*407b0*/  STL [R1+0xa14], R27 ;  /* 0x000a141b01007387 */ /* 0x0001e80000100800 */
[----:B0-----:R-:W2:Y:S04]  /*407c0*/  LDL.LU R27, [R1+0x150c] ;  /* 0x00150c00011b7983 */ /* 0x001ea80000300800 */
[----:B------:R0:W-:Y:S04]  /*407d0*/  STL [R1+0xa10], R25 ;  /* 0x000a101901007387 */ /* 0x0001e80000100800 */
[----:B0-----:R-:W2:Y:S04]  /*407e0*/  LDL.LU R25, [R1+0x151c] ;  /* 0x00151c0001197983 */ /* 0x001ea80000300800 */
[----:B------:R0:W-:Y:S04]  /*407f0*/  STL [R1+0xa0c], R24 ;  /* 0x000a0c1801007387 */ /* 0x0001e80000100800 */
[----:B0-----:R-:W2:Y:S04]  /*40800*/  LDL.LU R24, [R1+0x1510] ;  /* 0x0015100001187983 */ /* 0x001ea80000300800 */
[----:B----4-:R0:W-:Y:S04]  /*40810*/  STL [R1+0xa08], R23 ;  /* 0x000a081701007387 */ /* 0x0101e80000100800 */
[----:B0-----:R-:W4:Y:S04]  /*40820*/  LDL.LU R23, [R1+0x1520] ;  /* 0x0015200001177983 */ /* 0x001f280000300800 */
[----:B------:R0:W-:Y:S04]  /*40830*/  STL [R1+0xa00], R22 ;  /* 0x000a001601007387 */ /* 0x0001e80000100800 */
[----:B0-----:R-:W4:Y:S04]  /*40840*/  LDL.LU R22, [R1+0x1524] ;  /* 0x0015240001167983 */ /* 0x001f280000300800 */
[----:B------:R0:W-:Y:S04]  /*40850*/  STL [R1+0x9fc], R21 ;  /* 0x0009fc1501007387 */ /* 0x0001e80000100800 */
[----:B0-----:R-:W4:Y:S04]  /*40860*/  LDL.LU R21, [R1+0x152c] ;  /* 0x00152c0001157983 */ /* 0x001f280000300800 */
[----:B------:R0:W-:Y:S04]  /*40870*/  STL [R1+0x9f8], R20 ;  /* 0x0009f81401007387 */ /* 0x0001e80000100800 */
[----:B0-----:R-:W4:Y:S04]  /*40880*/  LDL.LU R20, [R1+0x1528] ;  /* 0x0015280001147983 */ /* 0x001f280000300800 */
[----:B------:R0:W-:Y:S04]  /*40890*/  STL [R1+0x9f4], R15 ;  /* 0x0009f40f01007387 */ /* 0x0001e80000100800 */
[----:B0-----:R-:W4:Y:S04]  /*408a0*/  LDL.LU R15, [R1+0x1530] ;  /* 0x00153000010f7983 */ /* 0x001f280000300800 */
        /* <DEDUP_REMOVED lines=13> */
[----:B---3--:R0:W-:Y:S02]  /*40980*/  STL [R1+0x9e8], R36 ;  /* 0x0009e82401007387 */ /* 0x0081e40000100800 */
[----:B0-----:R-:W0:Y:S01]  /*40990*/  S2R R36, SR_TID.X ;  /* 0x0000000000247919 */ /* 0x001e220000002100 */
[----:B------:R-:W-:-:S02]  /*409a0*/  PRMT R38, RZ, 0x7610, R38 ;  /* 0x00007610ff267816 */ /* 0x000fc40000000026 */
[C---:B------:R-:W-:Y:S02]  /*409b0*/  ISETP.GT.AND P3, PT, R78.reuse, 0x77, PT ;  /* 0x000000774e00780c */ /* 0x040fe40003f64270 */
[----:B------:R-:W-:Y:S02]  /*409c0*/  PRMT R37, RZ, 0x7610, R37 ;  /* 0x00007610ff257816 */ /* 0x000fe40000000025 */
[----:B------:R-:W3:Y:S01]  /*409d0*/  @P2 LDG.E.U16 R38, desc[UR20][R72.64] ;  /* 0x0000001448262981 */ /* 0x000ee2000c1e1500 */
[C---:B------:R-:W-:Y:S02]  /*409e0*/  ISETP.GT.AND P5, PT, R78.reuse, 0x7e, PT ;  /* 0x0000007e4e00780c */ /* 0x040fe40003fa4270 */
[----:B------:R-:W-:Y:S01]  /*409f0*/  ISETP.GT.AND P2, PT, R78, 0x7f, PT ;  /* 0x0000007f4e00780c */ /* 0x000fe20003f44270 */
[----:B------:R-:W3:Y:S01]  /*40a00*/  @P4 LDG.E.U16 R37, desc[UR20][R74.64] ;  /* 0x000000144a254981 */ /* 0x000ee2000c1e1500 */
[----:B------:R-:W-:Y:S02]  /*40a10*/  PRMT R10, RZ, 0x7610, R10 ;  /* 0x00007610ff0a7816 */ /* 0x000fe4000000000a */
[----:B------:R-:W-:-:S02]  /*40a20*/  PRMT R2, RZ, 0x7610, R2 ;  /* 0x00007610ff027816 */ /* 0x000fc40000000002 */
[----:B0-----:R-:W-:-:S04]  /*40a30*/  LOP3.LUT R36, R36, 0x7f, RZ, 0xc0, !PT ;  /* 0x0000007f24247812 */ /* 0x001fc800078ec0ff */
[----:B------:R-:W-:Y:S01]  /*40a40*/  ISETP.GE.AND P4, PT, R36, R78, PT ;  /* 0x0000004e2400720c */ /* 0x000fe20003f86270 */
[----:B--2---:R-:W-:Y:S02]  /*40a50*/  IMAD.MOV.U32 R85, RZ, RZ, R27 ;  /* 0x000000ffff557224 */ /* 0x004fe400078e001b */
[----:B------:R-:W-:-:S05]  /*40a60*/  IMAD.MOV.U32 R84, RZ, RZ, R25 ;  /* 0x000000ffff547224 */ /* 0x000fca00078e0019 */
[----:B------:R-:W2:Y:S01]  /*40a70*/  @P5 LDG.E.U16 R2, desc[UR20][R84.64] ;  /* 0x0000001454025981 */ /* 0x000ea2000c1e1500 */
[----:B----4-:R-:W-:Y:S02]  /*40a80*/  IMAD.MOV.U32 R79, RZ, RZ, R20 ;  /* 0x000000ffff4f7224 */ /* 0x010fe400078e0014 */
[----:B------:R-:W-:-:S05]  /*40a90*/  IMAD.MOV.U32 R78, RZ, RZ, R15 ;  /* 0x000000ffff4e7224 */ /* 0x000fca00078e000f */
[----:B------:R-:W4:Y:S01]  /*40aa0*/  @P3 LDG.E.U16 R10, desc[UR20][R78.64] ;  /* 0x000000144e0a3981 */ /* 0x000f22000c1e1500 */
[----:B------:R-:W-:Y:S01]  /*40ab0*/  PRMT R0, RZ, 0x7610, R0 ;  /* 0x00007610ff007816 */ /* 0x000fe20000000000 */
[----:B------:R-:W-:Y:S01]  /*40ac0*/  IMAD.MOV.U32 R86, RZ, RZ, R32 ;  /* 0x000000ffff567224 */ /* 0x000fe200078e0020 */
[----:B------:R-:W-:Y:S01]  /*40ad0*/  MOV R87, R33 ;  /* 0x0000002100577202 */ /* 0x000fe20000000f00 */
[----:B------:R-:W-:Y:S01]  /*40ae0*/  IMAD.MOV.U32 R80, RZ, RZ, R21 ;  /* 0x000000ffff507224 */ /* 0x000fe200078e0015 */
[----:B------:R-:W-:Y:S01]  /*40af0*/  PRMT R5, RZ, 0x7610, R5 ;  /* 0x00007610ff057816 */ /* 0x000fe20000000005 */
[----:B------:R-:W-:Y:S01]  /*40b00*/  IMAD.MOV.U32 R81, RZ, RZ, R22 ;  /* 0x000000ffff517224 */ /* 0x000fe200078e0016 */
[----:B------:R-:W-:Y:S01]  /*40b10*/  PRMT R4, RZ, 0x7610, R4 ;  /* 0x00007610ff047816 */ /* 0x000fe20000000004 */
[----:B------:R-:W-:Y:S01]  /*40b20*/  IMAD.MOV.U32 R82, RZ, RZ, R23 ;  /* 0x000000ffff527224 */ /* 0x000fe200078e0017 */
[----:B------:R-:W-:Y:S01]  /*40b30*/  STL [R1+0x1c14], R76 ;  /* 0x001c144c01007387 */ /* 0x000fe20000100800 */
[----:B------:R-:W-:-:S03]  /*40b40*/  IMAD.MOV.U32 R83, RZ, RZ, R24 ;  /* 0x000000ffff537224 */ /* 0x000fc600078e0018 */
[----:B------:R-:W-:Y:S04]  /*40b50*/  STL [R1+0x1a28], R77 ;  /* 0x001a284d01007387 */ /* 0x000fe80000100800 */
[----:B------:R-:W2:Y:S04]  /*40b60*/  @P2 LDG.E.U16 R0, desc[UR20][R86.64] ;  /* 0x0000001456002981 */ /* 0x000ea8000c1e1500 */
[----:B------:R-:W-:Y:S04]  /*40b70*/  STL [R1+0x1c18], R77 ;  /* 0x001c184d01007387 */ /* 0x000fe80000100800 */
[----:B------:R-:W2:Y:S04]  /*40b80*/  @P3 LDG.E.U16 R5, desc[UR20][R80.64] ;  /* 0x0000001450053981 */ /* 0x000ea8000c1e1500 */
[----:B------:R-:W-:Y:S04]  /*40b90*/  STL [R1+0x1a34], R78 ;  /* 0x001a344e01007387 */ /* 0x000fe80000100800 */
[----:B------:R-:W-:Y:S04]  /*40ba0*/  STL [R1+0x1c1c], R78 ;  /* 0x001c1c4e01007387 */ /* 0x000fe80000100800 */
[----:B------:R-:W2:Y:S04]  /*40bb0*/  @P5 LDG.E.U16 R4, desc[UR20][R82.64] ;  /* 0x0000001452045981 */ /* 0x000ea8000c1e1500 */
[----:B------:R-:W-:Y:S01]  /*40bc0*/  STL [R1+0x1a30], R79 ;  /* 0x001a304f01007387 */ /* 0x000fe20000100800 */
[----:B------:R-:W-:Y:S01]  /*40bd0*/  PRMT R13, RZ, 0x7610, R13 ;  /* 0x00007610ff0d7816 */ /* 0x000fe2000000000d */
[----:B------:R-:W-:-:S02]  /*40be0*/  IMAD.MOV.U32 R88, RZ, RZ, R34 ;  /* 0x000000ffff587224 */ /* 0x000fc400078e0022 */
[----:B------:R-:W-:-:S05]  /*40bf0*/  IMAD.MOV.U32 R89, RZ, RZ, R35 ;  /* 0x000000ffff597224 */ /* 0x000fca00078e0023 */
[----:B------:R-:W2:Y:S01]  /*40c00*/  @P2 LDG.E.U16 R13, desc[UR20][R88.64] ;  /* 0x00000014580d2981 */ /* 0x000ea2000c1e1500 */
[----:B------:R-:W-:Y:S06]  /*40c10*/  BAR.SYNC.DEFER_BLOCKING 0x0 ;  /* 0x0000000000007b1d */ /* 0x000fec0000010000 */
[----:B---3--:R-:W-:Y:S04]  /*40c20*/  STL [R1+0x9f0], R38 ;  /* 0x0009f02601007387 */ /* 0x008fe80000100800 */
[----:B------:R-:W-:Y:S04]  /*40c30*/  STL [R1+0x1c20], R79 ;  /* 0x001c204f01007387 */ /* 0x000fe80000100800 */
[----:B------:R-:W-:Y:S04]  /*40c40*/  STL [R1+0x1a3c], R80 ;  /* 0x001a3c5001007387 */ /* 0x000fe80000100800 */
[----:B------:R-:W-:Y:S04]  /*40c50*/  STL [R1+0x1c24], R80 ;  /* 0x001c245001007387 */ /* 0x000fe80000100800 */
[----:B------:R-:W-:Y:S04]  /*40c60*/  STL [R1+0x1a38], R81 ;  /* 0x001a385101007387 */ /* 0x000fe80000100800 */
[----:B------:R-:W-:Y:S04]  /*40c70*/  STL [R1+0x1c28], R81 ;  /* 0x001c285101007387 */ /* 0x000fe80000100800 */
[----:B------:R-:W-:Y:S04]  /*40c80*/  STL [R1+0x9ec], R37 ;  /* 0x0009ec2501007387 */ /* 0x000fe80000100800 */
[----:B------:R-:W3:Y:S04]  /*40c90*/  LDL.LU R21, [R1+0x9cc] ;  /* 0x0009cc0001157983 */ /* 0x000ee80000300800 */
[----:B----4-:R0:W-:Y:S04]  /*40ca0*/  STL [R1+0x9e4], R10 ;  /* 0x0009e40a01007387 */ /* 0x0101e80000100800 */
[----:B0-----:R-:W4:Y:S04]  /*40cb0*/  LDL.LU R10, [R1+0x9c8] ;  /* 0x0009c800010a7983 */ /* 0x001f280000300800 */
        /* <DEDUP_REMOVED lines=17> */
[----:B------:R0:W-:Y:S04]  /*40dd0*/  STL [R1+0x9d4], R0 ;  /* 0x0009d40001007387 */ /* 0x0001e80000100800 */
[----:B------:R-:W-:Y:S04]  /*40de0*/  STL [R1+0x9e0], R5 ;  /* 0x0009e00501007387 */ /* 0x000fe80000100800 */
[----:B0-----:R-:W2:Y:S04]  /*40df0*/  LDL.LU R0, [R1+0x8bc] ;  /* 0x0008bc0001007983 */ /* 0x001ea80000300800 */
[----:B------:R0:W-:Y:S04]  /*40e00*/  STL [R1+0x9dc], R4 ;  /* 0x0009dc0401007387 */ /* 0x0001e80000100800 */
[----:B0-----:R-:W2:Y:S04]  /*40e10*/  LDL.LU R4, [R1+0x8b8] ;  /* 0x0008b80001047983 */ /* 0x001ea80000300800 */
[----:B------:R-:W2:Y:S04]  /*40e20*/  LDL.LU R5, [R1+0x88c] ;  /* 0x00088c0001057983 */ /* 0x000ea80000300800 */
[----:B------:R-:W2:Y:S04]  /*40e30*/  LDL.LU R90, [R1+0x888] ;  /* 0x00088800015a7983 */ /* 0x000ea80000300800 */
[----:B------:R-:W2:Y:S04]  /*40e40*/  LDL.LU R93, [R1+0x85c] ;  /* 0x00085c00015d7983 */ /* 0x000ea80000300800 */
[----:B------:R-:W2:Y:S04]  /*40e50*/  LDL.LU R27, [R1+0x858] ;  /* 0x00085800011b7983 */ /* 0x000ea80000300800 */
[----:B------:R-:W2:Y:S04]  /*40e60*/  LDL.LU R25, [R1+0x82c] ;  /* 0x00082c0001197983 */ /* 0x000ea80000300800 */
[----:B------:R-:W2:Y:S04]  /*40e70*/  LDL.LU R24, [R1+0x828] ;  /* 0x0008280001187983 */ /* 0x000ea80000300800 */
[----:B------:R-:W-:Y:S04]  /*40e80*/  STL [R1+0x1a54], R86 ;  /* 0x001a545601007387 */ /* 0x000fe80000100800 */
[----:B------:R-:W-:Y:S04]  /*40e90*/  STL [R1+0x1c3c], R86 ;  /* 0x001c3c5601007387 */ /* 0x000fe80000100800 */
[----:B------:R-:W-:Y:S04]  /*40ea0*/  STL [R1+0x1a50], R87 ;  /* 0x001a505701007387 */ /* 0x000fe80000100800 */
[----:B------:R-:W-:Y:S04]  /*40eb0*/  STL [R1+0x1c40], R87 ;  /* 0x001c405701007387 */ /* 0x000fe80000100800 */
[----:B------:R-:W2:Y:S04]  /*40ec0*/  LDL.LU R20, [R1+0x7fc] ;  /* 0x0007fc0001147983 */ /* 0x000ea80000300800 */
[----:B------:R0:W-:Y:S04]  /*40ed0*/  STL [R1+0x9d0], R13 ;  /* 0x0009d00d01007387 */ /* 0x0001e80000100800 */
[----:B---3--:R1:W-:Y:S04]  /*40ee0*/  STS.U16 [R3+UR4+0x20000], R21 ;  /* 0x0200001503007988 */ /* 0x0083e80008000404 */
[----:B0-----:R-:W3:Y:S04]  /*40ef0*/  LDL.LU R13, [R1+0x7f8] ;  /* 0x0007f800010d7983 */ /* 0x001ee80000300800 */
[----:B------:R-:W-:Y:S04]  /*40f00*/  STL [R1+0x1a5c], R88 ;  /* 0x001a5c5801007387 */ /* 0x000fe80000100800 */
[----:B------:R-:W-:Y:S04]  /*40f10*/  STL [R1+0x1c44], R88 ;  /* 0x001c445801007387 */ /* 0x000fe80000100800 */
[----:B------:R-:W-:Y:S04]  /*40f20*/  STL [R1+0x1a58], R89 ;  /* 0x001a585901007387 */ /* 0x000fe80000100800 */
[----:B------:R-:W-:Y:S04]  /*40f30*/  STL [R1+0x1c48], R89 ;  /* 0x001c485901007387 */ /* 0x000fe80000100800 */
[----:B-1----:R-:W3:Y:S04]  /*40f40*/  LDL.LU R21, [R1+0x7c8] ;  /* 0x0007c80001157983 */ /* 0x002ee80000300800 */
[----:B----4-:R0:W-:Y:S04]  /*40f50*/  STS.U16 [R3+UR4+0x28000], R10 ;  /* 0x0280000a03007988 */ /* 0x0101e80008000404 */
[----:B0-----:R-:W4:Y:S04]  /*40f60*/  LDL.LU R10, [R1+0x79c] ;  /* 0x00079c00010a7983 */ /* 0x001f280000300800 */
[----:B--2---:R0:W-:Y:S04]  /*40f70*/  STS.U16 [R3+UR4+0x20800], R15 ;  /* 0x0208000f03007988 */ /* 0x0041e80008000404 */
[----:B0-----:R-:W2:Y:S04]  /*40f80*/  LDL.LU R15, [R1+0x798] ;  /* 0x00079800010f7983 */ /* 0x001ea80000300800 */
[----:B------:R0:W-:Y:S04]  /*40f90*/  STS.U16 [R3+UR4+0x28400], R23 ;  /* 0x0284001703007988 */ /* 0x0001e80008000404 */
[----:B------:R1:W-:Y:S04]  /*40fa0*/  STS.U16 [R3+UR4+0x28800], R22 ;  /* 0x0288001603007988 */ /* 0x0003e80008000404 */
[----:B0-----:R-:W2:Y:S04]  /*40fb0*/  LDL.LU R23, [R1+0x76c] ;  /* 0x00076c0001177983 */ /* 0x001ea80000300800 */
[----:B-1----:R-:W2:Y:S04]  /*40fc0*/  LDL.LU R22, [R1+0x768] ;  /* 0x0007680001167983 */ /* 0x002ea80000300800 */
[----:B------:R-:W2:Y:S04]  /*40fd0*/  LDL.LU R41, [R1+0x73c] ;  /* 0x00073c0001297983 */ /* 0x000ea80000300800 */
[----:B------:R0:W-:Y:S04]  /*40fe0*/  STS.U16 [R3+UR4+0x20400], R36 ;  /* 0x0204002403007988 */ /* 0x0001e80008000404 */
[----:B------:R-:W2:Y:S04]  /*40ff0*/  LDL.LU R40, [R1+0x738] ;  /* 0x0007380001287983 */ /* 0x000ea80000300800 */
[----:B------:R1:W-:Y:S04]  /*41000*/  STS.U16 [R3+UR4+0x20c00], R39 ;  /* 0x020c002703007988 */ /* 0x0003e80008000404 */
[----:B0-----:R-:W2:Y:S04]  /*41010*/  LDL.LU R36, [R1+0x70c] ;  /* 0x00070c0001247983 */ /* 0x001ea80000300800 */
[----:B------:R0:W-:Y:S04]  /*41020*/  STS.U16 [R3+UR4+0x28c00], R38 ;  /* 0x028c002603007988 */ /* 0x0001e80008000404 */
[----:B-1----:R-:W2:Y:S04]  /*41030*/  LDL.LU R39, [R1+0x708] ;  /* 0x0007080001277983 */ /* 0x002ea80000300800 */
[----:B------:R-:W-:Y:S04]  /*41040*/  STS.U16 [R3+UR4+0x22800], R7 ;  /* 0x0228000703007988 */ /* 0x000fe80008000404 */
[----:B0-----:R-:W2:Y:S04]  /*41050*/  LDL.LU R38, [R1+0x6dc] ;  /* 0x0006dc0001267983 */ /* 0x001ea80000300800 */
[----:B------:R-:W-:Y:S04]  /*41060*/  STS.U16 [R3+UR4+0x21000], R37 ;  /* 0x0210002503007988 */ /* 0x000fe80008000404 */
[----:B------:R-:W-:Y:S04]  /*41070*/  STS.U16 [R3+UR4+0x29000], R35 ;  /* 0x0290002303007988 */ /* 0x000fe80008000404 */
[----:B------:R-:W-:Y:S04]  /*41080*/  STS.U16 [R3+UR4+0x21400], R0 ;  /* 0x0214000003007988 */ /* 0x000fe80008000404 */
[----:B------:R-:W-:Y:S04]  /*41090*/  STS.U16 [R3+UR4+0x29400], R4 ;  /* 0x0294000403007988 */ /* 0x000fe80008000404 */
[----:B------:R0:W-:Y:S04]  /*410a0*/  STS.U16 [R3+UR4+0x22400], R20 ;  /* 0x0224001403007988 */ /* 0x0001e80008000404 */
[----:B0-----:R-:W2:Y:S04]  /*410b0*/  LDL.LU R20, [R1+0x6d8] ;  /* 0x0006d80001147983 */ /* 0x001ea80000300800 */
[----:B------:R-:W2:Y:S04]  /*410c0*/  LDL.LU R7, [R1+0x9c4] ;  /* 0x0009c40001077983 */ /* 0x000ea80000300800 */
[----:B------:R-:W2:Y:S04]  /*410d0*/  LDL.LU R37, [R1+0x9c0] ;  /* 0x0009c00001257983 */ /* 0x000ea80000300800 */
[----:B------:R-:W-:Y:S04]  /*410e0*/  STS.U16 [R3+UR4+0x21800], R5 ;  /* 0x0218000503007988 */ /* 0x000fe80008000404 */
[----:B---3--:R0:W-:Y:S04]  /*410f0*/  STS.U16 [R3+UR4+0x2a800], R21 ;  /* 0x02a8001503007988 */ /* 0x0081e80008000404 */
[----:B0-----:R-:W3:Y:S04]  /*41100*/  LDL.LU R21, [R1+0x98c] ;  /* 0x00098c0001157983 */ /* 0x001ee80000300800 */
[----:B------:R-:W-:Y:S04]  /*41110*/  STS.U16 [R3+UR4+0x29800], R90 ;  /* 0x0298005a03007988 */ /* 0x000fe80008000404 */
[----:B------:R-:W-:Y:S04]  /*41120*/  STS.U16 [R3+UR4+0x21c00], R93 ;  /* 0x021c005d03007988 */ /* 0x000fe80008000404 */
[----:B------:R-:W-:Y:S04]  /*41130*/  STS.U16 [R3+UR4+0x29c00], R27 ;  /* 0x029c001b03007988 */ /* 0x000fe80008000404 */
[----:B------:R-:W-:Y:S04]  /*41140*/  STS.U16 [R3+UR4+0x22000], R25 ;  /* 0x0220001903007988 */ /* 0x000fe80008000404 */
[----:B------:R-:W-:Y:S04]  /*41150*/  STS.U16 [R3+UR4+0x2a000], R24 ;  /* 0x02a0001803007988 */ /* 0x000fe80008000404 */
[----:B------:R-:W-:Y:S04]  /*41160*/  STS.U16 [R3+UR4+0x2a400], R13 ;  /* 0x02a4000d03007988 */ /* 0x000fe80008000404 */
[----:B----4-:R0:W-:Y:S04]  /*41170*/  STS.U16 [R3+UR4+0x22c00], R10 ;  /* 0x022c000a03007988 */ /* 0x0101e80008000404 */
[----:B0-----:R-:W4:Y:S04]  /*41180*/  LDL.LU R10, [R1+0x988] ;  /* 0x00098800010a7983 */ /* 0x001f280000300800 */
[----:B--2---:R0:W-:Y:S04]  /*41190*/  STS.U16 [R3+UR4+0x2ac00], R15 ;  /* 0x02ac000f03007988 */ /* 0x0041e80008000404 */
[----:B0-----:R-:W2:Y:S04]  /*411a0*/  LDL.LU R15, [R1+0x954] ;  /* 0x00095400010f7983 */ /* 0x001ea80000300800 */
        /* <DEDUP_REMOVED lines=9> */
[----:B------:R-:W2:Y:S01]  /*41240*/  LDL.LU R13, [R1+0x854] ;  /* 0x00085400010d7983 */ /* 0x000ea20000300800 */
[----:B------:R-:W-:-:S03]  /*41250*/  LOP3.LUT R32, R3, 0x10, RZ, 0x3c, !PT ;  /* 0x0000001003207812 */ /* 0x000fc600078e3cff */
[----:B------:R0:W-:Y:S04]  /*41260*/  STS.U16 [R3+UR4+0x23000], R23 ;  /* 0x0230001703007988 */ /* 0x0001e80008000404 */
[----:B------:R1:W-:Y:S04]  /*41270*/  STS.U16 [R3+UR4+0x2b000], R22 ;  /* 0x02b0001603007988 */ /* 0x0003e80008000404 */
[----:B------:R-:W-:Y:S04]  /*41280*/  STS.U16 [R3+UR4+0x23400], R41 ;  /* 0x0234002903007988 */ /* 0x000fe80008000404 */
[----:B0-----:R-:W2:Y:S04]  /*41290*/  LDL.LU R23, [R1+0x850] ;  /* 0x0008500001177983 */ /* 0x001ea80000300800 */
[----:B-1----:R-:W2:Y:S04]  /*412a0*/  LDL.LU R22, [R1+0x824] ;  /* 0x0008240001167983 */ /* 0x002ea80000300800 */
[----:B------:R-:W-:Y:S04]  /*412b0*/  STS.U16 [R3+UR4+0x2b400], R40 ;  /* 0x02b4002803007988 */ /* 0x000fe80008000404 */
[----:B------:R-:W-:Y:S04]  /*412c0*/  STS.U16 [R3+UR4+0x23800], R36 ;  /* 0x0238002403007988 */ /* 0x000fe80008000404 */
[----:B------:R-:W-:Y:S04]  /*412d0*/  STS.U16 [R3+UR4+0x2b800], R39 ;  /* 0x02b8002703007988 */ /* 0x000fe80008000404 */
[----:B------:R-:W-:Y:S04]  /*412e0*/  STS.U16 [R3+UR4+0x23c00], R38 ;  /* 0x023c002603007988 */ /* 0x000fe80008000404 */
[----:B------:R-:W-:Y:S04]  /*412f0*/  STL [R1+0x1a60], R3 ;  /* 0x001a600301007387 */ /* 0x000fe80000100800 */
[----:B------:R0:W-:Y:S04]  /*41300*/  STS.U16 [R3+UR4+0x2bc00], R20 ;  /* 0x02bc001403007988 */ /* 0x0001e80008000404 */
[----:B------:R1:W-:Y:S04]  /*41310*/  STS.U16 [R32+UR4+0x20080], R7 ;  /* 0x0200800720007988 */ /* 0x0003e80008000404 */
[----:B------:R-:W-:Y:S04]  /*41320*/  STL [R1+0x1c4c], R3 ;  /* 0x001c4c0301007387 */ /* 0x000fe80000100800 */
[----:B------:R-:W-:Y:S04]  /*41330*/  STS.U16 [R32+UR4+0x28080], R37 ;  /* 0x0280802520007988 */ /* 0x000fe80008000404 */
[----:B0-----:R-:W2:Y:S04]  /*41340*/  LDL.LU R20, [R1+0x820] ;  /* 0x0008200001147983 */ /* 0x001ea80000300800 */
[----:B-1----:R-:W2:Y:S04]  /*41350*/  LDL.LU R7, [R1+0x7f4] ;  /* 0x0007f40001077983 */ /* 0x002ea80000300800 */
[----:B---3--:R-:W-:Y:S04]  /*41360*/  STS.U16 [R32+UR4+0x20480], R21 ;  /* 0x0204801520007988 */ /* 0x008fe80008000404 */
[----:B----4-:R0:W-:Y:S04]  /*41370*/  STS.U16 [R32+UR4+0x28480], R10 ;  /* 0x0284800a20007988 */ /* 0x0101e80008000404 */
[----:B0-----:R-:W3:Y:S04]  /*41380*/  LDL.LU R10, [R1+0x7f0] ;  /* 0x0007f000010a7983 */ /* 0x001ee80000300800 */
[----:B------:R-:W4:Y:S04]  /*41390*/  LDL.LU R21, [R1+0x7c4] ;  /* 0x0007c40001157983 */ /* 0x000f280000300800 */
[----:B--2---:R0:W-:Y:S04]  /*413a0*/  STS.U16 [R32+UR4+0x20880], R15 ;  /* 0x0208800f20007988 */ /* 0x0041e80008000404 */
        /* <DEDUP_REMOVED lines=10> */
[----:B------:R0:W-:Y:S04]  /*41450*/  STS.U16 [R32+UR4+0x21c80], R13 ;  /* 0x021c800d20007988 */ /* 0x0001e80008000404 */
        /* <DEDUP_REMOVED lines=8> */
[----:B------:R-:W-:Y:S04]  /*414e0*/  STS.U16 [R32+UR4+0x29c80], R23 ;  /* 0x029c801720007988 */ /* 0x000fe80008000404 */
[----:B------:R-:W2:Y:S04]  /*414f0*/  LDL.LU R38, [R1+0x6d4] ;  /* 0x0006d40001267983 */ /* 0x000ea80000300800 */
[----:B------:R-:W-:Y:S04]  /*41500*/  STS.U16 [R32+UR4+0x22080], R22 ;  /* 0x0220801620007988 */ /* 0x000fe80008000404 */
[----:B------:R-:W2:Y:S04]  /*41510*/  LDL R34, [R1+0x1564] ;  /* 0x0015640001227983 */ /* 0x000ea80000100800 */
[----:B------:R0:W-:Y:S04]  /*41520*/  STS.U16 [R32+UR4+0x2a080], R20 ;  /* 0x02a0801420007988 */ /* 0x0001e80008000404 */
[----:B------:R-:W2:Y:S04]  /*41530*/  LDL.LU R37, [R1+0x9bc] ;  /* 0x0009bc0001257983 */ /* 0x000ea80000300800 */
[----:B------:R1:W-:Y:S04]  /*41540*/  STS.U16 [R32+UR4+0x22480], R7 ;  /* 0x0224800720007988 */ /* 0x0003e80008000404 */
[----:B0-----:R-:W2:Y:S04]  /*41550*/  LDL.LU R20, [R1+0x9b8] ;  /* 0x0009b80001147983 */ /* 0x001ea80000300800 */
[----:B-1----:R-:W2:Y:S04]  /*41560*/  LDL.LU R7, [R1+0x984] ;  /* 0x0009840001077983 */ /* 0x002ea80000300800 */
[----:B---3--:R0:W-:Y:S04]  /*41570*/  STS.U16 [R32+UR4+0x2a480], R10 ;  /* 0x02a4800a20007988 */ /* 0x0081e80008000404 */
[----:B0-----:R-:W3:Y:S04]  /*41580*/  LDL.LU R10, [R1+0x980] ;  /* 0x00098000010a7983 */ /* 0x001ee80000300800 */
        /* <DEDUP_REMOVED lines=11> */
[----:B------:R-:W4:Y:S04]  /*41640*/  LDL.LU R22, [R1+0x84c] ;  /* 0x00084c0001167983 */ /* 0x000f280000300800 */
[----:B0-----:R-:W3:Y:S04]  /*41650*/  LDL.LU R21, [R1+0x848] ;  /* 0x0008480001157983 */ /* 0x001ee80000300800 */
[----:B--2---:R0:W-:Y:S04]  /*41660*/  STS.U16 [R32+UR4+0x2a880], R15 ;  /* 0x02a8800f20007988 */ /* 0x0041e80008000404 */
[----:B0-----:R-:W2:Y:S04]  /*41670*/  LDL.LU R15, [R1+0x81c] ;  /* 0x00081c00010f7983 */ /* 0x001ea80000300800 */
[----:B------:R0:W-:Y:S04]  /*41680*/  STS.U16 [R32+UR4+0x22c80], R13 ;  /* 0x022c800d20007988 */ /* 0x0001e80008000404 */
[----:B0-----:R-:W2:Y:S04]  /*41690*/  LDL.LU R13, [R1+0x1ebc] ;  /* 0x001ebc00010d7983 */ /* 0x001ea80000300800 */
        /* <DEDUP_REMOVED lines=9> */
[----:B------:R-:W-:Y:S04]  /*41730*/  STS.U16 [R34+UR4+0x20100], R37 ;  /* 0x0201002522007988 */ /* 0x000fe80008000404 */
[----:B------:R-:W-:Y:S04]  /*41740*/  STS.U16 [R34+UR4+0x28100], R20 ;  /* 0x0281001422007988 */ /* 0x000fe80008000404 */
[----:B0-----:R-:W2:Y:S04]  /*41750*/  LDL.LU R13, [R1+0x818] ;  /* 0x00081800010d7983 */ /* 0x001ea80000300800 */
[----:B------:R0:W-:Y:S04]  /*41760*/  STS.U16 [R34+UR4+0x20500], R7 ;  /* 0x0205000722007988 */ /* 0x0001e80008000404 */
[----:B0-----:R-:W2:Y:S04]  /*41770*/  LDL.LU R7, [R1+0x7ec] ;  /* 0x0007ec0001077983 */ /* 0x001ea80000300800 */
[----:B---3--:R0:W-:Y:S04]  /*41780*/  STS.U16 [R34+UR4+0x28500], R10 ;  /* 0x0285000a22007988 */ /* 0x0081e80008000404 */
[----:B------:R-:W3:Y:S04]  /*41790*/  LDL.LU R20, [R1+0x7e8] ;  /* 0x0007e80001147983 */ /* 0x000ee80000300800 */
[----:B0-----:R-:W3:Y:S04]  /*417a0*/  LDL.LU R10, [R1+0x7bc] ;  /* 0x0007bc00010a7983 */ /* 0x001ee80000300800 */
[----:B------:R-:W3:Y:S04]  /*417b0*/  LDL.LU R43, [R1+0x7b8] ;  /* 0x0007b800012b7983 */ /* 0x000ee80000300800 */
[----:B------:R-:W3:Y:S04]  /*417c0*/  LDL.LU R42, [R1+0x78c] ;  /* 0x00078c00012a7983 */ /* 0x000ee80000300800 */
[----:B------:R-:W-:Y:S04]  /*417d0*/  STS.U16 [R34+UR4+0x20900], R35 ;  /* 0x0209002322007988 */ /* 0x000fe80008000404 */
[----:B------:R-:W3:Y:S04]  /*417e0*/  LDL.LU R32, [R1+0x788] ;  /* 0x0007880001207983 */ /* 0x000ee80000300800 */
[----:B------:R0:W-:Y:S04]  /*417f0*/  STS.U16 [R34+UR4+0x28900], R0 ;  /* 0x0289000022007988 */ /* 0x0001e80008000404 */
        /* <DEDUP_REMOVED lines=9> */
[----:B0-----:R-:W3:Y:S04]  /*41890*/  LDL.LU R93, [R1+0x6f8] ;  /* 0x0006f800015d7983 */ /* 0x001ee80000300800 */
[----:B------:R-:W-:Y:S04]  /*418a0*/  STS.U16 [R34+UR4+0x21500], R27 ;  /* 0x0215001b22007988 */ /* 0x000fe80008000404 */
[----:B------:R-:W-:Y:S04]  /*418b0*/  STS.U16 [R34+UR4+0x29500], R25 ;  /* 0x0295001922007988 */ /* 0x000fe80008000404 */
[----:B------:R-:W-:Y:S04]  /*418c0*/  STS.U16 [R34+UR4+0x21900], R24 ;  /* 0x0219001822007988 */ /* 0x000fe80008000404 */
[----:B------:R-:W-:Y:S04]  /*418d0*/  STS.U16 [R34+UR4+0x29900], R23 ;  /* 0x0299001722007988 */ /* 0x000fe80008000404 */
[----:B----4-:R-:W-:Y:S04]  /*418e0*/  STS.U16 [R34+UR4+0x21d00], R22 ;  /* 0x021d001622007988 */ /* 0x010fe80008000404 */
[----:B------:R-:W-:Y:S04]  /*418f0*/  STS.U16 [R34+UR4+0x29d00], R21 ;  /* 0x029d001522007988 */ /* 0x000fe80008000404 */
[----:B------:R-:W4:Y:S04]  /*41900*/  LDL R37, [R1+0x1560] ;  /* 0x0015600001257983 */ /* 0x000f280000100800 */
[----:B------:R0:W-:Y:S04]  /*41910*/  STS.U16 [R34+UR4+0x22100], R15 ;  /* 0x0221000f22007988 */ /* 0x0001e80008000404 */
[----:B------:R-:W4:Y:S04]  /*41920*/  LDL.LU R41, [R1+0x9b4] ;  /* 0x0009b40001297983 */ /* 0x000f280000300800 */
[----:B0-----:R-:W4:Y:S04]  /*41930*/  LDL.LU R15, [R1+0x9b0] ;  /* 0x0009b000010f7983 */ /* 0x001f280000300800 */
[----:B--2---:R0:W-:Y:S04]  /*41940*/  STS.U16 [R34+UR4+0x2a100], R13 ;  /* 0x02a1000d22007988 */ /* 0x0041e80008000404 */
        /* <DEDUP_REMOVED lines=13> */
[----:B---3--:R0:W-:Y:S04]  /*41a20*/  STS.U16 [R34+UR4+0x2a500], R20 ;  /* 0x02a5001422007988 */ /* 0x0081e80008000404 */
[----:B------:R-:W3:Y:S04]  /*41a30*/  LDL.LU R21, [R1+0x844] ;  /* 0x0008440001157983 */ /* 0x000ee80000300800 */
        /* <DEDUP_REMOVED lines=20> */
[----:B0-----:R-:W2:Y:S04]  /*41b80*/  LDL.LU R93, [R1+0x1e98] ;  /* 0x001e9800015d7983 */ /* 0x001ea80000300800 */
[----:B--2---:R0:W-:Y:S04]  /*41b90*/  STS.U16 [R34+UR4+0x23d00], R93 ;  /* 0x023d005d22007988 */ /* 0x0041e80008000404 */
[----:B------:R1:W-:Y:S04]  /*41ba0*/  STS.U16 [R34+UR4+0x2bd00], R90 ;  /* 0x02bd005a22007988 */ /* 0x0003e80008000404 */
[----:B----4-:R-:W-:Y:S04]  /*41bb0*/  STS.U16 [R37+UR4+0x20180], R41 ;  /* 0x0201802925007988 */ /* 0x010fe80008000404 */
[----:B0-----:R-:W2:Y:S04]  /*41bc0*/  LDL.LU R93, [R1+0x1e94] ;  /* 0x001e9400015d7983 */ /* 0x001ea80000300800 */
[----:B-1----:R-:W4:Y:S04]  /*41bd0*/  LDL.LU R90, [R1+0x1e90] ;  /* 0x001e9000015a7983 */ /* 0x002f280000300800 */
[----:B------:R0:W-:Y:S04]  /*41be0*/  STS.U16 [R37+UR4+0x28180], R15 ;  /* 0x0281800f25007988 */ /* 0x0001e80008000404 */
[----:B------:R1:W-:Y:S04]  /*41bf0*/  STS.U16 [R37+UR4+0x20580], R13 ;  /* 0x0205800d25007988 */ /* 0x0003e80008000404 */
[----:B------:R3:W-:Y:S04]  /*41c00*/  STS.U16 [R37+UR4+0x28580], R7 ;  /* 0x0285800725007988 */ /* 0x0007e80008000404 */
[----:B0-----:R-:W2:Y:S04]  /*41c10*/  LDL.LU R15, [R1+0x810] ;  /* 0x00081000010f7983 */ /* 0x001ea80000300800 */
[----:B-1----:R-:W4:Y:S04]  /*41c20*/  LDL.LU R13, [R1+0x7e4] ;  /* 0x0007e400010d7983 */ /* 0x002f280000300800 */
[----:B---3--:R-:W3:Y:S04]  /*41c30*/  LDL.LU R7, [R1+0x7e0] ;  /* 0x0007e00001077983 */ /* 0x008ee80000300800 */
[----:B------:R-:W-:Y:S04]  /*41c40*/  STS.U16 [R37+UR4+0x20980], R40 ;  /* 0x0209802825007988 */ /* 0x000fe80008000404 */
[----:B------:R0:W-:Y:S04]  /*41c50*/  STS.U16 [R37+UR4+0x28980], R36 ;  /* 0x0289802425007988 */ /* 0x0001e80008000404 */
[----:B------:R-:W3:Y:S04]  /*41c60*/  LDL.LU R34, [R1+0x750] ;  /* 0x0007500001227983 */ /* 0x000ee80000300800 */
[----:B0-----:R-:W3:Y:S04]  /*41c70*/  LDL.LU R36, [R1+0x724] ;  /* 0x0007240001247983 */ /* 0x001ee80000300800 */
[----:B------:R0:W-:Y:S04]  /*41c80*/  STS.U16 [R37+UR4+0x20d80], R39 ;  /* 0x020d802725007988 */ /* 0x0001e80008000404 */
[----:B------:R1:W-:Y:S04]  /*41c90*/  STS.U16 [R37+UR4+0x28d80], R38 ;  /* 0x028d802625007988 */ /* 0x0003e80008000404 */
[----:B------:R0:W-:Y:S04]  /*41ca0*/  STS.U16 [R37+UR4+0x21180], R35 ;  /* 0x0211802325007988 */ /* 0x0001e80008000404 */
[----:B------:R-:W-:Y:S04]  /*41cb0*/  STS.U16 [R37+UR4+0x29180], R27 ;  /* 0x0291801b25007988 */ /* 0x000fe80008000404 */
[----:B------:R0:W-:Y:S04]  /*41cc0*/  STS.U16 [R37+UR4+0x21580], R25 ;  /* 0x0215801925007988 */ /* 0x0001e80008000404 */
        /* <DEDUP_REMOVED lines=8> */
[----:B------:R-:W3:Y:S04]  /*41d50*/  LDL.LU R35, [R1+0x9ac] ;  /* 0x0009ac0001237983 */ /* 0x000ee80000300800 */
[----:B------:R-:W-:Y:S04]  /*41d60*/  STS.U16 [R37+UR4+0x29d80], R20 ;  /* 0x029d801425007988 */ /* 0x000fe80008000404 */
[----:B------:R-:W3:Y:S04]  /*41d70*/  LDL.LU R25, [R1+0x9a8] ;  /* 0x0009a80001197983 */ /* 0x000ee80000300800 */
[----:B------:R0:W-:Y:S04]  /*41d80*/  STS.U16 [R37+UR4+0x22180], R10 ;  /* 0x0221800a25007988 */ /* 0x0001e80008000404 */
[----:B------:R-:W3:Y:S04]  /*41d90*/  LDL.LU R24, [R1+0x974] ;  /* 0x0009740001187983 */ /* 0x000ee80000300800 */
[----:B------:R-:W3:Y:S04]  /*41da0*/  LDL.LU R23, [R1+0x970] ;  /* 0x0009700001177983 */ /* 0x000ee80000300800 */
[----:B0-----:R-:W3:Y:S04]  /*41db0*/  LDL.LU R22, [R1+0x93c] ;  /* 0x00093c0001167983 */ /* 0x001ee80000300800 */
[----:B-1----:R-:W3:Y:S04]  /*41dc0*/  LDL.LU R21, [R1+0x938] ;  /* 0x0009380001157983 */ /* 0x002ee80000300800 */
[----:B------:R-:W3:Y:S04]  /*41dd0*/  LDL.LU R10, [R1+0x904] ;  /* 0x00090400010a7983 */ /* 0x000ee80000300800 */
[----:B------:R-:W3:Y:S04]  /*41de0*/  LDL R27, [R1+0x155c] ;  /* 0x00155c00011b7983 */ /* 0x000ee80000100800 */
[----:B------:R-:W3:Y:S04]  /*41df0*/  LDL.LU R20, [R1+0x900] ;  /* 0x0009000001147983 */ /* 0x000ee80000300800 */
[----:B--2---:R0:W-:Y:S04]  /*41e00*/  STS.U16 [R37+UR4+0x2a180], R15 ;  /* 0x02a1800f25007988 */ /* 0x0041e80008000404 */
[----:B----4-:R1:W-:Y:S04]  /*41e10*/  STS.U16 [R37+UR4+0x22580], R13 ;  /* 0x0225800d25007988 */ /* 0x0103e80008000404 */
[----:B---3--:R-:W-:Y:S04]  /*41e20*/  STS.U16 [R37+UR4+0x2a580], R7 ;  /* 0x02a5800725007988 */ /* 0x008fe80008000404 */
[----:B------:R-:W-:Y:S04]  /*41e30*/  STS.U16 [R37+UR4+0x22980], R90 ;  /* 0x0229805a25007988 */ /* 0x000fe80008000404 */
[----:B------:R-:W-:Y:S04]  /*41e40*/  STS.U16 [R37+UR4+0x2a980], R93 ;  /* 0x02a9805d25007988 */ /* 0x000fe80008000404 */
[----:B------:R-:W-:Y:S04]  /*41e50*/  STS.U16 [R37+UR4+0x22d80], R5 ;  /* 0x022d800525007988 */ /* 0x000fe80008000404 */
[----:B------:R-:W-:Y:S04]  /*41e60*/  STS.U16 [R37+UR4+0x2ad80], R4 ;  /* 0x02ad800425007988 */ /* 0x000fe80008000404 */
[----:B0-----:R-:W2:Y:S04]  /*41e70*/  LDL.LU R15, [R1+0x8cc] ;  /* 0x0008cc00010f7983 */ /* 0x001ea80000300800 */
[----:B------:R0:W-:Y:S04]  /*41e80*/  STS.U16 [R37+UR4+0x23180], R0 ;  /* 0x0231800025007988 */ /* 0x0001e80008000404 */
[----:B-1----:R-:W3:Y:S04]  /*41e90*/  LDL.LU R13, [R1+0x8c8] ;  /* 0x0008c800010d7983 */ /* 0x002ee80000300800 */
[----:B0-----:R-:W4:Y:S04]  /*41ea0*/  LDL.LU R0, [R1+0x89c] ;  /* 0x00089c0001007983 */ /* 0x001f280000300800 */
[----:B------:R-:W2:Y:S04]  /*41eb0*/  LDL.LU R7, [R1+0x898] ;  /* 0x0008980001077983 */ /* 0x000ea80000300800 */
[----:B------:R-:W2:Y:S04]  /*41ec0*/  LDL.LU R4, [R1+0x86c] ;  /* 0x00086c0001047983 */ /* 0x000ea80000300800 */
[----:B------:R-:W2:Y:S04]  /*41ed0*/  LDL.LU R5, [R1+0x868] ;  /* 0x0008680001057983 */ /* 0x000ea80000300800 */
[----:B------:R-:W2:Y:S04]  /*41ee0*/  LDL.LU R90, [R1+0x83c] ;  /* 0x00083c00015a7983 */ /* 0x000ea80000300800 */
[----:B------:R-:W2:Y:S04]  /*41ef0*/  LDL.LU R93, [R1+0x838] ;  /* 0x00083800015d7983 */ /* 0x000ea80000300800 */
[----:B------:R0:W-:Y:S04]  /*41f00*/  STS.U16 [R37+UR4+0x2b180], R34 ;  /* 0x02b1802225007988 */ /* 0x0001e80008000404 */
[----:B------:R1:W-:Y:S04]  /*41f10*/  STS.U16 [R37+UR4+0x23580], R36 ;  /* 0x0235802425007988 */ /* 0x0003e80008000404 */
[----:B0-----:R-:W2:Y:S04]  /*41f20*/  LDL.LU R34, [R1+0x1e8c] ;  /* 0x001e8c0001227983 */ /* 0x001ea80000300800 */
[----:B-1----:R-:W2:Y:S04]  /*41f30*/  LDL.LU R36, [R1+0x1e88] ;  /* 0x001e880001247983 */ /* 0x002ea80000300800 */
[----:B------:R-:W-:Y:S04]  /*41f40*/  STS.U16 [R37+UR4+0x2b580], R41 ;  /* 0x02b5802925007988 */ /* 0x000fe80008000404 */
[----:B------:R-:W-:Y:S04]  /*41f50*/  STS.U16 [R37+UR4+0x23980], R40 ;  /* 0x0239802825007988 */ /* 0x000fe80008000404 */
[----:B------:R-:W-:Y:S04]  /*41f60*/  STS.U16 [R37+UR4+0x2b980], R39 ;  /* 0x02b9802725007988 */ /* 0x000fe80008000404 */
[----:B------:R-:W-:Y:S04]  /*41f70*/  STS.U16 [R37+UR4+0x23d80], R38 ;  /* 0x023d802625007988 */ /* 0x000fe80008000404 */
[----:B--2---:R-:W-:Y:S04]  /*41f80*/  STS.U16 [R37+UR4+0x2bd80], R36 ;  /* 0x02bd802425007988 */ /* 0x004fe80008000404 */
[----:B------:R-:W-:Y:S04]  /*41f90*/  STS.U16 [R27+UR4+0x20200], R35 ;  /* 0x020200231b007988 */ /* 0x000fe80008000404 */
[----:B------:R-:W-:Y:S04]  /*41fa0*/  STS.U16 [R27+UR4+0x28200], R25 ;  /* 0x028200191b007988 */ /* 0x000fe80008000404 */
        /* <DEDUP_REMOVED lines=17> */
[----:B------:R0:W-:Y:S04]  /*420c0*/  STS.U16 [R27+UR4+0x28e00], R20 ;  /* 0x028e00141b007988 */ /* 0x0001e80008000404 */
[----:B------:R-:W2:Y:S04]  /*420d0*/  LDL.LU R21, [R1+0x934] ;  /* 0x0009340001157983 */ /* 0x000ea80000300800 */
[----:B------:R1:W-:Y:S04]  /*420e0*/  STS.U16 [R27+UR4+0x21200], R15 ;  /* 0x0212000f1b007988 */ /* 0x0003e80008000404 */
[----:B0-----:R-:W2:Y:S04]  /*420f0*/  LDL.LU R20, [R1+0x930] ;  /* 0x0009300001147983 */ /* 0x001ea80000300800 */
[----:B---3--:R0:W-:Y:S04]  /*42100*/  STS.U16 [R27+UR4+0x29200], R13 ;  /* 0x0292000d1b007988 */ /* 0x0081e80008000404 */
[----:B-1----:R-:W3:Y:S04]  /*42110*/  LDL.LU R15, [R1+0x8fc] ;  /* 0x0008fc00010f7983 */ /* 0x002ee80000300800 */
[----:B----4-:R1:W-:Y:S04]  /*42120*/  STS.U16 [R27+UR4+0x21600], R0 ;  /* 0x021600001b007988 */ /* 0x0103e80008000404 */
[----:B0-----:R-:W4:Y:S04]  /*42130*/  LDL.LU R13, [R1+0x8f8] ;  /* 0x0008f800010d7983 */ /* 0x001f280000300800 */
        /* <DEDUP_REMOVED lines=11> */
[----:B--2---:R0:W-:Y:S04]  /*421f0*/  STS.U16 [R27+UR4+0x22200], R10 ;  /* 0x0222000a1b007988 */ /* 0x0041e80008000404 */
[----:B0-----:R-:W2:Y:S04]  /*42200*/  LDL R10, [R1+0x1558] ;  /* 0x00155800010a7983 */ /* 0x001ea80000100800 */
        /* <DEDUP_REMOVED lines=17> */
[----:B----4-:R-:W4:Y:S04]  /*42320*/  LDL.LU R33, [R1+0x1e64] ;  /* 0x001e640001217983 */ /* 0x010f280000300800 */
        /* <DEDUP_REMOVED lines=12> */
[----:B------:R-:W4:Y:S04]  /*423f0*/  LDL.LU R26, [R1+0x1e48] ;  /* 0x001e4800011a7983 */ /* 0x000f280000300800 */
[----:B--2---:R0:W-:Y:S04]  /*42400*/  STS.U16 [R10+UR4+0x20280], R25 ;  /* 0x020280190a007988 */ /* 0x0041e80008000404 */
        /* <DEDUP_REMOVED lines=11> */
[----:B---3--:R0:W-:Y:S04]  /*424c0*/  STS.U16 [R10+UR4+0x20e80], R15 ;  /* 0x020e800f0a007988 */ /* 0x0081e80008000404 */
        /* <DEDUP_REMOVED lines=18> */
[----:B------:R1:W-:Y:S04]  /*425f0*/  STS.U16 [R10+UR4+0x2a280], R4 ;  /* 0x02a280040a007988 */ /* 0x0003e80008000404 */
[----:B0-----:R-:W4:Y:S04]  /*42600*/  LDL.LU R93, [R1+0x1e0c] ;  /* 0x001e0c00015d7983 */ /* 0x001f280000300800 */
[----:B------:R0:W-:Y:S04]  /*42610*/  STS.U16 [R10+UR4+0x22680], R7 ;  /* 0x022680070a007988 */ /* 0x0001e80008000404 */
[----:B-1----:R-:W4:Y:S04]  /*42620*/  LDL.LU R90, [R1+0x1e08] ;  /* 0x001e0800015a7983 */ /* 0x002f280000300800 */
[----:B---3--:R1:W-:Y:S04]  /*42630*/  STS.U16 [R10+UR4+0x2a680], R0 ;  /* 0x02a680000a007988 */ /* 0x0083e80008000404 */
[----:B--2---:R-:W2:Y:S04]  /*42640*/  LDL.LU R5, [R1+0x1e04] ;  /* 0x001e040001057983 */ /* 0x004ea80000300800 */
[----:B------:R3:W-:Y:S04]  /*42650*/  STS.U16 [R10+UR4+0x22a80], R8 ;  /* 0x022a80080a007988 */ /* 0x0007e80008000404 */
[----:B------:R-:W2:Y:S04]  /*42660*/  LDL.LU R4, [R1+0x1e00] ;  /* 0x001e000001047983 */ /* 0x000ea80000300800 */
[----:B------:R1:W-:Y:S04]  /*42670*/  STS.U16 [R10+UR4+0x2aa80], R6 ;  /* 0x02aa80060a007988 */ /* 0x0003e80008000404 */
[----:B0-----:R-:W2:Y:S04]  /*42680*/  LDL R7, [R1+0x1554] ;  /* 0x0015540001077983 */ /* 0x001ea80000100800 */
[----:B------:R0:W-:Y:S04]  /*42690*/  STS.U16 [R10+UR4+0x22e80], R9 ;  /* 0x022e80090a007988 */ /* 0x0001e80008000404 */
[----:B-1----:R-:W2:Y:S04]  /*426a0*/  LDL.LU R0, [R1+0x1dfc] ;  /* 0x001dfc0001007983 */ /* 0x002ea80000300800 */
[----:B------:R-:W-:Y:S04]  /*426b0*/  STS.U16 [R10+UR4+0x2ae80], R19 ;  /* 0x02ae80130a007988 */ /* 0x000fe80008000404 */
[----:B---3--:R-:W3:Y:S04]  /*426c0*/  LDL.LU R8, [R1+0x1df8] ;  /* 0x001df80001087983 */ /* 0x008ee80000300800 */
[----:B------:R-:W-:Y:S04]  /*426d0*/  STS.U16 [R10+UR4+0x23280], R18 ;  /* 0x023280120a007988 */ /* 0x000fe80008000404 */
[----:B------:R-:W2:Y:S04]  /*426e0*/  LDL.LU R6, [R1+0x1df4] ;  /* 0x001df40001067983 */ /* 0x000ea80000300800 */
[----:B------:R-:W-:Y:S04]  /*426f0*/  STS.U16 [R10+UR4+0x2b280], R17 ;  /* 0x02b280110a007988 */ /* 0x000fe80008000404 */
[----:B0-----:R-:W2:Y:S04]  /*42700*/  LDL.LU R9, [R1+0x1df0] ;  /* 0x001df00001097983 */ /* 0x001ea80000300800 */
[----:B------:R0:W-:Y:S04]  /*42710*/  STS.U16 [R10+UR4+0x23680], R16 ;  /* 0x023680100a007988 */ /* 0x0001e80008000404 */
[----:B------:R1:W-:Y:S04]  /*42720*/  STS.U16 [R10+UR4+0x2b680], R14 ;  /* 0x02b6800e0a007988 */ /* 0x0003e80008000404 */
[----:B0-----:R-:W3:Y:S04]  /*42730*/  LDL R16, [R1+0xad4] ;  /* 0x000ad40001107983 */ /* 0x001ee80000100800 */
[----:B-1----:R-:W4:Y:S01]  /*42740*/  LDL R14, [R1+0xad8] ;  /* 0x000ad800010e7983 */ /* 0x002f220000100800 */
[----:B------:R-:W-:-:S03]  /*42750*/  PRMT R13, RZ, 0x7610, R13 ;  /* 0x00007610ff0d7816 */ /* 0x000fc6000000000d */
[----:B------:R-:W-:Y:S04]  /*42760*/  STS.U16 [R10+UR4+0x23a80], R12 ;  /* 0x023a800c0a007988 */ /* 0x000fe80008000404 */
[----:B------:R-:W-:Y:S04]  /*42770*/  STS.U16 [R10+UR4+0x2ba80], R11 ;  /* 0x02ba800b0a007988 */ /* 0x000fe80008000404 */
[----:B------:R-:W-:Y:S04]  /*42780*/  STS.U16 [R10+UR4+0x23e80], R92 ;  /* 0x023e805c0a007988 */ /* 0x000fe80008000404 */
[----:B------:R-:W-:Y:S04]  /*42790*/  STS.U16 [R10+UR4+0x2be80], R91 ;  /* 0x02be805b0a007988 */ /* 0x000fe80008000404 */
[----:B--2---:R0:W-:Y:S04]  /*427a0*/  STS.U16 [R7+UR4+0x20300], R9 ;  /* 0x0203000907007988 */ /* 0x0041e80008000404 */
[----:B------:R1:W-:Y:S04]  /*427b0*/  STS.U16 [R7+UR4+0x28300], R6 ;  /* 0x0283000607007988 */ /* 0x0003e80008000404 */
[----:B0-----:R-:W2:Y:S01]  /*427c0*/  LDL.LU R9, [R1+0x1dec] ;  /* 0x001dec0001097983 */ /* 0x001ea20000300800 */
[----:B---3--:R-:W-:-:S03]  /*427d0*/  @!P4 IMAD.MOV.U32 R17, RZ, RZ, R16 ;  /* 0x000000ffff11c224 */ /* 0x008fc600078e0010 */
[----:B-1----:R-:W3:Y:S01]  /*427e0*/  LDL.LU R6, [R1+0x1de8] ;  /* 0x001de80001067983 */ /* 0x002ee20000300800 */
[----:B----4-:R-:W-:-:S03]  /*427f0*/  @!P4 IMAD.MOV.U32 R16, RZ, RZ, R14 ;  /* 0x000000ffff10c224 */ /* 0x010fc600078e000e */
[----:B------:R-:W4:Y:S04]  /*42800*/  LDL R12, [R1+0xb14] ;  /* 0x000b1400010c7983 */ /* 0x000f280000100800 */
[----:B------:R-:W3:Y:S04]  /*42810*/  @!P4 LDG.E.U16 R13, desc[UR20][R16.64] ;  /* 0x00000014100dc981 */ /* 0x000ee8000c1e1500 */
[----:B------:R-:W4:Y:S04]  /*42820*/  LDL R11, [R1+0xb18] ;  /* 0x000b1800010b7983 */ /* 0x000f280000100800 */
[----:B------:R-:W-:Y:S04]  /*42830*/  STS.U16 [R7+UR4+0x20700], R8 ;  /* 0x0207000807007988 */ /* 0x000fe80008000404 */
[----:B------:R0:W-:Y:S04]  /*42840*/  STS.U16 [R7+UR4+0x28700], R0 ;  /* 0x0287000007007988 */ /* 0x0001e80008000404 */
[----:B------:R1:W-:Y:S04]  /*42850*/  STS.U16 [R7+UR4+0x20b00], R4 ;  /* 0x020b000407007988 */ /* 0x0003e80008000404 */
[----:B------:R1:W-:Y:S04]  /*42860*/  STS.U16 [R7+UR4+0x28b00], R5 ;  /* 0x028b000507007988 */ /* 0x0003e80008000404 */
[----:B0-----:R-:W4:Y:S04]  /*42870*/  LDL.LU R0, [R1+0x1de4] ;  /* 0x001de40001007983 */ /* 0x001f280000300800 */
[----:B-1----:R-:W4:Y:S04]  /*42880*/  LDL.LU R4, [R1+0x1de0] ;  /* 0x001de00001047983 */ /* 0x002f280000300800 */
[----:B------:R-:W4:Y:S04]  /*42890*/  LDL R8, [R1+0xb54] ;  /* 0x000b540001087983 */ /* 0x000f280000100800 */
[----:B------:R-:W4:Y:S04]  /*428a0*/  LDL R5, [R1+0xb58] ;  /* 0x000b580001057983 */ /* 0x000f280000100800 */
[----:B------:R0:W-:Y:S04]  /*428b0*/  STS.U16 [R7+UR4+0x20f00], R90 ;  /* 0x020f005a07007988 */ /* 0x0001e80008000404 */
[----:B------:R1:W-:Y:S04]  /*428c0*/  STS.U16 [R7+UR4+0x28f00], R93 ;  /* 0x028f005d07007988 */ /* 0x0003e80008000404 */
[----:B0-----:R-:W4:Y:S04]  /*428d0*/  LDL.LU R90, [R1+0x1ddc] ;  /* 0x001ddc00015a7983 */ /* 0x001f280000300800 */
[----:B-1----:R-:W4:Y:S04]  /*428e0*/  LDL.LU R93, [R1+0x1dd8] ;  /* 0x001dd800015d7983 */ /* 0x002f280000300800 */
[----:B------:R-:W4:Y:S04]  /*428f0*/  LDL R10, [R1+0xb94] ;  /* 0x000b9400010a7983 */ /* 0x000f280000100800 */
[----:B------:R-:W4:Y:S04]  /*42900*/  LDL R7, [R1+0xb98] ;  /* 0x000b980001077983 */ /* 0x000f280000100800 */
[----:B------:R-:W4:Y:S04]  /*42910*/  LDL R18, [R1+0xbd4] ;  /* 0x000bd40001127983 */ /* 0x000f280000100800 */
[----:B------:R-:W4:Y:S01]  /*42920*/  LDL R17, [R1+0xbd8] ;  /* 0x000bd80001117983 */ /* 0x000f220000100800 */
[----:B--2---:R-:W-:-:S03]  /*42930*/  PRMT R9, RZ, 0x7610, R9 ;  /* 0x00007610ff097816 */ /* 0x004fc60000000009 */
[----:B---3--:R4:W-:Y:S02]  /*42940*/  STL [R1+0x8f8], R13 ;  /* 0x0008f80d01007387 */ /* 0x0089e40000100800 */
[----:B----4-:R-:W-:Y:S02]  /*42950*/  @!P4 IMAD.MOV.U32 R13, RZ, RZ, R12 ;  /* 0x000000ffff0dc224 */ /* 0x010fe400078e000c */
[----:B------:R-:W-:-:S05]  /*42960*/  @!P4 IMAD.MOV.U32 R12, RZ, RZ, R11 ;  /* 0x000000ffff0cc224 */ /* 0x000fca00078e000b */
[----:B------:R-:W2:Y:S04]  /*42970*/  @!P4 LDG.E.U16 R9, desc[UR20][R12.64] ;  /* 0x000000140c09c981 */ /* 0x000ea8000c1e1500 */
[----:B------:R-:W3:Y:S01]  /*42980*/  LDL.LU.64 R12, [R1+0x1dd0] ;  /* 0x001dd000010c7983 */ /* 0x000ee20000300a00 */
[----:B------:R-:W-:-:S03]  /*42990*/  PRMT R4, RZ, 0x7610, R4 ;  /* 0x00007610ff047816 */ /* 0x000fc60000000004 */
[----:B------:R-:W4:Y:S04]  /*429a0*/  LDL R16, [R1+0xc14] ;  /* 0x000c140001107983 */ /* 0x000f280000100800 */
[----:B------:R-:W3:Y:S01]  /*429b0*/  LDL R14, [R1+0xc18] ;  /* 0x000c1800010e7983 */ /* 0x000ee20000100800 */
[----:B------:R-:W-:Y:S01]  /*429c0*/  PRMT R6, RZ, 0x7610, R6 ;  /* 0x00007610ff067816 */ /* 0x000fe20000000006 */
[----:B------:R-:W-:Y:S02]  /*429d0*/  @!P4 IMAD.MOV.U32 R11, RZ, RZ, R10 ;  /* 0x000000ffff0bc224 */ /* 0x000fe400078e000a */
[----:B------:R-:W-:-:S05]  /*429e0*/  @!P4 IMAD.MOV.U32 R10, RZ, RZ, R7 ;  /* 0x000000ffff0ac224 */ /* 0x000fca00078e0007 */
[----:B------:R-:W3:Y:S04]  /*429f0*/  @!P4 LDG.E.U16 R6, desc[UR20][R10.64] ;  /* 0x000000140a06c981 */ /* 0x000ee8000c1e1500 */
[----:B--2---:R0:W-:Y:S02]  /*42a00*/  STL [R1+0x8f0], R9 ;  /* 0x0008f00901007387 */ /* 0x0041e40000100800 */
[----:B0-----:R-:W-:Y:S02]  /*42a10*/  @!P4 IMAD.MOV.U32 R9, RZ, RZ, R8 ;  /* 0x000000ffff09c224 */ /* 0x001fe400078e0008 */
[----:B------:R-:W-:-:S05]  /*42a20*/  @!P4 IMAD.MOV.U32 R8, RZ, RZ, R5 ;  /* 0x000000ffff08c224 */ /* 0x000fca00078e0005 */
[----:B------:R-:W2:Y:S04]  /*42a30*/  @!P4 LDG.E.U16 R4, desc[UR20][R8.64] ;  /* 0x000000140804c981 */ /* 0x000ea8000c1e1500 */
[----:B------:R-:W2:Y:S01]  /*42a40*/  LDL.LU.64 R8, [R1+0x1dc8] ;  /* 0x001dc80001087983 */ /* 0x000ea20000300a00 */
[----:B------:R-:W-:Y:S02]  /*42a50*/  @!P4 IMAD.MOV.U32 R19, RZ, RZ, R18 ;  /* 0x000000ffff13c224 */ /* 0x000fe400078e0012 */
[----:B------:R-:W-:Y:S01]  /*42a60*/  @!P4 IMAD.MOV.U32 R18, RZ, RZ, R17 ;  /* 0x000000ffff12c224 */ /* 0x000fe200078e0011 */
[----:B------:R-:W2:Y:S01]  /*42a70*/  LDL R5, [R1+0xc54] ;  /* 0x000c540001057983 */ /* 0x000ea20000100800 */
[----:B----4-:R-:W-:Y:S02]  /*42a80*/  @!P4 IMAD.MOV.U32 R17, RZ, RZ, R16 ;  /* 0x000000ffff11c224 */ /* 0x010fe400078e0010 */
[----:B---3--:R-:W-:Y:S01]  /*42a90*/  @!P4 IMAD.MOV.U32 R16, RZ, RZ, R14 ;  /* 0x000000ffff10c224 */ /* 0x008fe200078e000e */
[----:B--2---:R0:W-:Y:S01]  /*42aa0*/  STL [R1+0x8ec], R4 ;  /* 0x0008ec0401007387 */ /* 0x0041e20000100800 */
[----:B------:R-:W-:-:S03]  /*42ab0*/  PRMT R9, RZ, 0x7610, R9 ;  /* 0x00007610ff097816 */ /* 0x000fc60000000009 */
[----:B0-----:R-:W2:Y:S01]  /*42ac0*/  LDL R4, [R1+0xc58] ;  /* 0x000c580001047983 */ /* 0x001ea20000100800 */
[----:B------:R-:W-:-:S03]  /*42ad0*/  PRMT R8, RZ, 0x7610, R8 ;  /* 0x00007610ff087816 */ /* 0x000fc60000000008 */
[----:B------:R-:W3:Y:S04]  /*42ae0*/  LDL.LU.64 R10, [R1+0x1dc0] ;  /* 0x001dc000010a7983 */ /* 0x000ee80000300a00 */
[----:B------:R-:W4:Y:S04]  /*42af0*/  @!P4 LDG.E.U16 R9, desc[UR20][R18.64] ;  /* 0x000000141209c981 */ /* 0x000f28000c1e1500 */
[----:B------:R-:W4:Y:S04]  /*42b00*/  @!P4 LDG.E.U16 R8, desc[UR20][R16.64] ;  /* 0x000000141008c981 */ /* 0x000f28000c1e1500 */
[----:B------:R-:W4:Y:S04]  /*42b10*/  LDL R7, [R1+0xc94] ;  /* 0x000c940001077983 */ /* 0x000f280000100800 */
[----:B------:R0:W-:Y:S01]  /*42b20*/  STL [R1+0x8e8], R6 ;  /* 0x0008e80601007387 */ /* 0x0001e20000100800 */
[----:B------:R-:W-:-:S03]  /*42b30*/  PRMT R12, RZ, 0x7610, R12 ;  /* 0x00007610ff0c7816 */ /* 0x000fc6000000000c */
[----:B------:R-:W4:Y:S04]  /*42b40*/  LDL R18, [R1+0xcd4] ;  /* 0x000cd40001127983 */ /* 0x000f280000100800 */
[----:B0-----:R-:W4:Y:S04]  /*42b50*/  LDL R6, [R1+0xc98] ;  /* 0x000c980001067983 */ /* 0x001f280000100800 */
[----:B--2---:R-:W2:Y:S01]  /*42b60*/  @!P4 LDG.E.U16 R12, desc[UR20][R4.64] ;  /* 0x00000014040cc981 */ /* 0x004ea2000c1e1500 */
[----:B---3--:R-:W-:-:S03]  /*42b70*/  PRMT R11, RZ, 0x7610, R11 ;  /* 0x00007610ff0b7816 */ /* 0x008fc6000000000b */
[----:B----4-:R0:W-:Y:S04]  /*42b80*/  STL [R1+0x8e4], R9 ;  /* 0x0008e40901007387 */ /* 0x0101e80000100800 */
[----:B------:R-:W3:Y:S04]  /*42b90*/  LDL R17, [R1+0xd14] ;  /* 0x000d140001117983 */ /* 0x000ee80000100800 */
[----:B0-----:R-:W4:Y:S04]  /*42ba0*/  LDL R9, [R1+0xcd8] ;  /* 0x000cd80001097983 */ /* 0x001f280000100800 */
[----:B------:R0:W-:Y:S04]  /*42bb0*/  STL [R1+0x8e0], R8 ;  /* 0x0008e00801007387 */ /* 0x0001e80000100800 */
[----:B------:R1:W3:Y:S04]  /*42bc0*/  @!P4 LDG.E.U16 R11, desc[UR20][R6.64] ;  /* 0x00000014060bc981 */ /* 0x0002e8000c1e1500 */
[----:B0-----:R-:W3:Y:S04]  /*42bd0*/  LDL R8, [R1+0xd18] ;  /* 0x000d180001087983 */ /* 0x001ee80000100800 */
[----:B------:R-:W3:Y:S04]  /*42be0*/  LDL.LU.64 R4, [R1+0x1db8] ;  /* 0x001db80001047983 */ /* 0x000ee80000300a00 */
[----:B------:R-:W3:Y:S04]  /*42bf0*/  LDL R16, [R1+0xd54] ;  /* 0x000d540001107983 */ /* 0x000ee80000100800 */
[----:B------:R-:W3:Y:S04]  /*42c00*/  LDL R14, [R1+0xd58] ;  /* 0x000d5800010e7983 */ /* 0x000ee80000100800 */
[----:B------:R-:W1:Y:S01]  /*42c10*/  LDL.LU.64 R6, [R1+0x1db0] ;  /* 0x001db00001067983 */ /* 0x000e620000300a00 */
[----:B------:R-:W-:Y:S01]  /*42c20*/  @!P4 IMAD.MOV.U32 R19, RZ, RZ, R18 ;  /* 0x000000ffff13c224 */ /* 0x000fe200078e0012 */
[----:B------:R-:W-:-:S02]  /*42c30*/  PRMT R13, RZ, 0x7610, R13 ;  /* 0x00007610ff0d7816 */ /* 0x000fc4000000000d */
[----:B--2---:R0:W-:Y:S04]  /*42c40*/  STL [R1+0x8dc], R12 ;  /* 0x0008dc0c01007387 */ /* 0x0041e80000100800 */
[----:B0-----:R-:W2:Y:S01]  /*42c50*/  LDL R12, [R1+0xd94] ;  /* 0x000d9400010c7983 */ /* 0x001ea20000100800 */
[----:B----4-:R-:W-:Y:S01]  /*42c60*/  @!P4 IMAD.MOV.U32 R18, RZ, RZ, R9 ;  /* 0x000000ffff12c224 */ /* 0x010fe200078e0009 */
[----:B---3--:R-:W-:-:S06]  /*42c70*/  PRMT R5, RZ, 0x7610, R5 ;  /* 0x00007610ff057816 */ /* 0x008fcc0000000005 */
[----:B------:R0:W3:Y:S01]  /*42c80*/  @!P4 LDG.E.U16 R5, desc[UR20][R18.64] ;  /* 0x000000141205c981 */ /* 0x0000e2000c1e1500 */
[----:B-1----:R-:W-:Y:S01]  /*42c90*/  PRMT R7, RZ, 0x7610, R7 ;  /* 0x00007610ff077816 */ /* 0x002fe20000000007 */
[----:B0-----:R-:W-:Y:S02]  /*42ca0*/  @!P4 IMAD.MOV.U32 R18, RZ, RZ, R8 ;  /* 0x000000ffff12c224 */ /* 0x001fe400078e0008 */
[----:B------:R-:W-:Y:S02]  /*42cb0*/  @!P4 IMAD.MOV.U32 R19, RZ, RZ, R17 ;  /* 0x000000ffff13c224 */ /* 0x000fe400078e0011 */
[----:B------:R-:W-:Y:S02]  /*42cc0*/  @!P4 IMAD.MOV.U32 R17, RZ, RZ, R16 ;  /* 0x000000ffff11c224 */ /* 0x000fe400078e0010 */
[----:B------:R-:W-:Y:S01]  /*42cd0*/  @!P4 IMAD.MOV.U32 R16, RZ, RZ, R14 ;  /* 0x000000ffff10c224 */ /* 0x000fe200078e000e */
[----:B------:R-:W4:Y:S04]  /*42ce0*/  @!P4 LDG.E.U16 R7, desc[UR20][R18.64] ;  /* 0x000000141207c981 */ /* 0x000f28000c1e1500 */
[----:B------:R-:W2:Y:S04]  /*42cf0*/  @!P4 LDG.E.U16 R13, desc[UR20][R16.64] ;  /* 0x00000014100dc981 */ /* 0x000ea8000c1e1500 */
[----:B------:R0:W-:Y:S04]  /*42d00*/  STL [R1+0x8d8], R11 ;  /* 0x0008d80b01007387 */ /* 0x0001e80000100800 */
[----:B------:R-:W2:Y:S04]  /*42d10*/  LDL R9, [R1+0xdd4] ;  /* 0x000dd40001097983 */ /* 0x000ea80000100800 */
[----:B0-----:R-:W2:Y:S01]  /*42d20*/  LDL R11, [R1+0xd98] ;  /* 0x000d9800010b7983 */ /* 0x001ea20000100800 */
[----:B------:R-:W-:-:S03]  /*42d30*/  PRMT R10, RZ, 0x7610, R10 ;  /* 0x00007610ff0a7816 */ /* 0x000fc6000000000a */
[----:B---3--:R0:W-:Y:S04]  /*42d40*/  STL [R1+0x8d4], R5 ;  /* 0x0008d40501007387 */ /* 0x0081e80000100800 */
[----:B0-----:R-:W3:Y:S04]  /*42d50*/  LDL R5, [R1+0xdd8] ;  /* 0x000dd80001057983 */ /* 0x001ee80000100800 */
[----:B------:R-:W3:Y:S04]  /*42d60*/  LDL.LU R19, [R1+0x1dac] ;  /* 0x001dac0001137983 */ /* 0x000ee80000300800 */
[----:B------:R-:W3:Y:S04]  /*42d70*/  LDL R8, [R1+0xe14] ;  /* 0x000e140001087983 */ /* 0x000ee80000100800 */
[----:B----4-:R0:W-:Y:S04]  /*42d80*/  STL [R1+0x8d0], R7 ;  /* 0x0008d00701007387 */ /* 0x0101e80000100800 */
[----:B------:R-:W4:Y:S04]  /*42d90*/  LDL R17, [R1+0xe54] ;  /* 0x000e540001117983 */ /* 0x000f280000100800 */
[----:B------:R-:W4:Y:S04]  /*42da0*/  LDL R16, [R1+0xe58] ;  /* 0x000e580001107983 */ /* 0x000f280000100800 */
[----:B0-----:R-:W3:Y:S04]  /*42db0*/  LDL R7, [R1+0xe18] ;  /* 0x000e180001077983 */ /* 0x001ee80000100800 */
[----:B--2---:R0:W-:Y:S02]  /*42dc0*/  STL [R1+0x8cc], R13 ;  /* 0x0008cc0d01007387 */ /* 0x0041e40000100800 */
[----:B0-----:R-:W-:-:S02]  /*42dd0*/  @!P4 IMAD.MOV.U32 R13, RZ, RZ, R12 ;  /* 0x000000ffff0dc224 */ /* 0x001fc400078e000c */
[----:B------:R-:W-:-:S05]  /*42de0*/  @!P4 IMAD.MOV.U32 R12, RZ, RZ, R11 ;  /* 0x000000ffff0cc224 */ /* 0x000fca00078e000b */
[----:B------:R-:W2:Y:S01]  /*42df0*/  @!P4 LDG.E.U16 R10, desc[UR20][R12.64] ;  /* 0x000000140c0ac981 */ /* 0x000ea2000c1e1500 */
[----:B------:R-:W-:Y:S01]  /*42e00*/  PRMT R4, RZ, 0x7610, R4 ;  /* 0x00007610ff047816 */ /* 0x000fe20000000004 */
[----:B------:R-:W-:Y:S02]  /*42e10*/  @!P4 IMAD.MOV.U32 R11, RZ, RZ, R9 ;  /* 0x000000ffff0bc224 */ /* 0x000fe400078e0009 */
[----:B------:R-:W3:Y:S04]  /*42e20*/  LDL.LU R13, [R1+0x1da8] ;  /* 0x001da800010d7983 */ /* 0x000ee80000300800 */
[----:B------:R-:W4:Y:S04]  /*42e30*/  LDL R14, [R1+0xe94] ;  /* 0x000e9400010e7983 */ /* 0x000f280000100800 */
[----:B------:R-:W4:Y:S04]  /*42e40*/  LDL R12, [R1+0xe98] ;  /* 0x000e9800010c7983 */ /* 0x000f280000100800 */
[----:B--2---:R3:W-:Y:S02]  /*42e50*/  STL [R1+0x8c8], R10 ;  /* 0x0008c80a01007387 */ /* 0x0047e40000100800 */
[----:B---3--:R-:W-:-:S05]  /*42e60*/  @!P4 IMAD.MOV.U32 R10, RZ, RZ, R5 ;  /* 0x000000ffff0ac224 */ /* 0x008fca00078e0005 */
[----:B------:R-:W2:Y:S01]  /*42e70*/  @!P4 LDG.E.U16 R4, desc[UR20][R10.64] ;  /* 0x000000140a04c981 */ /* 0x000ea2000c1e1500 */
[----:B------:R-:W-:Y:S01]  /*42e80*/  PRMT R6, RZ, 0x7610, R6 ;  /* 0x00007610ff067816 */ /* 0x000fe20000000006 */
[----:B------:R-:W-:Y:S01]  /*42e90*/  @!P4 IMAD.MOV.U32 R9, RZ, RZ, R8 ;  /* 0x000000ffff09c224 */ /* 0x000fe200078e0008 */
[----:B------:R-:W-:Y:S01]  /*42ea0*/  PRMT R15, RZ, 0x7610, R15 ;  /* 0x00007610ff0f7816 */ /* 0x000fe2000000000f */
[----:B------:R-:W-:-:S05]  /*42eb0*/  @!P4 IMAD.MOV.U32 R8, RZ, RZ, R7 ;  /* 0x000000ffff08c224 */ /* 0x000fca00078e0007 */
[----:B------:R-:W3:Y:S04]  /*42ec0*/  @!P4 LDG.E.U16 R6, desc[UR20][R8.64] ;  /* 0x000000140806c981 */ /* 0x000ee8000c1e1500 */
[----:B------:R-:W3:Y:S04]  /*42ed0*/  LDL.LU.64 R10, [R1+0x1da0] ;  /* 0x001da000010a7983 */ /* 0x000ee80000300a00 */
[----:B------:R-:W3:Y:S04]  /*42ee0*/  LDL R5, [R1+0xed4] ;  /* 0x000ed40001057983 */ /* 0x000ee80000100800 */
[----:B----4-:R-:W4:Y:S04]  /*42ef0*/  @!P4 LDG.E.U16 R15, desc[UR20][R16.64] ;  /* 0x00000014100fc981 */ /* 0x010f28000c1e1500 */
[----:B--2---:R0:W-:Y:S04]  /*42f00*/  STL [R1+0x8c4], R4 ;  /* 0x0008c40401007387 */ /* 0x0041e80000100800 */
[----:B0-----:R-:W2:Y:S04]  /*42f10*/  LDL R4, [R1+0xed8] ;  /* 0x000ed80001047983 */ /* 0x001ea80000100800 */
[----:B------:R-:W2:Y:S04]  /*42f20*/  LDL.LU.64 R8, [R1+0x1d98] ;  /* 0x001d980001087983 */ /* 0x000ea80000300a00 */
[----:B------:R-:W2:Y:S01]  /*42f30*/  LDL R7, [R1+0xf14] ;  /* 0x000f140001077983 */ /* 0x000ea20000100800 */
[----:B---3--:R-:W-:-:S03]  /*42f40*/  PRMT R11, RZ, 0x7610, R11 ;  /* 0x00007610ff0b7816 */ /* 0x008fc6000000000b */
[----:B------:R0:W-:Y:S04]  /*42f50*/  STL [R1+0x8c0], R6 ;  /* 0x0008c00601007387 */ /* 0x0001e80000100800 */
[----:B------:R-:W3:Y:S04]  /*42f60*/  LDL R17, [R1+0xf54] ;  /* 0x000f540001117983 */ /* 0x000ee80000100800 */
[----:B------:R-:W3:Y:S04]  /*42f70*/  LDL R16, [R1+0xf58] ;  /* 0x000f580001107983 */ /* 0x000ee80000100800 */
[----:B0-----:R-:W3:Y:S04]  /*42f80*/  LDL R6, [R1+0xf18] ;  /* 0x000f180001067983 */ /* 0x001ee80000100800 */
[----:B----4-:R0:W-:Y:S02]  /*42f90*/  STL [R1+0x8bc], R15 ;  /* 0x0008bc0f01007387 */ /* 0x0101e40000100800 */
[----:B0-----:R-:W-:-:S02]  /*42fa0*/  @!P4 IMAD.MOV.U32 R15, RZ, RZ, R14 ;  /* 0x000000ffff0fc224 */ /* 0x001fc400078e000e */
[----:B------:R-:W-:-:S05]  /*42fb0*/  @!P4 IMAD.MOV.U32 R14, RZ, RZ, R12 ;  /* 0x000000ffff0ec224 */ /* 0x000fca00078e000c */
[----:B------:R-:W4:Y:S04]  /*42fc0*/  @!P4 LDG.E.U16 R11, desc[UR20][R14.64] ;  /* 0x000000140e0bc981 */ /* 0x000f28000c1e1500 */
[----:B------:R-:W4:Y:S04]  /*42fd0*/  LDL R15, [R1+0xf94] ;  /* 0x000f9400010f7983 */ /* 0x000f280000100800 */
[----:B------:R-:W4:Y:S01]  /*42fe0*/  LDL R14, [R1+0xf98] ;  /* 0x000f9800010e7983 */ /* 0x000f220000100800 */
[----:B--2---:R-:W-:-:S06]  /*42ff0*/  PRMT R9, RZ, 0x7610, R9 ;  /* 0x00007610ff097816 */ /* 0x004fcc0000000009 */
[----:B------:R0:W2:Y:S04]  /*43000*/  @!P4 LDG.E.U16 R9, desc[UR20][R4.64] ;  /* 0x000000140409c981 */ /* 0x0000a8000c1e1500 */
[----:B------:R-:W0:Y:S01]  /*43010*/  LDL.LU.64 R4, [R1+0x1d90] ;  /* 0x001d900001047983 */ /* 0x000e220000300a00 */
[----:B------:R-:W-:Y:S02]  /*43020*/  PRMT R8, RZ, 0x7610, R8 ;  /* 0x00007610ff087816 */ /* 0x000fe40000000008 */
[----:B------:R-:W-:Y:S01]  /*43030*/  PRMT R13, RZ, 0x7610, R13 ;  /* 0x00007610ff0d7816 */ /* 0x000fe2000000000d */
[----:B------:R-:W2:Y:S04]  /*43040*/  LDL R12, [R1+0xfd4] ;  /* 0x000fd400010c7983 */ /* 0x000ea80000100800 */
[----:B---3--:R-:W3:Y:S04]  /*43050*/  @!P4 LDG.E.U16 R8, desc[UR20][R6.64] ;  /* 0x000000140608c981 */ /* 0x008ee8000c1e1500 */
[----:B----4-:R1:W-:Y:S04]  /*43060*/  STL [R1+0x8b8], R11 ;  /* 0x0008b80b01007387 */ /* 0x0103e80000100800 */
[----:B-1----:R-:W4:Y:S04]  /*43070*/  LDL R11, [R1+0xfd8] ;  /* 0x000fd800010b7983 */ /* 0x002f280000100800 */
[----:B------:R-:W4:Y:S04]  /*43080*/  @!P4 LDG.E.U16 R13, desc[UR20][R14.64] ;  /* 0x000000140e0dc981 */ /* 0x000f28000c1e1500 */
[----:B------:R-:W4:Y:S01]  /*43090*/  LDL.LU.64 R6, [R1+0x1d88] ;  /* 0x001d880001067983 */ /* 0x000f220000300a00 */
[----:B0-----:R-:W-:-:S06]  /*430a0*/  PRMT R5, RZ, 0x7610, R5 ;  /* 0x00007610ff057816 */ /* 0x001fcc0000000005 */
[----:B------:R-:W4:Y:S04]  /*430b0*/  @!P4 LDG.E.U16 R5, desc[UR20][R16.64] ;  /* 0x000000141005c981 */ /* 0x000f28000c1e1500 */
[----:B--2---:R0:W-:Y:S04]  /*430c0*/  STL [R1+0x8b4], R9 ;  /* 0x0008b40901007387 */ /* 0x0041e80000100800 */
[----:B0-----:R-:W2:Y:S04]  /*430d0*/  LDL R9, [R1+0x1014] ;  /* 0x0010140001097983 */ /* 0x001ea80000100800 */
[----:B---3--:R0:W-:Y:S04]  /*430e0*/  STL [R1+0x8b0], R8 ;  /* 0x0008b00801007387 */ /* 0x0081e80000100800 */
[----:B------:R-:W3:Y:S04]  /*430f0*/  LDL R16, [R1+0x1054] ;  /* 0x0010540001107983 */ /* 0x000ee80000100800 */
[----:B0-----:R-:W2:Y:S01]  /*43100*/  LDL R8, [R1+0x1018] ;  /* 0x0010180001087983 */ /* 0x001ea20000100800 */
[----:B----4-:R-:W-:-:S03]  /*43110*/  PRMT R7, RZ, 0x7610, R7 ;  /* 0x00007610ff077816 */ /* 0x010fc60000000007 */
[----:B------:R0:W-:Y:S04]  /*43120*/  STL [R1+0x8ac], R5 ;  /* 0x0008ac0501007387 */ /* 0x0001e80000100800 */
[----:B------:R-:W4:Y:S04]  /*43130*/  LDL R15, [R1+0x1094] ;  /* 0x00109400010f7983 */ /* 0x000f280000100800 */
[----:B------:R-:W4:Y:S04]  /*43140*/  LDL R14, [R1+0x1098] ;  /* 0x00109800010e7983 */ /* 0x000f280000100800 */
[----:B0-----:R-:W4:Y:S04]  /*43150*/  LDL R5, [R1+0x1058] ;  /* 0x0010580001057983 */ /* 0x001f280000100800 */
[----:B------:R0:W-:Y:S02]  /*43160*/  STL [R1+0x8a8], R13 ;  /* 0x0008a80d01007387 */ /* 0x0001e40000100800 */
[----:B0-----:R-:W-:-:S02]  /*43170*/  @!P4 IMAD.MOV.U32 R13, RZ, RZ, R12 ;  /* 0x000000ffff0dc224 */ /* 0x001fc400078e000c */
[----:B------:R-:W-:-:S05]  /*43180*/  @!P4 IMAD.MOV.U32 R12, RZ, RZ, R11 ;  /* 0x000000ffff0cc224 */ /* 0x000fca00078e000b */
[----:B------:R-:W4:Y:S04]  /*43190*/  @!P4 LDG.E.U16 R7, desc[UR20][R12.64] ;  /* 0x000000140c07c981 */ /* 0x000f28000c1e1500 */
[----:B------:R-:W4:Y:S01]  /*431a0*/  LDL.LU R13, [R1+0x1d80] ;  /* 0x001d8000010d7983 */ /* 0x000f220000300800 */
[----:B------:R-:W-:Y:S01]  /*431b0*/  PRMT R10, RZ, 0x7610, R10 ;  /* 0x00007610ff0a7816 */ /* 0x000fe2000000000a */
[----:B---3--:R-:W-:Y:S01]  /*431c0*/  @!P4 IMAD.MOV.U32 R17, RZ, RZ, R16 ;  /* 0x000000ffff11c224 */ /* 0x008fe200078e0010 */
[----:B------:R-:W-:Y:S01]  /*431d0*/  PRMT R4, RZ, 0x7610, R4 ;  /* 0x00007610ff047816 */ /* 0x000fe20000000004 */
[----:B------:R-:W3:Y:S04]  /*431e0*/  LDL R12, [R1+0x10d4] ;  /* 0x0010d400010c7983 */ /* 0x000ee80000100800 */
[----:B--2---:R-:W2:Y:S01]  /*431f0*/  @!P4 LDG.E.U16 R10, desc[UR20][R8.64] ;  /* 0x00000014080ac981 */ /* 0x004ea2000c1e1500 */
[----:B----4-:R-:W-:-:S05]  /*43200*/  @!P4 IMAD.MOV.U32 R16, RZ, RZ, R5 ;  /* 0x000000ffff10c224 */ /* 0x010fca00078e0005 */
[----:B------:R-:W4:Y:S04]  /*43210*/  @!P4 LDG.E.U16 R4, desc[UR20][R16.64] ;  /* 0x000000141004c981 */ /* 0x000f28000c1e1500 */
[----:B------:R0:W-:Y:S01]  /*43220*/  STL [R1+0x8a4], R7 ;  /* 0x0008a40701007387 */ /* 0x0001e20000100800 */
[----:B------:R-:W-:-:S03]  /*43230*/  PRMT R13, RZ, 0x7610, R13 ;  /* 0x00007610ff0d7816 */ /* 0x000fc6000000000d */
[----:B0-----:R-:W3:Y:S04]  /*43240*/  LDL R7, [R1+0x10d8] ;  /* 0x0010d80001077983 */ /* 0x001ee80000100800 */
[----:B------:R-:W3:Y:S04]  /*43250*/  LDL.LU.64 R8, [R1+0x1d78] ;  /* 0x001d780001087983 */ /* 0x000ee80000300a00 */
[----:B------:R-:W3:Y:S04]  /*43260*/  @!P4 LDG.E.U16 R13, desc[UR20][R14.64] ;  /* 0x000000140e0dc981 */ /* 0x000ee8000c1e1500 */
[----:B------:R-:W3:Y:S04]  /*43270*/  LDL R11, [R1+0x1114] ;  /* 0x00111400010b7983 */ /* 0x000ee80000100800 */
[----:B--2---:R0:W-:Y:S04]  /*43280*/  STL [R1+0x8a0], R10 ;  /* 0x0008a00a01007387 */ /* 0x0041e80000100800 */
[----:B------:R-:W2:Y:S01]  /*43290*/  LDL R5, [R1+0x1154] ;  /* 0x0011540001057983 */ /* 0x000ea20000100800 */
[----:B------:R-:W-:-:S03]  /*432a0*/  PRMT R6, RZ, 0x7610, R6 ;  /* 0x00007610ff067816 */ /* 0x000fc60000000006 */
[----:B0-----:R-:W2:Y:S04]  /*432b0*/  LDL R10, [R1+0x1118] ;  /* 0x00111800010a7983 */ /* 0x001ea80000100800 */
[----:B----4-:R0:W-:Y:S04]  /*432c0*/  STL [R1+0x89c], R4 ;  /* 0x00089c0401007387 */ /* 0x0101e80000100800 */
[----:B------:R-:W4:Y:S04]  /*432d0*/  LDL R16, [R1+0x1194] ;  /* 0x0011940001107983 */ /* 0x000f280000100800 */
[----:B------:R-:W4:Y:S04]  /*432e0*/  LDL R14, [R1+0x1198] ;  /* 0x00119800010e7983 */ /* 0x000f280000100800 */
[----:B0-----:R-:W4:Y:S04]  /*432f0*/  LDL R4, [R1+0x1158] ;  /* 0x0011580001047983 */ /* 0x001f280000100800 */
[----:B---3--:R0:W-:Y:S02]  /*43300*/  STL [R1+0x898], R13 ;  /* 0x0008980d01007387 */ /* 0x0081e40000100800 */
[----:B0-----:R-:W-:-:S02]  /*43310*/  @!P4 IMAD.MOV.U32 R13, RZ, RZ, R12 ;  /* 0x000000ffff0dc224 */ /* 0x001fc400078e000c */
[----:B------:R-:W-:-:S05]  /*43320*/  @!P4 IMAD.MOV.U32 R12, RZ, RZ, R7 ;  /* 0x000000ffff0cc224 */ /* 0x000fca00078e0007 */
[----:B------:R-:W3:Y:S04]  /*43330*/  @!P4 LDG.E.U16 R6, desc[UR20][R12.64] ;  /* 0x000000140c06c981 */ /* 0x000ee8000c1e1500 */
[----:B------:R-:W3:Y:S01]  /*43340*/  LDL.LU.64 R12, [R1+0x1d70] ;  /* 0x001d7000010c7983 */ /* 0x000ee20000300a00 */
[----:B------:R-:W-:Y:S02]  /*43350*/  PRMT R9, RZ, 0x7610, R9 ;  /* 0x00007610ff097816 */ /* 0x000fe40000000009 */
[----:B------:R-:W-:Y:S01]  /*43360*/  PRMT R8, RZ, 0x7610, R8 ;  /* 0x00007610ff087816 */ /* 0x000fe20000000008 */
[----:B------:R-:W3:Y:S04]  /*43370*/  LDL R7, [R1+0x11d4] ;  /* 0x0011d40001077983 */ /* 0x000ee80000100800 */
[----:B--2---:R-:W2:Y:S01]  /*43380*/  @!P4 LDG.E.U16 R9, desc[UR20][R10.64] ;  /* 0x000000140a09c981 */ /* 0x004ea2000c1e1500 */
[----:B----4-:R-:W-:-:S02]  /*43390*/  @!P4 IMAD.MOV.U32 R17, RZ, RZ, R16 ;  /* 0x000000ffff11c224 */ /* 0x010fc400078e0010 */
[----:B------:R-:W-:Y:S01]  /*433a0*/  @!P4 IMAD.MOV.U32 R16, RZ, RZ, R14 ;  /* 0x000000ffff10c224 */ /* 0x000fe200078e000e */
[----:B------:R-:W4:Y:S04]  /*433b0*/  @!P4 LDG.E.U16 R8, desc[UR20][R4.64] ;  /* 0x000000140408c981 */ /* 0x000f28000c1e1500 */
[----:B---3--:R0:W-:Y:S01]  /*433c0*/  STL [R1+0x894], R6 ;  /* 0x0008940601007387 */ /* 0x0081e20000100800 */
[----:B------:R-:W-:-:S03]  /*433d0*/  PRMT R13, RZ, 0x7610, R13 ;  /* 0x00007610ff0d7816 */ /* 0x000fc6000000000d */
[----:B0-----:R-:W3:Y:S04]  /*433e0*/  LDL R6, [R1+0x11d8] ;  /* 0x0011d80001067983 */ /* 0x001ee80000100800 */
[----:B------:R-:W3:Y:S04]  /*433f0*/  LDL.LU R10, [R1+0x1d68] ;  /* 0x001d6800010a7983 */ /* 0x000ee80000300800 */
[----:B------:R0:W3:Y:S04]  /*43400*/  @!P4 LDG.E.U16 R13, desc[UR20][R16.64] ;  /* 0x00000014100dc981 */ /* 0x0000e8000c1e1500 */
[----:B------:R-:W3:Y:S04]  /*43410*/  LDL R15, [R1+0x1214] ;  /* 0x00121400010f7983 */ /* 0x000ee80000100800 */
[----:B------:R-:W3:Y:S01]  /*43420*/  LDL R11, [R1+0x1218] ;  /* 0x00121800010b7983 */ /* 0x000ee20000100800 */
[----:B------:R-:W-:Y:S01]  /*43430*/  PRMT R81, RZ, 0x7610, R81 ;  /* 0x00007610ff517816 */ /* 0x000fe20000000051 */
[----:B0-----:R-:W-:-:S02]  /*43440*/  @!P4 IMAD.MOV.U32 R17, RZ, RZ, R7 ;  /* 0x000000ffff11c224 */ /* 0x001fc400078e0007 */
[----:B------:R-:W3:Y:S04]  /*43450*/  LDL.LU.64 R4, [R1+0x1d60] ;  /* 0x001d600001047983 */ /* 0x000ee80000300a00 */
[----:B--2---:R0:W-:Y:S04]  /*43460*/  STL [R1+0x890], R9 ;  /* 0x0008900901007387 */ /* 0x0041e80000100800 */
[----:B0-----:R-:W2:Y:S04]  /*43470*/  LDL R9, [R1+0x124c] ;  /* 0x00124c0001097983 */ /* 0x001ea80000100800 */
[----:B----4-:R0:W-:Y:S04]  /*43480*/  STL [R1+0x88c], R8 ;  /* 0x00088c0801007387 */ /* 0x0101e80000100800 */
[----:B------:R-:W4:Y:S04]  /*43490*/  LDL R14, [R1+0x1284] ;  /* 0x00128400010e7983 */ /* 0x000f280000100800 */
[----:B0-----:R-:W2:Y:S01]  /*434a0*/  LDL R8, [R1+0x1250] ;  /* 0x0012500001087983 */ /* 0x001ea20000100800 */
[----:B---3--:R-:W-:Y:S01]  /*434b0*/  @!P4 IMAD.MOV.U32 R16, RZ, RZ, R6 ;  /* 0x000000ffff10c224 */ /* 0x008fe200078e0006 */
[----:B------:R-:W-:-:S04]  /*434c0*/  PRMT R10, RZ, 0x7610, R10 ;  /* 0x00007610ff0a7816 */ /* 0x000fc8000000000a */
[----:B------:R0:W3:Y:S04]  /*434d0*/  @!P4 LDG.E.U16 R81, desc[UR20][R16.64] ;  /* 0x000000141051c981 */ /* 0x0000e8000c1e1500 */
[----:B------:R1:W-:Y:S01]  /*434e0*/  STL [R1+0x888], R13 ;  /* 0x0008880d01007387 */ /* 0x0003e20000100800 */
[----:B------:R-:W-:-:S03]  /*434f0*/  PRMT R12, RZ, 0x7610, R12 ;  /* 0x00007610ff0c7816 */ /* 0x000fc6000000000c */
[----:B------:R-:W3:Y:S01]  /*43500*/  LDL R7, [R1+0xadc] ;  /* 0x000adc0001077983 */ /* 0x000ee20000100800 */
[----:B0-----:R-:W-:Y:S01]  /*43510*/  @!P4 MOV R17, R15 ;  /* 0x0000000f0011c202 */ /* 0x001fe20000000f00 */
[----:B------:R-:W-:Y:S02]  /*43520*/  @!P4 IMAD.MOV.U32 R16, RZ, RZ, R11 ;  /* 0x000000ffff10c224 */ /* 0x000fe400078e000b */
[----:B------:R-:W3:Y:S04]  /*43530*/  LDL R6, [R1+0xae0] ;  /* 0x000ae00001067983 */ /* 0x000ee80000100800 */
[----:B-1----:R-:W3:Y:S04]  /*43540*/  LDL R13, [R1+0x1288] ;  /* 0x00128800010d7983 */ /* 0x002ee80000100800 */
[----:B------:R-:W3:Y:S01]  /*43550*/  @!P4 LDG.E.U16 R10, desc[UR20][R16.64] ;  /* 0x00000014100ac981 */ /* 0x000ee2000c1e1500 */
[----:B------:R-:W-:Y:S01]  /*43560*/  PRMT R5, RZ, 0x7610, R5 ;  /* 0x00007610ff057816 */ /* 0x000fe20000000005 */
[----:B----4-:R-:W-:-:S05]  /*43570*/  @!P4 IMAD.MOV.U32 R15, RZ, RZ, R14 ;  /* 0x000000ffff0fc224 */ /* 0x010fca00078e000e */
[----:B--2---:R-:W2:Y:S04]  /*43580*/  @!P4 LDG.E.U16 R5, desc[UR20][R8.64] ;  /* 0x000000140805c981 */ /* 0x004ea8000c1e1500 */
[----:B---3--:R-:W-:Y:S04]  /*43590*/  STL [R1+0x1cb0], R81 ;  /* 0x001cb05101007387 */ /* 0x008fe80000100800 */
[----:B------:R-:W3:Y:S04]  /*435a0*/  LDL.LU.64 R16, [R1+0x1d58] ;  /* 0x001d580001107983 */ /* 0x000ee80000300a00 */
[----:B------:R-:W4:Y:S01]  /*435b0*/  LDL R11, [R1+0xb1c] ;  /* 0x000b1c00010b7983 */ /* 0x000f220000100800 */
[----:B------:R-:W-:-:S03]  /*435c0*/  @!P4 IMAD.MOV.U32 R14, RZ, RZ, R13 ;  /* 0x000000ffff0ec224 */ /* 0x000fc600078e000d */
[----:B------:R0:W-:Y:S04]  /*435d0*/  STL [R1+0x880], R10 ;  /* 0x0008800a01007387 */ /* 0x0001e80000100800 */
[----:B------:R-:W4:Y:S04]  /*435e0*/  @!P4 LDG.E.U16 R12, desc[UR20][R14.64] ;  /* 0x000000140e0cc981 */ /* 0x000f28000c1e1500 */
[----:B0-----:R-:W4:Y:S04]  /*435f0*/  LDL R10, [R1+0xb20] ;  /* 0x000b2000010a7983 */ /* 0x001f280000100800 */
[----:B------:R-:W4:Y:S04]  /*43600*/  LDL.LU R9, [R1+0x1d50] ;  /* 0x001d500001097983 */ /* 0x000f280000300800 */
[----:B------:R-:W4:Y:S01]  /*43610*/  LDL R8, [R1+0xb5c] ;  /* 0x000b5c0001087983 */ /* 0x000f220000100800 */
[----:B------:R-:W-:-:S03]  /*43620*/  @!P4 IMAD.MOV.U32 R13, RZ, RZ, R7 ;  /* 0x000000ffff0dc224 */ /* 0x000fc600078e0007 */
[----:B--2---:R0:W-:Y:S04]  /*43630*/  STL [R1+0x87c], R5 ;  /* 0x00087c0501007387 */ /* 0x0041e80000100800 */
[----:B0-----:R-:W2:Y:S04]  /*43640*/  LDL R5, [R1+0xb60] ;  /* 0x000b600001057983 */ /* 0x001ea80000100800 */
[----:B------:R-:W2:Y:S01]  /*43650*/  LDL.LU.64 R14, [R1+0x1d48] ;  /* 0x001d4800010e7983 */ /* 0x000ea20000300a00 */
[----:B---3--:R-:W-:-:S03]  /*43660*/  PRMT R17, RZ, 0x7610, R17 ;  /* 0x00007610ff117816 */ /* 0x008fc60000000011 */
[----:B----4-:R0:W-:Y:S04]  /*43670*/  STL [R1+0x878], R12 ;  /* 0x0008780c01007387 */ /* 0x0101e80000100800 */
[----:B------:R-:W3:Y:S01]  /*43680*/  LDL R7, [R1+0xb9c] ;  /* 0x000b9c0001077983 */ /* 0x000ee20000100800 */
[----:B0-----:R-:W-:Y:S01]  /*43690*/  @!P4 IMAD.MOV.U32 R12, RZ, RZ, R6 ;  /* 0x000000ffff0cc224 */ /* 0x001fe200078e0006 */
[----:B------:R-:W-:Y:S02]  /*436a0*/  PRMT R9, RZ, 0x7610, R9 ;  /* 0x00007610ff097816 */ /* 0x000fe40000000009 */
[----:B------:R-:W3:Y:S04]  /*436b0*/  LDL R6, [R1+0xba0] ;  /* 0x000ba00001067983 */ /* 0x000ee80000100800 */
[----:B------:R-:W4:Y:S04]  /*436c0*/  @!P4 LDG.E.U16 R17, desc[UR20][R12.64] ;  /* 0x000000140c11c981 */ /* 0x000f28000c1e1500 */
[----:B------:R-:W2:Y:S01]  /*436d0*/  @!P4 LDG.E.U16 R9, desc[UR20][R10.64] ;  /* 0x000000140a09c981 */ /* 0x000ea2000c1e1500 */
[----:B------:R-:W-:-:S03]  /*436e0*/  PRMT R4, RZ, 0x7610, R4 ;  /* 0x00007610ff047816 */ /* 0x000fc60000000004 */
[----:B------:R-:W2:Y:S04]  /*436f0*/  LDL.LU.64 R12, [R1+0x1d40] ;  /* 0x001d4000010c7983 */ /* 0x000ea80000300a00 */
[----:B------:R-:W2:Y:S01]  /*43700*/  LDL R18, [R1+0xbdc] ;  /* 0x000bdc0001127983 */ /* 0x000ea20000100800 */
[----:B------:R-:W-:-:S06]  /*43710*/  PRMT R19, RZ, 0x7610, R19 ;  /* 0x00007610ff137816 */ /* 0x000fcc0000000013 */
[----:B---3--:R-:W3:Y:S04]  /*43720*/  @!P4 LDG.E.U16 R19, desc[UR20][R6.64] ;  /* 0x000000140613c981 */ /* 0x008ee8000c1e1500 */
[----:B----4-:R0:W-:Y:S04]  /*43730*/  STL [R1+0x874], R17 ;  /* 0x0008741101007387 */ /* 0x0101e80000100800 */
[----:B------:R-:W4:Y:S04]  /*43740*/  LDL R11, [R1+0xc1c] ;  /* 0x000c1c00010b7983 */ /* 0x000f280000100800 */
[----:B------:R-:W4:Y:S04]  /*43750*/  LDL R10, [R1+0xc20] ;  /* 0x000c2000010a7983 */ /* 0x000f280000100800 */
[----:B0-----:R-:W3:Y:S04]  /*43760*/  LDL R17, [R1+0xbe0] ;  /* 0x000be00001117983 */ /* 0x001ee80000100800 */
[----:B--2---:R0:W-:Y:S02]  /*43770*/  STL [R1+0x870], R9 ;  /* 0x0008700901007387 */ /* 0x0041e40000100800 */
[----:B0-----:R-:W-:-:S02]  /*43780*/  @!P4 IMAD.MOV.U32 R9, RZ, RZ, R8 ;  /* 0x000000ffff09c224 */ /* 0x001fc400078e0008 */
[----:B------:R-:W-:Y:S02]  /*43790*/  @!P4 IMAD.MOV.U32 R8, RZ, RZ, R5 ;  /* 0x000000ffff08c224 */ /* 0x000fe400078e0005 */
[----:B------:R-:W2:Y:S04]  /*437a0*/  LDL R5, [R1+0xc9c] ;  /* 0x000c9c0001057983 */ /* 0x000ea80000100800 */
[----:B------:R-:W2:Y:S01]  /*437b0*/  @!P4 LDG.E.U16 R4, desc[UR20][R8.64] ;  /* 0x000000140804c981 */ /* 0x000ea2000c1e1500 */
[----:B------:R-:W-:Y:S02]  /*437c0*/  PRMT R16, RZ, 0x7610, R16 ;  /* 0x00007610ff107816 */ /* 0x000fe40000000010 */
[----:B------:R-:W-:Y:S01]  /*437d0*/  PRMT R13, RZ, 0x7610, R13 ;  /* 0x00007610ff0d7816 */ /* 0x000fe2000000000d */
[----:B------:R-:W3:Y:S04]  /*437e0*/  LDL R9, [R1+0xc5c] ;  /* 0x000c5c0001097983 */ /* 0x000ee80000100800 */
[----:B------:R-:W3:Y:S04]  /*437f0*/  LDL R8, [R1+0xc60] ;  /* 0x000c600001087983 */ /* 0x000ee80000100800 */
[----:B----4-:R-:W4:Y:S04]  /*43800*/  @!P4 LDG.E.U16 R13, desc[UR20][R10.64] ;  /* 0x000000140a0dc981 */ /* 0x010f28000c1e1500 */
[----:B--2---:R0:W-:Y:S04]  /*43810*/  STL [R1+0x86c], R4 ;  /* 0x00086c0401007387 */ /* 0x0041e80000100800 */
[----:B0-----:R-:W2:Y:S04]  /*43820*/  LDL R4, [R1+0xca0] ;  /* 0x000ca00001047983 */ /* 0x001ea80000100800 */
[----:B------:R-:W2:Y:S04]  /*43830*/  LDL.LU.64 R6, [R1+0x1d38] ;  /* 0x001d380001067983 */ /* 0x000ea80000300a00 */
[----:B---3--:R0:W-:Y:S02]  /*43840*/  STL [R1+0x868], R19 ;  /* 0x0008681301007387 */ /* 0x0081e40000100800 */
[----:B0-----:R-:W-:-:S02]  /*43850*/  @!P4 IMAD.MOV.U32 R19, RZ, RZ, R18 ;  /* 0x000000ffff13c224 */ /* 0x001fc400078e0012 */
[----:B------:R-:W-:Y:S02]  /*43860*/  @!P4 IMAD.MOV.U32 R18, RZ, RZ, R17 ;  /* 0x000000ffff12c224 */ /* 0x000fe400078e0011 */
[----:B------:R-:W3:Y:S04]  /*43870*/  LDL R17, [R1+0xce0] ;  /* 0x000ce00001117983 */ /* 0x000ee80000100800 */
[----:B------:R-:W3:Y:S04]  /*43880*/  @!P4 LDG.E.U16 R16, desc[UR20][R18.64] ;  /* 0x000000141210c981 */ /* 0x000ee8000c1e1500 */
[----:B------:R-:W4:Y:S04]  /*43890*/  LDL R18, [R1+0xcdc] ;  /* 0x000cdc0001127983 */ /* 0x000f280000100800 */
[----:B------:R-:W4:Y:S01]  /*438a0*/  LDL.LU.64 R10, [R1+0x1d30] ;  /* 0x001d3000010a7983 */ /* 0x000f220000300a00 */
[----:B--2---:R-:W-:-:S02]  /*438b0*/  PRMT R7, RZ, 0x7610, R7 ;  /* 0x00007610ff077816 */ /* 0x004fc40000000007 */
[----:B------:R-:W-:-:S04]  /*438c0*/  PRMT R6, RZ, 0x7610, R6 ;  /* 0x00007610ff067816 */ /* 0x000fc80000000006 */
[----:B------:R-:W2:Y:S04]  /*438d0*/  @!P4 LDG.E.U16 R7, desc[UR20][R8.64] ;  /* 0x000000140807c981 */ /* 0x000ea8000c1e1500 */
[----:B------:R0:W2:Y:S04]  /*438e0*/  @!P4 LDG.E.U16 R6, desc[UR20][R4.64] ;  /* 0x000000140406c981 */ /* 0x0000a8000c1e1500 */
[----:B---3--:R1:W-:Y:S04]  /*438f0*/  STL [R1+0x864], R16 ;  /* 0x0008641001007387 */ /* 0x0083e80000100800 */
[----:B-1----:R-:W3:Y:S04]  /*43900*/  LDL R16, [R1+0xd1c] ;  /* 0x000d1c0001107983 */ /* 0x002ee80000100800 */
[----:B----4-:R1:W-:Y:S04]  /*43910*/  STL [R1+0x860], R13 ;  /* 0x0008600d01007387 */ /* 0x0103e80000100800 */
[----:B------:R-:W4:Y:S04]  /*43920*/  LDL R9, [R1+0xd5c] ;  /* 0x000d5c0001097983 */ /* 0x000f280000100800 */
[----:B------:R-:W4:Y:S04]  /*43930*/  LDL R8, [R1+0xd60] ;  /* 0x000d600001087983 */ /* 0x000f280000100800 */
[----:B-1----:R-:W2:Y:S04]  /*43940*/  LDL R13, [R1+0xd20] ;  /* 0x000d2000010d7983 */ /* 0x002ea80000100800 */
[----:B------:R-:W0:Y:S01]  /*43950*/  LDL.LU.64 R4, [R1+0x1d28] ;  /* 0x001d280001047983 */ /* 0x000e220000300a00 */
[----:B------:R-:W-:Y:S01]  /*43960*/  PRMT R10, RZ, 0x7610, R10 ;  /* 0x00007610ff0a7816 */ /* 0x000fe2000000000a */
[----:B------:R-:W-:-:S02]  /*43970*/  @!P4 IMAD.MOV.U32 R19, RZ, RZ, R18 ;  /* 0x000000ffff13c224 */ /* 0x000fc400078e0012 */
[----:B------:R-:W-:-:S05]  /*43980*/  @!P4 IMAD.MOV.U32 R18, RZ, RZ, R17 ;  /* 0x000000ffff12c224 */ /* 0x000fca00078e0011 */
[----:B------:R-:W4:Y:S01]  /*43990*/  @!P4 LDG.E.U16 R10, desc[UR20][R18.64] ;  /* 0x00000014120ac981 */ /* 0x000f22000c1e1500 */
[----:B---3--:R-:W-:Y:S02]  /*439a0*/  @!P4 IMAD.MOV.U32 R17, RZ, RZ, R16 ;  /* 0x000000ffff11c224 */ /* 0x008fe400078e0010 */
[----:B--2---:R-:W-:Y:S01]  /*439b0*/  @!P4 IMAD.MOV.U32 R16, RZ, RZ, R13 ;  /* 0x000000ffff10c224 */ /* 0x004fe200078e000d */
[----:B0-----:R-:W-:-:S06]  /*439c0*/  PRMT R5, RZ, 0x7610, R5 ;  /* 0x00007610ff057816 */ /* 0x001fcc0000000005 */
[----:B------:R-:W2:Y:S01]  /*439d0*/  @!P4 LDG.E.U16 R5, desc[UR20][R16.64] ;  /* 0x000000141005c981 */ /* 0x000ea2000c1e1500 */
[----:B------:R-:W-:-:S03]  /*439e0*/  PRMT R12, RZ, 0x7610, R12 ;  /* 0x00007610ff0c7816 */ /* 0x000fc6000000000c */
[----:B------:R0:W-:Y:S04]  /*439f0*/  STL [R1+0x85c], R7 ;  /* 0x00085c0701007387 */ /* 0x0001e80000100800 */
[----:B----4-:R1:W3:Y:S04]  /*43a00*/  @!P4 LDG.E.U16 R12, desc[UR20][R8.64] ;  /* 0x00000014080cc981 */ /* 0x0102e8000c1e1500 */
[----:B0-----:R-:W4:Y:S04]  /*43a10*/  LDL R7, [R1+0xd9c] ;  /* 0x000d9c0001077983 */ /* 0x001f280000100800 */
[----:B------:R0:W-:Y:S04]  /*43a20*/  STL [R1+0x858], R6 ;  /* 0x0008580601007387 */ /* 0x0001e80000100800 */
[----:B------:R-:W3:Y:S04]  /*43a30*/  LDL R18, [R1+0xddc] ;  /* 0x000ddc0001127983 */ /* 0x000ee80000100800 */
[----:B0-----:R-:W4:Y:S04]  /*43a40*/  LDL R6, [R1+0xda0] ;  /* 0x000da00001067983 */ /* 0x001f280000100800 */
[----:B------:R0:W-:Y:S04]  /*43a50*/  STL [R1+0x854], R10 ;  /* 0x0008540a01007387 */ /* 0x0001e80000100800 */
[----:B------:R-:W4:Y:S04]  /*43a60*/  LDL R17, [R1+0xe1c] ;  /* 0x000e1c0001117983 */ /* 0x000f280000100800 */
[----:B------:R-:W4:Y:S04]  /*43a70*/  LDL R16, [R1+0xe20] ;  /* 0x000e200001107983 */ /* 0x000f280000100800 */
[----:B0-----:R-:W4:Y:S04]  /*43a80*/  LDL R10, [R1+0xde0] ;  /* 0x000de000010a7983 */ /* 0x001f280000100800 */
[----:B------:R-:W4:Y:S04]  /*43a90*/  LDL R13, [R1+0xe5c] ;  /* 0x000e5c00010d7983 */ /* 0x000f280000100800 */
[----:B--2---:R0:W-:Y:S04]  /*43aa0*/  STL [R1+0x850], R5 ;  /* 0x0008500501007387 */ /* 0x0041e80000100800 */
[----:B0-----:R-:W2:Y:S04]  /*43ab0*/  LDL R5, [R1+0xe60] ;  /* 0x000e600001057983 */ /* 0x001ea80000100800 */
[----:B------:R-:W1:Y:S01]  /*43ac0*/  LDL.LU.64 R8, [R1+0x1d20] ;  /* 0x001d200001087983 */ /* 0x000e620000300a00 */
[----:B------:R-:W-:-:S02]  /*43ad0*/  PRMT R11, RZ, 0x7610, R11 ;  /* 0x00007610ff0b7816 */ /* 0x000fc4000000000b */
[----:B------:R-:W-:Y:S01]  /*43ae0*/  PRMT R15, RZ, 0x7610, R15 ;  /* 0x00007610ff0f7816 */ /* 0x000fe2000000000f */
[----:B---3--:R-:W-:-:S03]  /*43af0*/  @!P4 IMAD.MOV.U32 R19, RZ, RZ, R18 ;  /* 0x000000ffff13c224 */ /* 0x008fc600078e0012 */
[----:B----4-:R-:W3:Y:S01]  /*43b00*/  @!P4 LDG.E.U16 R11, desc[UR20][R6.64] ;  /* 0x00000014060bc981 */ /* 0x010ee2000c1e1500 */
[----:B------:R-:W-:-:S03]  /*43b10*/  PRMT R4, RZ, 0x7610, R4 ;  /* 0x00007610ff047816 */ /* 0x000fc60000000004 */
[----:B------:R-:W4:Y:S04]  /*43b20*/  LDL.LU.64 R6, [R1+0x1d18] ;  /* 0x001d180001067983 */ /* 0x000f280000300a00 */
[----:B------:R-:W4:Y:S01]  /*43b30*/  @!P4 LDG.E.U16 R15, desc[UR20][R16.64] ;  /* 0x00000014100fc981 */ /* 0x000f22000c1e1500 */
[----:B------:R-:W-:Y:S01]  /*43b40*/  @!P4 IMAD.MOV.U32 R18, RZ, RZ, R10 ;  /* 0x000000ffff12c224 */ /* 0x000fe200078e000a */
[----:B-1----:R-:W-:-:S06]  /*43b50*/  PRMT R8, RZ, 0x7610, R8 ;  /* 0x00007610ff087816 */ /* 0x002fcc0000000008 */
[----:B------:R2:W4:Y:S04]  /*43b60*/  @!P4 LDG.E.U16 R8, desc[UR20][R18.64] ;  /* 0x000000141208c981 */ /* 0x000528000c1e1500 */
[----:B------:R0:W-:Y:S04]  /*43b70*/  STL [R1+0x84c], R12 ;  /* 0x00084c0c01007387 */ /* 0x0001e80000100800 */
[----:B0-----:R-:W4:Y:S04]  /*43b80*/  LDL R12, [R1+0xe9c] ;  /* 0x000e9c00010c7983 */ /* 0x001f280000100800 */
[----:B---3--:R0:W-:Y:S01]  /*43b90*/  STL [R1+0x848], R11 ;  /* 0x0008480b01007387 */ /* 0x0081e20000100800 */
[----:B--2---:R-:W-:-:S03]  /*43ba0*/  @!P4 IMAD.MOV.U32 R18, RZ, RZ, R5 ;  /* 0x000000ffff12c224 */ /* 0x004fc600078e0005 */
[----:B------:R-:W2:Y:S01]  /*43bb0*/  LDL R10, [R1+0xedc] ;  /* 0x000edc00010a7983 */ /* 0x000ea20000100800 */
[----:B------:R-:W-:-:S03]  /*43bc0*/  @!P4 IMAD.MOV.U32 R19, RZ, RZ, R13 ;  /* 0x000000ffff13c224 */ /* 0x000fc600078e000d */
[----:B0-----:R-:W3:Y:S04]  /*43bd0*/  LDL R11, [R1+0xea0] ;  /* 0x000ea000010b7983 */ /* 0x001ee80000100800 */
[----:B------:R-:W2:Y:S04]  /*43be0*/  @!P4 LDG.E.U16 R4, desc[UR20][R18.64] ;  /* 0x000000141204c981 */ /* 0x000ea8000c1e1500 */
[----:B----4-:R0:W-:Y:S04]  /*43bf0*/  STL [R1+0x844], R8 ;  /* 0x0008440801007387 */ /* 0x0101e80000100800 */
[----:B------:R-:W4:Y:S04]  /*43c00*/  LDL R16, [R1+0xf1c] ;  /* 0x000f1c0001107983 */ /* 0x000f280000100800 */
[----:B0-----:R-:W4:Y:S04]  /*43c10*/  LDL R8, [R1+0xee0] ;  /* 0x000ee00001087983 */ /* 0x001f280000100800 */
[----:B------:R0:W-:Y:S04]  /*43c20*/  STL [R1+0x840], R15 ;  /* 0x0008400f01007387 */ /* 0x0001e80000100800 */
[----:B0-----:R-:W4:Y:S01]  /*43c30*/  LDL R15, [R1+0xf20] ;  /* 0x000f2000010f7983 */ /* 0x001f220000100800 */
[----:B------:R-:W-:Y:S01]  /*43c40*/  PRMT R7, RZ, 0x7610, R7 ;  /* 0x00007610ff077816 */ /* 0x000fe20000000007 */
[----:B------:R-:W-:Y:S01]  /*43c50*/  @!P4 IMAD.MOV.U32 R13, RZ, RZ, R12 ;  /* 0x000000ffff0dc224 */ /* 0x000fe200078e000c */
[----:B------:R-:W-:Y:S01]  /*43c60*/  PRMT R2, RZ, 0x7610, R2 ;  /* 0x00007610ff027816 */ /* 0x000fe20000000002 */
[----:B---3--:R-:W-:Y:S01]  /*43c70*/  @!P4 IMAD.MOV.U32 R12, RZ, RZ, R11 ;  /* 0x000000ffff0cc224 */ /* 0x008fe200078e000b */
[----:B------:R-:W-:Y:S01]  /*43c80*/  PRMT R14, RZ, 0x7610, R14 ;  /* 0x00007610ff0e7816 */ /* 0x000fe2000000000e */
[----:B--2---:R-:W-:Y:S01]  /*43c90*/  @!P4 IMAD.MOV.U32 R11, RZ, RZ, R10 ;  /* 0x000000ffff0bc224 */ /* 0x004fe200078e000a */
[----:B------:R-:W2:Y:S04]  /*43ca0*/  LDL.LU.64 R18, [R1+0x1d10] ;  /* 0x001d100001127983 */ /* 0x000ea80000300a00 */
[----:B------:R-:W3:Y:S04]  /*43cb0*/  @!P4 LDG.E.U16 R7, desc[UR20][R12.64] ;  /* 0x000000140c07c981 */ /* 0x000ee8000c1e1500 */
[----:B------:R-:W2:Y:S04]  /*43cc0*/  LDL R5, [R1+0xf5c] ;  /* 0x000f5c0001057983 */ /* 0x000ea80000100800 */
[----:B------:R0:W-:Y:S04]  /*43cd0*/  STL [R1+0x83c], R4 ;  /* 0x00083c0401007387 */ /* 0x0001e80000100800 */
[----:B0-----:R-:W2:Y:S04]  /*43ce0*/  LDL R4, [R1+0xf60] ;  /* 0x000f600001047983 */ /* 0x001ea80000100800 */
[----:B------:R-:W2:Y:S04]  /*43cf0*/  LDL.LU R13, [R1+0x1d08] ;  /* 0x001d0800010d7983 */ /* 0x000ea80000300800 */
[----:B------:R-:W2:Y:S01]  /*43d00*/  LDL R12, [R1+0xf9c] ;  /* 0x000f9c00010c7983 */ /* 0x000ea20000100800 */
[----:B----4-:R-:W-:-:S02]  /*43d10*/  @!P4 IMAD.MOV.U32 R17, RZ, RZ, R16 ;  /* 0x000000ffff11c224 */ /* 0x010fc400078e0010 */
[----:B------:R-:W-:-:S05]  /*43d20*/  @!P4 IMAD.MOV.U32 R10, RZ, RZ, R8 ;  /* 0x000000ffff0ac224 */ /* 0x000fca00078e0008 */
[----:B------:R-:W4:Y:S01]  /*43d30*/  @!P4 LDG.E.U16 R2, desc[UR20][R10.64] ;  /* 0x000000140a02c981 */ /* 0x000f22000c1e1500 */
[----:B------:R-:W-:-:S05]  /*43d40*/  @!P4 IMAD.MOV.U32 R16, RZ, RZ, R15 ;  /* 0x000000ffff10c224 */ /* 0x000fca00078e000f */
[----:B------:R-:W4:Y:S04]  /*43d50*/  @!P4 LDG.E.U16 R14, desc[UR20][R16.64] ;  /* 0x00000014100ec981 */ /* 0x000f28000c1e1500 */
[----:B---3--:R0:W-:Y:S04]  /*43d60*/  STL [R1+0x838], R7 ;  /* 0x0008380701007387 */ /* 0x0081e80000100800 */
[----:B------:R-:W3:Y:S04]  /*43d70*/  LDL R11, [R1+0xfdc] ;  /* 0x000fdc00010b7983 */ /* 0x000ee80000100800 */
[----:B------:R-:W3:Y:S04]  /*43d80*/  LDL R10, [R1+0xfe0] ;  /* 0x000fe000010a7983 */ /* 0x000ee80000100800 */
[----:B0-----:R-:W3:Y:S04]  /*43d90*/  LDL R7, [R1+0xfa0] ;  /* 0x000fa00001077983 */ /* 0x001ee80000100800 */
[----:B------:R-:W3:Y:S01]  /*43da0*/  LDL R8, [R1+0x101c] ;  /* 0x00101c0001087983 */ /* 0x000ee20000100800 */
[----:B--2---:R-:W-:Y:S01]  /*43db0*/  @!P4 IMAD.MOV.U32 R15, RZ, RZ, R5 ;  /* 0x000000ffff0fc224 */ /* 0x004fe200078e0005 */
[----:B------:R-:W-:-:S02]  /*43dc0*/  PRMT R13, RZ, 0x7610, R13 ;  /* 0x00007610ff0d7816 */ /* 0x000fc4000000000d */
[----:B----4-:R0:W-:Y:S04]  /*43dd0*/  STL [R1+0x834], R2 ;  /* 0x0008340201007387 */ /* 0x0101e80000100800 */
[----:B0-----:R-:W2:Y:S04]  /*43de0*/  LDL R2, [R1+0x1020] ;  /* 0x0010200001027983 */ /* 0x001ea80000100800 */
[----:B------:R-:W4:Y:S04]  /*43df0*/  LDL.LU.64 R16, [R1+0x1d00] ;  /* 0x001d000001107983 */ /* 0x000f280000300a00 */
[----:B------:R0:W-:Y:S01]  /*43e00*/  STL [R1+0x830], R14 ;  /* 0x0008300e01007387 */ /* 0x0001e20000100800 */
[----:B------:R-:W-:-:S03]  /*43e10*/  PRMT R6, RZ, 0x7610, R6 ;  /* 0x00007610ff067816 */ /* 0x000fc60000000006 */
[----:B------:R-:W2:Y:S01]  /*43e20*/  LDL R5, [R1+0x105c] ;  /* 0x00105c0001057983 */ /* 0x000ea20000100800 */
[----:B0-----:R-:W-:-:S03]  /*43e30*/  @!P4 IMAD.MOV.U32 R14, RZ, RZ, R4 ;  /* 0x000000ffff0ec224 */ /* 0x001fc600078e0004 */
[----:B------:R-:W2:Y:S04]  /*43e40*/  LDL R4, [R1+0x1060] ;  /* 0x0010600001047983 */ /* 0x000ea80000100800 */
[----:B------:R-:W2:Y:S01]  /*43e50*/  @!P4 LDG.E.U16 R13, desc[UR20][R14.64] ;  /* 0x000000140e0dc981 */ /* 0x000ea2000c1e1500 */
[----:B------:R-:W-:-:S06]  /*43e60*/  PRMT R9, RZ, 0x7610, R9 ;  /* 0x00007610ff097816 */ /* 0x000fcc0000000009 */
[----:B---3--:R-:W3:Y:S04]  /*43e70*/  @!P4 LDG.E.U16 R9, desc[UR20][R10.64] ;  /* 0x000000140a09c981 */ /* 0x008ee8000c1e1500 */
[----:B------:R-:W3:Y:S04]  /*43e80*/  LDL.LU.64 R14, [R1+0x1cf8] ;  /* 0x001cf800010e7983 */ /* 0x000ee80000300a00 */
[----:B--2---:R0:W-:Y:S02]  /*43e90*/  STL [R1+0x82c], R13 ;  /* 0x00082c0d01007387 */ /* 0x0041e40000100800 */
[----:B0-----:R-:W-:-:S02]  /*43ea0*/  @!P4 IMAD.MOV.U32 R13, RZ, RZ, R12 ;  /* 0x000000ffff0dc224 */ /* 0x001fc400078e000c */
[----:B------:R-:W-:-:S05]  /*43eb0*/  @!P4 IMAD.MOV.U32 R12, RZ, RZ, R7 ;  /* 0x000000ffff0cc224 */ /* 0x000fca00078e0007 */
[----:B------:R-:W2:Y:S01]  /*43ec0*/  @!P4 LDG.E.U16 R6, desc[UR20][R12.64] ;  /* 0x000000140c06c981 */ /* 0x000ea2000c1e1500 */
[----:B------:R-:W-:-:S03]  /*43ed0*/  PRMT R3, RZ, 0x7610, R3 ;  /* 0x00007610ff037816 */ /* 0x000fc60000000003 */
[----:B------:R-:W3:Y:S04]  /*43ee0*/  LDL.LU.64 R12, [R1+0x1cf0] ;  /* 0x001cf000010c7983 */ /* 0x000ee80000300a00 */
[----:B------:R-:W3:Y:S04]  /*43ef0*/  LDL R7, [R1+0x109c] ;  /* 0x00109c0001077983 */ /* 0x000ee80000100800 */
[----:B--2---:R0:W-:Y:S04]  /*43f00*/  STL [R1+0x828], R6 ;  /* 0x0008280601007387 */ /* 0x0041e80000100800 */
[----:B0-----:R-:W2:Y:S04]  /*43f10*/  LDL R6, [R1+0x10a0] ;  /* 0x0010a00001067983 */ /* 0x001ea80000100800 */
[----:B------:R-:W4:Y:S04]  /*43f20*/  LDL.LU.64 R10, [R1+0x1ce8] ;  /* 0x001ce800010a7983 */ /* 0x000f280000300a00 */
[----:B---3--:R0:W-:Y:S02]  /*43f30*/  STL [R1+0x824], R9 ;  /* 0x0008240901007387 */ /* 0x0081e40000100800 */
[----:B0-----:R-:W-:-:S02]  /*43f40*/  @!P4 IMAD.MOV.U32 R9, RZ, RZ, R8 ;  /* 0x000000ffff09c224 */ /* 0x001fc400078e0008 */
[----:B------:R-:W-:Y:S02]  /*43f50*/  @!P4 IMAD.MOV.U32 R8, RZ, RZ, R2 ;  /* 0x000000ffff08c224 */ /* 0x000fe400078e0002 */
[----:B------:R-:W3:Y:S04]  /*43f60*/  LDL R2, [R1+0x10e0] ;  /* 0x0010e00001027983 */ /* 0x000ee80000100800 */
[----:B------:R-:W3:Y:S04]  /*43f70*/  @!P4 LDG.E.U16 R3, desc[UR20][R8.64] ;  /* 0x000000140803c981 */ /* 0x000ee8000c1e1500 */
[----:B------:R-:W4:Y:S01]  /*43f80*/  LDL.LU.64 R8, [R1+0x1ce0] ;  /* 0x001ce00001087983 */ /* 0x000f220000300a00 */
[----:B------:R-:W-:-:S02]  /*43f90*/  PRMT R89, RZ, 0x7610, R89 ;  /* 0x00007610ff597816 */ /* 0x000fc40000000059 */
[----:B------:R-:W-:-:S04]  /*43fa0*/  PRMT R88, RZ, 0x7610, R88 ;  /* 0x00007610ff587816 */ /* 0x000fc80000000058 */
[----:B------:R-:W4:Y:S01]  /*43fb0*/  @!P4 LDG.E.U16 R89, desc[UR20][R4.64] ;  /* 0x000000140459c981 */ /* 0x000f22000c1e1500 */
[----:B------:R-:W-:-:S03]  /*43fc0*/  PRMT R87, RZ, 0x7610, R87 ;  /* 0x00007610ff577816 */ /* 0x000fc60000000057 */
[----:B--2---:R-:W2:Y:S04]  /*43fd0*/  @!P4 LDG.E.U16 R88, desc[UR20][R6.64] ;  /* 0x000000140658c981 */ /* 0x004ea8000c1e1500 */
[----:B---3--:R0:W-:Y:S04]  /*43fe0*/  STL [R1+0x1c50], R3 ;  /* 0x001c500301007387 */ /* 0x0081e80000100800 */
[----:B------:R-:W3:Y:S04]  /*43ff0*/  LDL R5, [R1+0x111c] ;  /* 0x00111c0001057983 */ /* 0x000ee80000100800 */
[----:B------:R-:W3:Y:S04]  /*44000*/  LDL R4, [R1+0x1120] ;  /* 0x0011200001047983 */ /* 0x000ee80000100800 */
[----:B0-----:R-:W2:Y:S04]  /*44010*/  LDL R3, [R1+0x10dc] ;  /* 0x0010dc0001037983 */ /* 0x001ea80000100800 */
[----:B----4-:R0:W-:Y:S01]  /*44020*/  STL [R1+0x1c54], R89 ;  /* 0x001c545901007387 */ /* 0x0101e20000100800 */
[----:B------:R-:W-:-:S03]  /*44030*/  PRMT R86, RZ, 0x7610, R86 ;  /* 0x00007610ff567816 */ /* 0x000fc60000000056 */
[----:B0-----:R-:W4:Y:S04]  /*44040*/  LDL R89, [R1+0x1160] ;  /* 0x0011600001597983 */ /* 0x001f280000100800 */
[----:B------:R-:W4:Y:S04]  /*44050*/  LDL.LU.64 R6, [R1+0x1cd8] ;  /* 0x001cd80001067983 */ /* 0x000f280000300a00 */
[----:B------:R-:W4:Y:S04]  /*44060*/  LDL R81, [R1+0x11a0] ;  /* 0x0011a00001517983 */ /* 0x000f280000100800 */
[----:B--2---:R-:W2:Y:S04]  /*44070*/  @!P4 LDG.E.U16 R87, desc[UR20][R2.64] ;  /* 0x000000140257c981 */ /* 0x004ea8000c1e1500 */
[----:B------:R0:W-:Y:S04]  /*44080*/  STL [R1+0x1c58], R88 ;  /* 0x001c585801007387 */ /* 0x0001e80000100800 */
[----:B---3--:R-:W3:Y:S04]  /*44090*/  @!P4 LDG.E.U16 R86, desc[UR20][R4.64] ;  /* 0x000000140456c981 */ /* 0x008ee8000c1e1500 */
[----:B------:R-:W3:Y:S04]  /*440a0*/  LDL R3, [R1+0x11dc] ;  /* 0x0011dc0001037983 */ /* 0x000ee80000100800 */
[----:B0-----:R-:W4:Y:S04]  /*440b0*/  LDL R88, [R1+0x115c] ;  /* 0x00115c0001587983 */ /* 0x001f280000100800 */
[----:B------:R-:W3:Y:S04]  /*440c0*/  LDL R2, [R1+0x11e0] ;  /* 0x0011e00001027983 */ /* 0x000ee80000100800 */
[----:B--2---:R0:W-:Y:S04]  /*440d0*/  STL [R1+0x1c5c], R87 ;  /* 0x001c5c5701007387 */ /* 0x0041e80000100800 */
[----:B0-----:R-:W2:Y:S01]  /*440e0*/  LDL R87, [R1+0x119c] ;  /* 0x00119c0001577983 */ /* 0x001ea20000100800 */
[----:B------:R-:W-:-:S02]  /*440f0*/  PRMT R85, RZ, 0x7610, R85 ;  /* 0x00007610ff557816 */ /* 0x000fc40000000055 */
[----:B------:R-:W-:Y:S01]  /*44100*/  PRMT R84, RZ, 0x7610, R84 ;  /* 0x00007610ff547816 */ /* 0x000fe20000000054 */
[----:B------:R-:W2:Y:S01]  /*44110*/  LDL.LU.64 R4, [R1+0x1cd0] ;  /* 0x001cd00001047983 */ /* 0x000ea20000300a00 */
[----:B----4-:R-:W-:-:S04]  /*44120*/  @!P4 LOP3.LUT R89, R89, R88, RZ, 0x3c, !PT ;  /* 0x000000585959c212 */ /* 0x010fc800078e3cff */
[C---:B------:R-:W-:Y:S01]  /*44130*/  @!P4 LOP3.LUT R88, R89.reuse, R88, RZ, 0x3c, !PT ;  /* 0x000000585958c212 */ /* 0x040fe200078e3cff */
[----:B---3--:R0:W-:Y:S03]  /*44140*/  STL [R1+0x1c60], R86 ;  /* 0x001c605601007387 */ /* 0x0081e60000100800 */
[----:B------:R-:W-:-:S05]  /*44150*/  @!P4 LOP3.LUT R89, R89, R88, RZ, 0x3c, !PT ;  /* 0x000000585959c212 */ /* 0x000fca00078e3cff */
[----:B------:R-:W3:Y:S01]  /*44160*/  @!P4 LDG.E.U16 R85, desc[UR20][R88.64] ;  /* 0x000000145855c981 */ /* 0x000ee2000c1e1500 */
[----:B0-----:R-:W-:Y:S01]  /*44170*/  @!P4 IMAD.MOV.U32 R86, RZ, RZ, R81 ;  /* 0x000000ffff56c224 */ /* 0x001fe200078e0051 */
[----:B------:R-:W-:-:S06]  /*44180*/  PRMT R49, RZ, 0x7610, R49 ;  /* 0x00007610ff317816 */ /* 0x000fcc0000000031 */
[----:B------:R-:W4:Y:S04]  /*44190*/  @!P4 LDG.E.U16 R49, desc[UR20][R2.64] ;  /* 0x000000140231c981 */ /* 0x000f28000c1e1500 */
[----:B------:R-:W4:Y:S04]  /*441a0*/  LDL R89, [R1+0x121c] ;  /* 0x00121c0001597983 */ /* 0x000f280000100800 */
[----:B------:R-:W4:Y:S04]  /*441b0*/  LDL R88, [R1+0x1220] ;  /* 0x0012200001587983 */ /* 0x000f280000100800 */
[----:B--2---:R-:W2:Y:S01]  /*441c0*/  @!P4 LDG.E.U16 R84, desc[UR20][R86.64] ;  /* 0x000000145654c981 */ /* 0x004ea2000c1e1500 */
[----:B------:R-:W-:-:S03]  /*441d0*/  PRMT R83, RZ, 0x7610, R83 ;  /* 0x00007610ff537816 */ /* 0x000fc60000000053 */
[----:B---3--:R0:W-:Y:S04]  /*441e0*/  STL [R1+0x1c64], R85 ;  /* 0x001c645501007387 */ /* 0x0081e80000100800 */
[----:B------:R-:W3:Y:S04]  /*441f0*/  LDL R87, [R1+0x1254] ;  /* 0x0012540001577983 */ /* 0x000ee80000100800 */
[----:B------:R-:W3:Y:S04]  /*44200*/  LDL R81, [R1+0x1258] ;  /* 0x0012580001517983 */ /* 0x000ee80000100800 */
[----:B----4-:R3:W4:Y:S04]  /*44210*/  @!P4 LDG.E.U16 R83, desc[UR20][R88.64] ;  /* 0x000000145853c981 */ /* 0x010728000c1e1500 */
[----:B--2---:R1:W-:Y:S04]  /*44220*/  STL [R1+0x1c68], R84 ;  /* 0x001c685401007387 */ /* 0x0043e80000100800 */
[----:B------:R-:W2:Y:S04]  /*44230*/  LDL R86, [R1+0x128c] ;  /* 0x00128c0001567983 */ /* 0x000ea80000100800 */
[----:B0-----:R-:W2:Y:S04]  /*44240*/  LDL R85, [R1+0x1290] ;  /* 0x0012900001557983 */ /* 0x001ea80000100800 */
[----:B------:R-:W2:Y:S04]  /*44250*/  LDL R3, [R1+0xae4] ;  /* 0x000ae40001037983 */ /* 0x000ea80000100800 */
[----:B------:R-:W2:Y:S04]  /*44260*/  LDL R2, [R1+0xae8] ;  /* 0x000ae80001027983 */ /* 0x000ea80000100800 */
[----:B------:R0:W-:Y:S04]  /*44270*/  STL [R1+0x1c6c], R49 ;  /* 0x001c6c3101007387 */ /* 0x0001e80000100800 */
[----:B-1----:R-:W2:Y:S04]  /*44280*/  LDL R84, [R1+0xb24] ;  /* 0x000b240001547983 */ /* 0x002ea80000100800 */
[----:B0-----:R-:W2:Y:S01]  /*44290*/  LDL R49, [R1+0xb28] ;  /* 0x000b280001317983 */ /* 0x001ea20000100800 */
[----:B------:R-:W-:Y:S01]  /*442a0*/  PRMT R82, RZ, 0x7610, R82 ;  /* 0x00007610ff527816 */ /* 0x000fe20000000052 */
[----:B---3--:R-:W-:Y:S01]  /*442b0*/  @!P4 IMAD.MOV.U32 R89, RZ, RZ, R87 ;  /* 0x000000ffff59c224 */ /* 0x008fe200078e0057 */
[----:B------:R-:W-:Y:S01]  /*442c0*/  PRMT R80, RZ, 0x7610, R80 ;  /* 0x00007610ff507816 */ /* 0x000fe20000000050 */
[----:B------:R-:W-:Y:S01]  /*442d0*/  @!P4 IMAD.MOV.U32 R88, RZ, RZ, R81 ;  /* 0x000000ffff58c224 */ /* 0x000fe200078e0051 */
[----:B------:R-:W-:Y:S01]  /*442e0*/  PRMT R79, RZ, 0x7610, R79 ;  /* 0x00007610ff4f7816 */ /* 0x000fe2000000004f */
[----:B----4-:R0:W-:Y:S04]  /*442f0*/  STL [R1+0x1c70], R83 ;  /* 0x001c705301007387 */ /* 0x0101e80000100800 */
[----:B------:R-:W3:Y:S01]  /*44300*/  @!P4 LDG.E.U16 R82, desc[UR20][R88.64] ;  /* 0x000000145852c981 */ /* 0x000ee2000c1e1500 */
[----:B------:R-:W-:-:S03]  /*44310*/  PRMT R78, RZ, 0x7610, R78 ;  /* 0x00007610ff4e7816 */ /* 0x000fc6000000004e */
[----:B------:R-:W4:Y:S04]  /*44320*/  LDL R81, [R1+0xb68] ;  /* 0x000b680001517983 */ /* 0x000f280000100800 */
[----:B0-----:R-:W4:Y:S01]  /*44330*/  LDL R83, [R1+0xb64] ;  /* 0x000b640001537983 */ /* 0x001f220000100800 */
[----:B--2---:R-:W-:Y:S02]  /*44340*/  @!P4 IMAD.MOV.U32 R87, RZ, RZ, R86 ;  /* 0x000000ffff57c224 */ /* 0x004fe400078e0056 */
[----:B------:R-:W-:-:S05]  /*44350*/  @!P4 IMAD.MOV.U32 R86, RZ, RZ, R85 ;  /* 0x000000ffff56c224 */ /* 0x000fca00078e0055 */
[----:B------:R-:W2:Y:S04]  /*44360*/  @!P4 LDG.E.U16 R80, desc[UR20][R86.64] ;  /* 0x000000145650c981 */ /* 0x000ea8000c1e1500 */
[----:B------:R-:W4:Y:S01]  /*44370*/  @!P4 LDG.E.U16 R79, desc[UR20][R2.64] ;  /* 0x00000014024fc981 */ /* 0x000f22000c1e1500 */
[----:B------:R-:W-:Y:S02]  /*44380*/  @!P4 IMAD.MOV.U32 R85, RZ, RZ, R84 ;  /* 0x000000ffff55c224 */ /* 0x000fe400078e0054 */
[----:B------:R-:W-:-:S05]  /*44390*/  @!P4 IMAD.MOV.U32 R84, RZ, RZ, R49 ;  /* 0x000000ffff54c224 */ /* 0x000fca00078e0031 */
[----:B------:R-:W4:Y:S01]  /*443a0*/  @!P4 LDG.E.U16 R78, desc[UR20][R84.64] ;  /* 0x00000014544ec981 */ /* 0x000f22000c1e1500 */
[----:B------:R-:W-:-:S03]  /*443b0*/  PRMT R77, RZ, 0x7610, R77 ;  /* 0x00007610ff4d7816 */ /* 0x000fc6000000004d */
[----:B---3--:R-:W-:Y:S04]  /*443c0*/  STL [R1+0x1c74], R82 ;  /* 0x001c745201007387 */ /* 0x008fe80000100800 */
[----:B--2---:R4:W-:Y:S04]  /*443d0*/  STL [R1+0x1c78], R80 ;  /* 0x001c785001007387 */ /* 0x0049e80000100800 */
[----:B------:R-:W2:Y:S04]  /*443e0*/  LDL R3, [R1+0xba4] ;  /* 0x000ba40001037983 */ /* 0x000ea80000100800 */
[----:B------:R-:W2:Y:S01]  /*443f0*/  LDL R2, [R1+0xba8] ;  /* 0x000ba80001027983 */ /* 0x000ea20000100800 */
[----:B----4-:R-:W-:-:S03]  /*44400*/  @!P4 IMAD.MOV.U32 R80, RZ, RZ, R81 ;  /* 0x000000ffff50c224 */ /* 0x010fc600078e0051 */
[----:B------:R0:W-:Y:S01]  /*44410*/  STL [R1+0x1c7c], R79 ;  /* 0x001c7c4f01007387 */ /* 0x0001e20000100800 */
[----:B------:R-:W-:-:S03]  /*44420*/  @!P4 IMAD.MOV.U32 R81, RZ, RZ, R83 ;  /* 0x000000ffff51c224 */ /* 0x000fc600078e0053 */
[----:B------:R-:W3:Y:S04]  /*44430*/  LDL R82, [R1+0xbe4] ;  /* 0x000be40001527983 */ /* 0x000ee80000100800 */
[----:B------:R-:W4:Y:S04]  /*44440*/  LDL R49, [R1+0xbe8] ;  /* 0x000be80001317983 */ /* 0x000f280000100800 */
[----:B------:R1:W-:Y:S04]  /*44450*/  STL [R1+0x1c80], R78 ;  /* 0x001c804e01007387 */ /* 0x0003e80000100800 */
[----:B------:R-:W4:Y:S01]  /*44460*/  @!P4 LDG.E.U16 R77, desc[UR20][R80.64] ;  /* 0x00000014504dc981 */ /* 0x000f22000c1e1500 */
[----:B------:R-:W-:-:S02]  /*44470*/  PRMT R76, RZ, 0x7610, R76 ;  /* 0x00007610ff4c7816 */ /* 0x000fc4000000004c */
[----:B------:R-:W-:Y:S01]  /*44480*/  PRMT R75, RZ, 0x7610, R75 ;  /* 0x00007610ff4b7816 */ /* 0x000fe2000000004b */
[----:B0-----:R-:W4:Y:S01]  /*44490*/  LDL R79, [R1+0xc64] ;  /* 0x000c6400014f7983 */ /* 0x001f220000100800 */
[----:B------:R-:W-:-:S03]  /*444a0*/  PRMT R74, RZ, 0x7610, R74 ;  /* 0x00007610ff4a7816 */ /* 0x000fc6000000004a */
[----:B-1----:R-:W4:Y:S04]  /*444b0*/  LDL R78, [R1+0xc68] ;  /* 0x000c6800014e7983 */ /* 0x002f280000100800 */
[----:B------:R-:W4:Y:S04]  /*444c0*/  LDL R81, [R1+0xc24] ;  /* 0x000c240001517983 */ /* 0x000f280000100800 */
[----:B------:R-:W4:Y:S04]  /*444d0*/  LDL R80, [R1+0xc28] ;  /* 0x000c280001507983 */ /* 0x000f280000100800 */
[----:B--2---:R-:W2:Y:S01]  /*444e0*/  @!P4 LDG.E.U16 R76, desc[UR20][R2.64] ;  /* 0x00000014024cc981 */ /* 0x004ea2000c1e1500 */
[----:B---3--:R-:W-:-:S02]  /*444f0*/  @!P4 IMAD.MOV.U32 R83, RZ, RZ, R82 ;  /* 0x000000ffff53c224 */ /* 0x008fc400078e0052 */
[----:B----4-:R-:W-:-:S05]  /*44500*/  @!P4 IMAD.MOV.U32 R82, RZ, RZ, R49 ;  /* 0x000000ffff52c224 */ /* 0x010fca00078e0031 */
[----:B------:R-:W3:Y:S04]  /*44510*/  @!P4 LDG.E.U16 R75, desc[UR20][R82.64] ;  /* 0x00000014524bc981 */ /* 0x000ee8000c1e1500 */
[----:B------:R-:W-:Y:S04]  /*44520*/  STL [R1+0x1c84], R77 ;  /* 0x001c844d01007387 */ /* 0x000fe80000100800 */
[----:B------:R-:W4:Y:S04]  /*44530*/  LDL R3, [R1+0xca4] ;  /* 0x000ca40001037983 */ /* 0x000f280000100800 */
[----:B------:R-:W4:Y:S04]  /*44540*/  LDL R2, [R1+0xca8] ;  /* 0x000ca80001027983 */ /* 0x000f280000100800 */
[----:B------:R0:W4:Y:S01]  /*44550*/  @!P4 LDG.E.U16 R74, desc[UR20][R80.64] ;  /* 0x00000014504ac981 */ /* 0x000122000c1e1500 */
[----:B------:R-:W-:-:S02]  /*44560*/  PRMT R73, RZ, 0x7610, R73 ;  /* 0x00007610ff497816 */ /* 0x000fc40000000049 */
[----:B------:R-:W-:Y:S01]  /*44570*/  PRMT R72, RZ, 0x7610, R72 ;  /* 0x00007610ff487816 */ /* 0x000fe20000000048 */
[----:B0-----:R-:W-:Y:S02]  /*44580*/  @!P4 IMAD.MOV.U32 R80, RZ, RZ, R78 ;  /* 0x000000ffff50c224 */ /* 0x001fe400078e004e */
[----:B------:R-:W-:-:S05]  /*44590*/  @!P4 IMAD.MOV.U32 R81, RZ, RZ, R79 ;  /* 0x000000ffff51c224 */ /* 0x000fca00078e004f */
[----:B------:R-:W4:Y:S04]  /*445a0*/  @!P4 LDG.E.U16 R73, desc[UR20][R80.64] ;  /* 0x000000145049c981 */ /* 0x000f28000c1e1500 */
[----:B--2---:R0:W-:Y:S04]  /*445b0*/  STL [R1+0x1c88], R76 ;  /* 0x001c884c01007387 */ /* 0x0041e80000100800 */
[----:B------:R-:W2:Y:S04]  /*445c0*/  LDL R49, [R1+0xce8] ;  /* 0x000ce80001317983 */ /* 0x000ea80000100800 */
[----:B0-----:R-:W2:Y:S04]  /*445d0*/  LDL R76, [R1+0xce4] ;  /* 0x000ce400014c7983 */ /* 0x001ea80000100800 */
[----:B---3--:R4:W-:Y:S02]  /*445e0*/  STL [R1+0x1c8c], R75 ;  /* 0x001c8c4b01007387 */ /* 0x0089e40000100800 */
[----:B----4-:R-:W-:-:S02]  /*445f0*/  @!P4 IMAD.MOV.U32 R75, RZ, RZ, R3 ;  /* 0x000000ffff4bc224 */ /* 0x010fc400078e0003 */
[----:B------:R0:W-:Y:S04]  /*44600*/  STL [R1+0x1c90], R74 ;  /* 0x001c904a01007387 */ /* 0x0001e80000100800 */
[----:B------:R-:W3:Y:S04]  /*44610*/  LDL R78, [R1+0xd24] ;  /* 0x000d2400014e7983 */ /* 0x000ee80000100800 */
[----:B------:R-:W4:Y:S01]  /*44620*/  LDL R77, [R1+0xd28] ;  /* 0x000d2800014d7983 */ /* 0x000f220000100800 */
[----:B0-----:R-:W-:-:S05]  /*44630*/  @!P4 IMAD.MOV.U32 R74, RZ, RZ, R2 ;  /* 0x000000ffff4ac224 */ /* 0x001fca00078e0002 */
[----:B------:R-:W4:Y:S01]  /*44640*/  @!P4 LDG.E.U16 R72, desc[UR20][R74.64] ;  /* 0x000000144a48c981 */ /* 0x000f22000c1e1500 */
[----:B------:R-:W-:Y:S02]  /*44650*/  PRMT R71, RZ, 0x7610, R71 ;  /* 0x00007610ff477816 */ /* 0x000fe40000000047 */
[----:B------:R-:W-:Y:S01]  /*44660*/  PRMT R70, RZ, 0x7610, R70 ;  /* 0x00007610ff467816 */ /* 0x000fe20000000046 */
[----:B------:R0:W-:Y:S04]  /*44670*/  STL [R1+0x1c94], R73 ;  /* 0x001c944901007387 */ /* 0x0001e80000100800 */
[----:B------:R-:W4:Y:S04]  /*44680*/  LDL R3, [R1+0xd64] ;  /* 0x000d640001037983 */ /* 0x000f280000100800 */
[----:B------:R-:W4:Y:S01]  /*44690*/  LDL R2, [R1+0xd68] ;  /* 0x000d680001027983 */ /* 0x000f220000100800 */
[----:B--2---:R-:W-:-:S02]  /*446a0*/  @!P4 IMAD.MOV.U32 R80, RZ, RZ, R49 ;  /* 0x000000ffff50c224 */ /* 0x004fc400078e0031 */
[----:B------:R-:W-:-:S05]  /*446b0*/  @!P4 IMAD.MOV.U32 R81, RZ, RZ, R76 ;  /* 0x000000ffff51c224 */ /* 0x000fca00078e004c */
[----:B------:R-:W2:Y:S01]  /*446c0*/  @!P4 LDG.E.U16 R71, desc[UR20][R80.64] ;  /* 0x000000145047c981 */ /* 0x000ea2000c1e1500 */
[----:B---3--:R-:W-:Y:S01]  /*446d0*/  @!P4 MOV R79, R78 ;  /* 0x0000004e004fc202 */ /* 0x008fe20000000f00 */
[----:B----4-:R-:W-:-:S05]  /*446e0*/  @!P4 IMAD.MOV.U32 R78, RZ, RZ, R77 ;  /* 0x000000ffff4ec224 */ /* 0x010fca00078e004d */
[----:B------:R1:W3:Y:S04]  /*446f0*/  @!P4 LDG.E.U16 R70, desc[UR20][R78.64] ;  /* 0x000000144e46c981 */ /* 0x0002e8000c1e1500 */
[----:B------:R4:W-:Y:S04]  /*44700*/  STL [R1+0x1c98], R72 ;  /* 0x001c984801007387 */ /* 0x0009e80000100800 */
[----:B------:R-:W3:Y:S04]  /*44710*/  LDL R76, [R1+0xda4] ;  /* 0x000da400014c7983 */ /* 0x000ee80000100800 */
[----:B------:R-:W3:Y:S04]  /*44720*/  LDL R75, [R1+0xda8] ;  /* 0x000da800014b7983 */ /* 0x000ee80000100800 */
[----:B------:R-:W3:Y:S04]  /*44730*/  LDL R74, [R1+0xde4] ;  /* 0x000de400014a7983 */ /* 0x000ee80000100800 */
[----:B------:R-:W3:Y:S01]  /*44740*/  LDL R49, [R1+0xde8] ;  /* 0x000de80001317983 */ /* 0x000ee20000100800 */
[----:B------:R-:W-:Y:S01]  /*44750*/  PRMT R69, RZ, 0x7610, R69 ;  /* 0x00007610ff457816 */ /* 0x000fe20000000045 */
[----:B-1----:R-:W-:Y:S01]  /*44760*/  @!P4 IMAD.MOV.U32 R78, RZ, RZ, R2 ;  /* 0x000000ffff4ec224 */ /* 0x002fe200078e0002 */
[----:B------:R-:W-:Y:S01]  /*44770*/  PRMT R68, RZ, 0x7610, R68 ;  /* 0x00007610ff447816 */ /* 0x000fe20000000044 */
[----:B------:R-:W-:Y:S01]  /*44780*/  @!P4 IMAD.MOV.U32 R79, RZ, RZ, R3 ;  /* 0x000000ffff4fc224 */ /* 0x000fe200078e0003 */
[----:B------:R-:W-:-:S04]  /*44790*/  PRMT R67, RZ, 0x7610, R67 ;  /* 0x00007610ff437816 */ /* 0x000fc80000000043 */
[----:B------:R-:W3:Y:S04]  /*447a0*/  @!P4 LDG.E.U16 R69, desc[UR20][R78.64] ;  /* 0x000000144e45c981 */ /* 0x000ee8000c1e1500 */
[----:B--2---:R1:W-:Y:S04]  /*447b0*/  STL [R1+0x1c9c], R71 ;  /* 0x001c9c4701007387 */ /* 0x0043e80000100800 */
[----:B0-----:R-:W2:Y:S04]  /*447c0*/  LDL R73, [R1+0xe24] ;  /* 0x000e240001497983 */ /* 0x001ea80000100800 */
[----:B----4-:R-:W2:Y:S04]  /*447d0*/  LDL R72, [R1+0xe28] ;  /* 0x000e280001487983 */ /* 0x010ea80000100800 */
[----:B---3--:R0:W-:Y:S04]  /*447e0*/  STL [R1+0x1ca0], R70 ;  /* 0x001ca04601007387 */ /* 0x0081e80000100800 */
[----:B------:R-:W3:Y:S01]  /*447f0*/  LDL R3, [R1+0xe64] ;  /* 0x000e640001037983 */ /* 0x000ee20000100800 */
[----:B-1----:R-:W-:-:S03]  /*44800*/  @!P4 IMAD.MOV.U32 R71, RZ, RZ, R76 ;  /* 0x000000ffff47c224 */ /* 0x002fc600078e004c */
[----:B------:R-:W4:Y:S01]  /*44810*/  LDL R2, [R1+0xe68] ;  /* 0x000e680001027983 */ /* 0x000f220000100800 */
[----:B0-----:R-:W-:Y:S02]  /*44820*/  @!P4 IMAD.MOV.U32 R70, RZ, RZ, R75 ;  /* 0x000000ffff46c224 */ /* 0x001fe400078e004b */
[----:B------:R-:W-:-:S03]  /*44830*/  @!P4 IMAD.MOV.U32 R75, RZ, RZ, R74 ;  /* 0x000000ffff4bc224 */ /* 0x000fc600078e004a */
[----:B------:R-:W3:Y:S01]  /*44840*/  @!P4 LDG.E.U16 R68, desc[UR20][R70.64] ;  /* 0x000000144644c981 */ /* 0x000ee2000c1e1500 */
[----:B------:R-:W-:-:S05]  /*44850*/  @!P4 IMAD.MOV.U32 R74, RZ, RZ, R49 ;  /* 0x000000ffff4ac224 */ /* 0x000fca00078e0031 */
[----:B------:R-:W4:Y:S01]  /*44860*/  @!P4 LDG.E.U16 R67, desc[UR20][R74.64] ;  /* 0x000000144a43c981 */ /* 0x000f22000c1e1500 */
[----:B------:R-:W-:-:S03]  /*44870*/  PRMT R66, RZ, 0x7610, R66 ;  /* 0x00007610ff427816 */ /* 0x000fc60000000042 */
[----:B------:R0:W-:Y:S04]  /*44880*/  STL [R1+0x1ca4], R69 ;  /* 0x001ca44501007387 */ /* 0x0001e80000100800 */
[----:B--2---:R1:W2:Y:S04]  /*44890*/  @!P4 LDG.E.U16 R66, desc[UR20][R72.64] ;  /* 0x000000144842c981 */ /* 0x0042a8000c1e1500 */
[----:B---3--:R3:W-:Y:S04]  /*448a0*/  STL [R1+0x1ca8], R68 ;  /* 0x001ca84401007387 */ /* 0x0087e80000100800 */
[----:B------:R-:W3:Y:S04]  /*448b0*/  LDL R71, [R1+0xea4] ;  /* 0x000ea40001477983 */ /* 0x000ee80000100800 */
[----:B------:R-:W3:Y:S04]  /*448c0*/  LDL R49, [R1+0xea8] ;  /* 0x000ea80001317983 */ /* 0x000ee80000100800 */
[----:B----4-:R4:W-:Y:S04]  /*448d0*/  STL [R1+0x1cac], R67 ;  /* 0x001cac4301007387 */ /* 0x0109e80000100800 */
[----:B------:R-:W3:Y:S04]  /*448e0*/  LDL R70, [R1+0xee4] ;  /* 0x000ee40001467983 */ /* 0x000ee80000100800 */
[----:B0-----:R-:W3:Y:S01]  /*448f0*/  LDL R69, [R1+0xee8] ;  /* 0x000ee80001457983 */ /* 0x001ee20000100800 */
[----:B------:R-:W-:Y:S01]  /*44900*/  PRMT R65, RZ, 0x7610, R65 ;  /* 0x00007610ff417816 */ /* 0x000fe20000000041 */
[----:B-1----:R-:W-:-:S02]  /*44910*/  @!P4 IMAD.MOV.U32 R72, RZ, RZ, R2 ;  /* 0x000000ffff48c224 */ /* 0x002fc400078e0002 */
[----:B------:R-:W-:Y:S01]  /*44920*/  @!P4 IMAD.MOV.U32 R73, RZ, RZ, R3 ;  /* 0x000000ffff49c224 */ /* 0x000fe200078e0003 */
[----:B------:R-:W-:-:S04]  /*44930*/  PRMT R64, RZ, 0x7610, R64 ;  /* 0x00007610ff407816 */ /* 0x000fc80000000040 */
[----:B------:R0:W3:Y:S01]  /*44940*/  @!P4 LDG.E.U16 R65, desc[UR20][R72.64] ;  /* 0x000000144841c981 */ /* 0x0000e2000c1e1500 */
[----:B------:R-:W-:-:S03]  /*44950*/  PRMT R63, RZ, 0x7610, R63 ;  /* 0x00007610ff3f7816 */ /* 0x000fc6000000003f */
[----:B--2---:R1:W-:Y:S04]  /*44960*/  STL [R1+0x1cb4], R66 ;  /* 0x001cb44201007387 */ /* 0x0043e80000100800 */
[----:B---3--:R-:W2:Y:S04]  /*44970*/  LDL R68, [R1+0xf24] ;  /* 0x000f240001447983 */ /* 0x008ea80000100800 */
[----:B----4-:R-:W3:Y:S04]  /*44980*/  LDL R67, [R1+0xf28] ;  /* 0x000f280001437983 */ /* 0x010ee80000100800 */
[----:B------:R-:W4:Y:S04]  /*44990*/  LDL R3, [R1+0xf64] ;  /* 0x000f640001037983 */ /* 0x000f280000100800 */
[----:B------:R-:W4:Y:S01]  /*449a0*/  LDL R2, [R1+0xf68] ;  /* 0x000f680001027983 */ /* 0x000f220000100800 */
[----:B0-----:R-:W-:-:S02]  /*449b0*/  @!P4 IMAD.MOV.U32 R73, RZ, RZ, R71 ;  /* 0x000000ffff49c224 */ /* 0x001fc400078e0047 */
[----:B------:R-:W-:-:S05]  /*449c0*/  @!P4 IMAD.MOV.U32 R72, RZ, RZ, R49 ;  /* 0x000000ffff48c224 */ /* 0x000fca00078e0031 */
[----:B------:R-:W4:Y:S01]  /*449d0*/  @!P4 LDG.E.U16 R64, desc[UR20][R72.64] ;  /* 0x000000144840c981 */ /* 0x000f22000c1e1500 */
[----:B------:R-:W-:Y:S02]  /*449e0*/  @!P4 IMAD.MOV.U32 R71, RZ, RZ, R70 ;  /* 0x000000ffff47c224 */ /* 0x000fe400078e0046 */
[----:B------:R-:W-:-:S05]  /*449f0*/  @!P4 IMAD.MOV.U32 R70, RZ, RZ, R69 ;  /* 0x000000ffff46c224 */ /* 0x000fca00078e0045 */
[----:B------:R4:W4:Y:S04]  /*44a00*/  @!P4 LDG.E.U16 R63, desc[UR20][R70.64] ;  /* 0x00000014463fc981 */ /* 0x000928000c1e1500 */
[----:B------:R0:W-:Y:S04]  /*44a10*/  STL [R1+0x1cb8], R65 ;  /* 0x001cb84101007387 */ /* 0x0001e80000100800 */
[----:B-1----:R-:W4:Y:S04]  /*44a20*/  LDL R66, [R1+0xfa4] ;  /* 0x000fa40001427983 */ /* 0x002f280000100800 */
[----:B------:R-:W4:Y:S01]  /*44a30*/  LDL R49, [R1+0xfa8] ;  /* 0x000fa80001317983 */ /* 0x000f220000100800 */
[----:B------:R-:W-:Y:S01]  /*44a40*/  PRMT R62, RZ, 0x7610, R62 ;  /* 0x00007610ff3e7816 */ /* 0x000fe2000000003e */
[----:B--2---:R-:W-:-:S02]  /*44a50*/  @!P4 IMAD.MOV.U32 R69, RZ, RZ, R68 ;  /* 0x000000ffff45c224 */ /* 0x004fc400078e0044 */
[----:B---3--:R-:W-:Y:S02]  /*44a60*/  @!P4 IMAD.MOV.U32 R68, RZ, RZ, R67 ;  /* 0x000000ffff44c224 */ /* 0x008fe400078e0043 */
[----:B----4-:R-:W-:-:S03]  /*44a70*/  @!P4 IMAD.MOV.U32 R71, RZ, RZ, R3 ;  /* 0x000000ffff47c224 */ /* 0x010fc600078e0003 */
[----:B------:R-:W2:Y:S01]  /*44a80*/  @!P4 LDG.E.U16 R62, desc[UR20][R68.64] ;  /* 0x00000014443ec981 */ /* 0x000ea2000c1e1500 */
[----:B------:R-:W-:-:S03]  /*44a90*/  @!P4 IMAD.MOV.U32 R70, RZ, RZ, R2 ;  /* 0x000000ffff46c224 */ /* 0x000fc600078e0002 */
[----:B------:R1:W-:Y:S04]  /*44aa0*/  STL [R1+0x1cbc], R64 ;  /* 0x001cbc4001007387 */ /* 0x0003e80000100800 */
[----:B0-----:R-:W3:Y:S04]  /*44ab0*/  LDL R65, [R1+0xfe4] ;  /* 0x000fe40001417983 */ /* 0x001ee80000100800 */
[----:B-1----:R-:W4:Y:S04]  /*44ac0*/  LDL R64, [R1+0xfe8] ;  /* 0x000fe80001407983 */ /* 0x002f280000100800 */
[----:B------:R0:W-:Y:S04]  /*44ad0*/  STL [R1+0x1cc0], R63 ;  /* 0x001cc03f01007387 */ /* 0x0001e80000100800 */
[----:B------:R-:W2:Y:S04]  /*44ae0*/  LDL R69, [R1+0x1024] ;  /* 0x0010240001457983 */ /* 0x000ea80000100800 */
[----:B------:R-:W2:Y:S04]  /*44af0*/  LDL R68, [R1+0x1028] ;  /* 0x0010280001447983 */ /* 0x000ea80000100800 */
[----:B------:R-:W2:Y:S04]  /*44b00*/  LDL R3, [R1+0x1064] ;  /* 0x0010640001037983 */ /* 0x000ea80000100800 */
[----:B------:R-:W2:Y:S01]  /*44b10*/  LDL R2, [R1+0x1068] ;  /* 0x0010680001027983 */ /* 0x000ea20000100800 */
[----:B------:R-:W-:Y:S01]  /*44b20*/  @!P4 IMAD.MOV.U32 R67, RZ, RZ, R66 ;  /* 0x000000ffff43c224 */ /* 0x000fe200078e0042 */
[----:B------:R-:W-:Y:S01]  /*44b30*/  PRMT R61, RZ, 0x7610, R61 ;  /* 0x00007610ff3d7816 */ /* 0x000fe2000000003d */
[----:B------:R-:W-:Y:S01]  /*44b40*/  @!P4 IMAD.MOV.U32 R66, RZ, RZ, R49 ;  /* 0x000000ffff42c224 */ /* 0x000fe200078e0031 */
[----:B------:R-:W-:Y:S01]  /*44b50*/  PRMT R60, RZ, 0x7610, R60 ;  /* 0x00007610ff3c7816 */ /* 0x000fe2000000003c */
[----:B0-----:R-:W2:Y:S04]  /*44b60*/  LDL R63, [R1+0x10a4] ;  /* 0x0010a400013f7983 */ /* 0x001ea80000100800 */
[----:B------:R-:W2:Y:S01]  /*44b70*/  LDL R49, [R1+0x10a8] ;  /* 0x0010a80001317983 */ /* 0x000ea20000100800 */
[----:B------:R-:W-:-:S03]  /*44b80*/  PRMT R58, RZ, 0x7610, R58 ;  /* 0x00007610ff3a7816 */ /* 0x000fc6000000003a */
[----:B------:R3:W2:Y:S04]  /*44b90*/  @!P4 LDG.E.U16 R61, desc[UR20][R70.64] ;  /* 0x00000014463dc981 */ /* 0x0006a8000c1e1500 */
[----:B------:R-:W2:Y:S04]  /*44ba0*/  @!P4 LDG.E.U16 R60, desc[UR20][R66.64] ;  /* 0x00000014423cc981 */ /* 0x000ea8000c1e1500 */
[----:B------:R-:W2:Y:S04]  /*44bb0*/  LDL R67, [R1+0x10e4] ;  /* 0x0010e40001437983 */ /* 0x000ea80000100800 */
[----:B------:R-:W2:Y:S01]  /*44bc0*/  LDL R66, [R1+0x10e8] ;  /* 0x0010e80001427983 */ /* 0x000ea20000100800 */
[----:B---3--:R-:W-:-:S03]  /*44bd0*/  @!P4 IMAD.MOV.U32 R71, RZ, RZ, R65 ;  /* 0x000000ffff47c224 */ /* 0x008fc600078e0041 */
[----:B------:R-:W3:Y:S01]  /*44be0*/  LDL R65, [R1+0x1124] ;  /* 0x0011240001417983 */ /* 0x000ee20000100800 */
[----:B----4-:R-:W-:-:S03]  /*44bf0*/  @!P4 IMAD.MOV.U32 R70, RZ, RZ, R64 ;  /* 0x000000ffff46c224 */ /* 0x010fc600078e0040 */
[----:B------:R-:W4:Y:S04]  /*44c00*/  LDL R64, [R1+0x1128] ;  /* 0x0011280001407983 */ /* 0x000f280000100800 */
[----:B--2---:R0:W2:Y:S02]  /*44c10*/  @!P4 LDG.E.U16 R58, desc[UR20][R68.64] ;  /* 0x00000014443ac981 */ /* 0x0040a4000c1e1500 */
[----:B0-----:R-:W-:Y:S02]  /*44c20*/  @!P4 IMAD.MOV.U32 R69, RZ, RZ, R3 ;  /* 0x000000ffff45c224 */ /* 0x001fe400078e0003 */
[----:B------:R-:W2:Y:S01]  /*44c30*/  LDL R3, [R1+0x1164] ;  /* 0x0011640001037983 */ /* 0x000ea20000100800 */
[----:B------:R-:W-:-:S03]  /*44c40*/  @!P4 IMAD.MOV.U32 R68, RZ, RZ, R2 ;  /* 0x000000ffff44c224 */ /* 0x000fc600078e0002 */
[----:B------:R-:W2:Y:S01]  /*44c50*/  LDL R2, [R1+0x1168] ;  /* 0x0011680001027983 */ /* 0x000ea20000100800 */
[----:B------:R-:W-:Y:S02]  /*44c60*/  PRMT R57, RZ, 0x7610, R57 ;  /* 0x00007610ff397816 */ /* 0x000fe40000000039 */
[----:B------:R-:W-:Y:S02]  /*44c70*/  PRMT R56, RZ, 0x7610, R56 ;  /* 0x00007610ff387816 */ /* 0x000fe40000000038 */
[----:B------:R-:W-:Y:S02]  /*44c80*/  PRMT R55, RZ, 0x7610, R55 ;  /* 0x00007610ff377816 */ /* 0x000fe40000000037 */
[----:B------:R0:W2:Y:S01]  /*44c90*/  @!P4 LDG.E.U16 R57, desc[UR20][R68.64] ;  /* 0x000000144439c981 */ /* 0x0000a2000c1e1500 */
[----:B------:R-:W-:Y:S01]  /*44ca0*/  PRMT R54, RZ, 0x7610, R54 ;  /* 0x00007610ff367816 */ /* 0x000fe20000000036 */
[----:B0-----:R-:W-:Y:S02]  /*44cb0*/  @!P4 IMAD.MOV.U32 R68, RZ, RZ, R49 ;  /* 0x000000ffff44c224 */ /* 0x001fe400078e0031 */
[----:B------:R-:W-:Y:S01]  /*44cc0*/  @!P4 IMAD.MOV.U32 R69, RZ, RZ, R63 ;  /* 0x000000ffff45c224 */ /* 0x000fe200078e003f */
[----:B------:R-:W2:Y:S04]  /*44cd0*/  LDL R49, [R1+0x11a8] ;  /* 0x0011a80001317983 */ /* 0x000ea80000100800 */
[----:B------:R-:W2:Y:S04]  /*44ce0*/  LDL R63, [R1+0x11a4] ;  /* 0x0011a400013f7983 */ /* 0x000ea80000100800 */
[----:B------:R-:W2:Y:S04]  /*44cf0*/  @!P4 LDG.E.U16 R56, desc[UR20][R68.64] ;  /* 0x000000144438c981 */ /* 0x000ea8000c1e1500 */
[----:B------:R3:W2:Y:S04]  /*44d00*/  @!P4 LDG.E.U16 R55, desc[UR20][R66.64] ;  /* 0x000000144237c981 */ /* 0x0006a8000c1e1500 */
[----:B------:R-:W2:Y:S04]  /*44d10*/  LDL R69, [R1+0x11e4] ;  /* 0x0011e40001457983 */ /* 0x000ea80000100800 */
[----:B------:R-:W2:Y:S01]  /*44d20*/  LDL R68, [R1+0x11e8] ;  /* 0x0011e80001447983 */ /* 0x000ea20000100800 */
[----:B---3--:R-:W-:-:S03]  /*44d30*/  @!P4 IMAD.MOV.U32 R67, RZ, RZ, R65 ;  /* 0x000000ffff43c224 */ /* 0x008fc600078e0041 */
[----:B------:R-:W3:Y:S01]  /*44d40*/  LDL R65, [R1+0x1224] ;  /* 0x0012240001417983 */ /* 0x000ee20000100800 */
[----:B----4-:R-:W-:-:S03]  /*44d50*/  @!P4 IMAD.MOV.U32 R66, RZ, RZ, R64 ;  /* 0x000000ffff42c224 */ /* 0x010fc600078e0040 */
[----:B------:R-:W4:Y:S04]  /*44d60*/  LDL R64, [R1+0x1228] ;  /* 0x0012280001407983 */ /* 0x000f280000100800 */
[----:B------:R2:W4:Y:S02]  /*44d70*/  @!P4 LDG.E.U16 R54, desc[UR20][R66.64] ;  /* 0x000000144236c981 */ /* 0x000524000c1e1500 */
[----:B--2---:R-:W-:Y:S02]  /*44d80*/  @!P4 IMAD.MOV.U32 R67, RZ, RZ, R3 ;  /* 0x000000ffff43c224 */ /* 0x004fe400078e0003 */
[----:B------:R-:W2:Y:S01]  /*44d90*/  LDL R3, [R1+0x125c] ;  /* 0x00125c0001037983 */ /* 0x000ea20000100800 */
[----:B------:R-:W-:-:S03]  /*44da0*/  @!P4 IMAD.MOV.U32 R66, RZ, RZ, R2 ;  /* 0x000000ffff42c224 */ /* 0x000fc600078e0002 */
[----:B------:R-:W2:Y:S01]  /*44db0*/  LDL R2, [R1+0x1260] ;  /* 0x0012600001027983 */ /* 0x000ea20000100800 */
[----:B------:R-:W-:Y:S02]  /*44dc0*/  PRMT R59, RZ, 0x7610, R59 ;  /* 0x00007610ff3b7816 */ /* 0x000fe4000000003b */
[----:B------:R-:W-:Y:S02]  /*44dd0*/  PRMT R53, RZ, 0x7610, R53 ;  /* 0x00007610ff357816 */ /* 0x000fe40000000035 */
[----:B------:R-:W-:Y:S02]  /*44de0*/  PRMT R17, RZ, 0x7610, R17 ;  /* 0x00007610ff117816 */ /* 0x000fe40000000011 */
[----:B------:R0:W2:Y:S04]  /*44df0*/  @!P4 LDG.E.U16 R59, desc[UR20][R70.64] ;  /* 0x00000014463bc981 */ /* 0x0000a8000c1e1500 */
[----:B------:R-:W2:Y:S01]  /*44e00*/  @!P4 LDG.E.U16 R53, desc[UR20][R66.64] ;  /* 0x000000144235c981 */ /* 0x000ea2000c1e1500 */
[----:B------:R-:W-:Y:S01]  /*44e10*/  PRMT R51, RZ, 0x7610, R51 ;  /* 0x00007610ff337816 */ /* 0x000fe20000000033 */
[----:B0-----:R-:W-:-:S02]  /*44e20*/  @!P4 IMAD.MOV.U32 R70, RZ, RZ, R49 ;  /* 0x000000ffff46c224 */ /* 0x001fc400078e0031 */
[----:B------:R-:W2:Y:S01]  /*44e30*/  LDL R49, [R1+0xaf0] ;  /* 0x000af00001317983 */ /* 0x000ea20000100800 */
[----:B------:R-:W-:-:S03]  /*44e40*/  @!P4 IMAD.MOV.U32 R71, RZ, RZ, R63 ;  /* 0x000000ffff47c224 */ /* 0x000fc600078e003f */
[----:B------:R-:W2:Y:S04]  /*44e50*/  LDL R67, [R1+0x1294] ;  /* 0x0012940001437983 */ /* 0x000ea80000100800 */
[----:B------:R-:W2:Y:S04]  /*44e60*/  LDL R66, [R1+0x1298] ;  /* 0x0012980001427983 */ /* 0x000ea80000100800 */
[----:B------:R-:W2:Y:S04]  /*44e70*/  LDL R63, [R1+0xaec] ;  /* 0x000aec00013f7983 */ /* 0x000ea80000100800 */
[----:B------:R3:W2:Y:S02]  /*44e80*/  @!P4 LDG.E.U16 R17, desc[UR20][R68.64] ;  /* 0x000000144411c981 */ /* 0x0006a4000c1e1500 */
[----:B---3--:R-:W-:-:S02]  /*44e90*/  @!P4 IMAD.MOV.U32 R69, RZ, RZ, R65 ;  /* 0x000000ffff45c224 */ /* 0x008fc400078e0041 */
        /* <DEDUP_REMOVED lines=11> */
[----:B------:R-:W2:Y:S01]  /*44f50*/  @!P4 LDG.E.U16 R50, desc[UR20][R68.64] ;  /* 0x000000144432c981 */ /* 0x000ea2000c1e1500 */
[----:B------:R-:W-:Y:S02]  /*44f60*/  PRMT R52, RZ, 0x7610, R52 ;  /* 0x00007610ff347816 */ /* 0x000fe40000000034 */
[----:B------:R-:W-:-:S04]  /*44f70*/  PRMT R46, RZ, 0x7610, R46 ;  /* 0x00007610ff2e7816 */ /* 0x000fc8000000002e */
[----:B------:R-:W2:Y:S04]  /*44f80*/  @!P4 LDG.E.U16 R52, desc[UR20][R70.64] ;  /* 0x000000144634c981 */ /* 0x000ea8000c1e1500 */
[----:B------:R-:W2:Y:S04]  /*44f90*/  LDL R69, [R1+0xbac] ;  /* 0x000bac0001457983 */ /* 0x000ea80000100800 */
[----:B------:R-:W2:Y:S04]  /*44fa0*/  LDL R68, [R1+0xbb0] ;  /* 0x000bb00001447983 */ /* 0x000ea80000100800 */
[----:B------:R0:W2:Y:S02]  /*44fb0*/  @!P4 LDG.E.U16 R48, desc[UR20][R66.64] ;  /* 0x000000144230c981 */ /* 0x0000a4000c1e1500 */
[----:B0-----:R-:W-:-:S02]  /*44fc0*/  @!P4 IMAD.MOV.U32 R66, RZ, RZ, R49 ;  /* 0x000000ffff42c224 */ /* 0x001fc400078e0031 */
[----:B------:R-:W-:Y:S01]  /*44fd0*/  @!P4 IMAD.MOV.U32 R67, RZ, RZ, R63 ;  /* 0x000000ffff43c224 */ /* 0x000fe200078e003f */
[----:B------:R-:W2:Y:S04]  /*44fe0*/  LDL R49, [R1+0xbf0] ;  /* 0x000bf00001317983 */ /* 0x000ea80000100800 */
[----:B------:R-:W2:Y:S04]  /*44ff0*/  LDL R63, [R1+0xbec] ;  /* 0x000bec00013f7983 */ /* 0x000ea80000100800 */
[----:B------:R3:W2:Y:S02]  /*45000*/  @!P4 LDG.E.U16 R47, desc[UR20][R66.64] ;  /* 0x00000014422fc981 */ /* 0x0006a4000c1e1500 */
[----:B---3--:R-:W-:-:S02]  /*45010*/  @!P4 IMAD.MOV.U32 R67, RZ, RZ, R65 ;  /* 0x000000ffff43c224 */ /* 0x008fc400078e0041 */
[----:B------:R-:W3:Y:S01]  /*45020*/  LDL R65, [R1+0xc2c] ;  /* 0x000c2c0001417983 */ /* 0x000ee20000100800 */
[----:B----4-:R-:W-:-:S03]  /*45030*/  @!P4 IMAD.MOV.U32 R66, RZ, RZ, R64 ;  /* 0x000000ffff42c224 */ /* 0x010fc600078e0040 */
[----:B------:R-:W4:Y:S04]  /*45040*/  LDL R64, [R1+0xc30] ;  /* 0x000c300001407983 */ /* 0x000f280000100800 */
[----:B------:R-:W4:Y:S04]  /*45050*/  @!P4 LDG.E.U16 R46, desc[UR20][R66.64] ;  /* 0x00000014422ec981 */ /* 0x000f28000c1e1500 */
[----:B------:R-:W4:Y:S04]  /*45060*/  LDL R67, [R1+0xc6c] ;  /* 0x000c6c0001437983 */ /* 0x000f280000100800 */
[----:B------:R-:W4:Y:S01]  /*45070*/  LDL R66, [R1+0xc70] ;  /* 0x000c700001427983 */ /* 0x000f220000100800 */
[----:B--2---:R-:W-:-:S03]  /*45080*/  @!P4 IMAD.MOV.U32 R71, RZ, RZ, R3 ;  /* 0x000000ffff47c224 */ /* 0x004fc600078e0003 */
[----:B------:R-:W2:Y:S01]  /*45090*/  LDL R3, [R1+0xcac] ;  /* 0x000cac0001037983 */ /* 0x000ea20000100800 */
[----:B------:R-:W-:-:S03]  /*450a0*/  @!P4 IMAD.MOV.U32 R70, RZ, RZ, R2 ;  /* 0x000000ffff46c224 */ /* 0x000fc600078e0002 */
[----:B------:R-:W2:Y:S01]  /*450b0*/  LDL R2, [R1+0xcb0] ;  /* 0x000cb00001027983 */ /* 0x000ea20000100800 */
[----:B------:R-:W-:Y:S02]  /*450c0*/  PRMT R44, RZ, 0x7610, R44 ;  /* 0x00007610ff2c7816 */ /* 0x000fe4000000002c */
[----:B------:R-:W-:Y:S02]  /*450d0*/  PRMT R43, RZ, 0x7610, R43 ;  /* 0x00007610ff2b7816 */ /* 0x000fe4000000002b */
[----:B------:R-:W-:Y:S02]  /*450e0*/  PRMT R42, RZ, 0x7610, R42 ;  /* 0x00007610ff2a7816 */ /* 0x000fe4000000002a */
[----:B------:R-:W-:Y:S01]  /*450f0*/  PRMT R41, RZ, 0x7610, R41 ;  /* 0x00007610ff297816 */ /* 0x000fe20000000029 */
[----:B------:R0:W2:Y:S02]  /*45100*/  @!P4 LDG.E.U16 R44, desc[UR20][R68.64] ;  /* 0x00000014442cc981 */ /* 0x0000a4000c1e1500 */
[----:B0-----:R-:W-:-:S02]  /*45110*/  @!P4 IMAD.MOV.U32 R68, RZ, RZ, R49 ;  /* 0x000000ffff44c224 */ /* 0x001fc400078e0031 */
[----:B------:R-:W2:Y:S01]  /*45120*/  LDL R49, [R1+0xcf0] ;  /* 0x000cf00001317983 */ /* 0x000ea20000100800 */
[----:B------:R-:W-:-:S03]  /*45130*/  @!P4 IMAD.MOV.U32 R69, RZ, RZ, R63 ;  /* 0x000000ffff45c224 */ /* 0x000fc600078e003f */
[----:B------:R-:W2:Y:S04]  /*45140*/  LDL R63, [R1+0xcec] ;  /* 0x000cec00013f7983 */ /* 0x000ea80000100800 */
[----:B------:R3:W2:Y:S02]  /*45150*/  @!P4 LDG.E.U16 R43, desc[UR20][R68.64] ;  /* 0x00000014442bc981 */ /* 0x0006a4000c1e1500 */
[----:B---3--:R-:W-:Y:S02]  /*45160*/  @!P4 IMAD.MOV.U32 R69, RZ, RZ, R65 ;  /* 0x000000ffff45c224 */ /* 0x008fe400078e0041 */
[----:B------:R-:W3:Y:S01]  /*45170*/  LDL R65, [R1+0xd2c] ;  /* 0x000d2c0001417983 */ /* 0x000ee20000100800 */
[----:B----4-:R-:W-:-:S03]  /*45180*/  @!P4 IMAD.MOV.U32 R68, RZ, RZ, R64 ;  /* 0x000000ffff44c224 */ /* 0x010fc600078e0040 */
[----:B------:R-:W4:Y:S04]  /*45190*/  LDL R64, [R1+0xd30] ;  /* 0x000d300001407983 */ /* 0x000f280000100800 */
[----:B------:R-:W4:Y:S04]  /*451a0*/  @!P4 LDG.E.U16 R42, desc[UR20][R68.64] ;  /* 0x00000014442ac981 */ /* 0x000f28000c1e1500 */
[----:B------:R-:W4:Y:S04]  /*451b0*/  LDL R69, [R1+0xd6c] ;  /* 0x000d6c0001457983 */ /* 0x000f280000100800 */
[----:B------:R2:W4:Y:S04]  /*451c0*/  @!P4 LDG.E.U16 R41, desc[UR20][R66.64] ;  /* 0x000000144229c981 */ /* 0x000528000c1e1500 */
[----:B------:R-:W4:Y:S01]  /*451d0*/  LDL R68, [R1+0xd70] ;  /* 0x000d700001447983 */ /* 0x000f220000100800 */
[----:B--2---:R-:W-:-:S03]  /*451e0*/  @!P4 IMAD.MOV.U32 R67, RZ, RZ, R3 ;  /* 0x000000ffff43c224 */ /* 0x004fc600078e0003 */
[----:B------:R-:W2:Y:S01]  /*451f0*/  LDL R3, [R1+0xdac] ;  /* 0x000dac0001037983 */ /* 0x000ea20000100800 */
[----:B------:R-:W-:-:S03]  /*45200*/  @!P4 MOV R66, R2 ;  /* 0x000000020042c202 */ /* 0x000fc60000000f00 */
[----:B------:R-:W2:Y:S01]  /*45210*/  LDL R2, [R1+0xdb0] ;  /* 0x000db00001027983 */ /* 0x000ea20000100800 */
[----:B------:R-:W-:Y:S02]  /*45220*/  PRMT R40, RZ, 0x7610, R40 ;  /* 0x00007610ff287816 */ /* 0x000fe40000000028 */
[----:B------:R-:W-:Y:S02]  /*45230*/  PRMT R45, RZ, 0x7610, R45 ;  /* 0x00007610ff2d7816 */ /* 0x000fe4000000002d */
[----:B------:R-:W-:Y:S02]  /*45240*/  PRMT R39, RZ, 0x7610, R39 ;  /* 0x00007610ff277816 */ /* 0x000fe40000000027 */
[----:B------:R0:W2:Y:S01]  /*45250*/  @!P4 LDG.E.U16 R40, desc[UR20][R66.64] ;  /* 0x000000144228c981 */ /* 0x0000a2000c1e1500 */
[----:B------:R-:W-:-:S03]  /*45260*/  PRMT R37, RZ, 0x7610, R37 ;  /* 0x00007610ff257816 */ /* 0x000fc60000000025 */
[----:B------:R3:W2:Y:S01]  /*45270*/  @!P4 LDG.E.U16 R45, desc[UR20][R70.64] ;  /* 0x00000014462dc981 */ /* 0x0006a2000c1e1500 */
[----:B0-----:R-:W-:-:S03]  /*45280*/  @!P4 IMAD.MOV.U32 R66, RZ, RZ, R49 ;  /* 0x000000ffff42c224 */ /* 0x001fc600078e0031 */
[----:B------:R-:W2:Y:S01]  /*45290*/  LDL R49, [R1+0xdf0] ;  /* 0x000df00001317983 */ /* 0x000ea20000100800 */
[----:B------:R-:W-:-:S03]  /*452a0*/  @!P4 IMAD.MOV.U32 R67, RZ, RZ, R63 ;  /* 0x000000ffff43c224 */ /* 0x000fc600078e003f */
[----:B------:R-:W2:Y:S04]  /*452b0*/  LDL R63, [R1+0xdec] ;  /* 0x000dec00013f7983 */ /* 0x000ea80000100800 */
[----:B------:R-:W2:Y:S04]  /*452c0*/  @!P4 LDG.E.U16 R39, desc[UR20][R66.64] ;  /* 0x000000144227c981 */ /* 0x000ea8000c1e1500 */
        /* <DEDUP_REMOVED lines=17> */
[----:B------:R-:W2:Y:S01]  /*453e0*/  LDL R49, [R1+0xef0] ;  /* 0x000ef00001317983 */ /* 0x000ea20000100800 */
[----:B------:R-:W-:-:S03]  /*453f0*/  @!P4 IMAD.MOV.U32 R69, RZ, RZ, R63 ;  /* 0x000000ffff45c224 */ /* 0x000fc600078e003f */
[----:B------:R-:W2:Y:S04]  /*45400*/  LDL R63, [R1+0xeec] ;  /* 0x000eec00013f7983 */ /* 0x000ea80000100800 */
[----:B------:R-:W2:Y:S04]  /*45410*/  @!P4 LDG.E.U16 R35, desc[UR20][R68.64] ;  /* 0x000000144423c981 */ /* 0x000ea8000c1e1500 */
[----:B------:R-:W2:Y:S04]  /*45420*/  LDL R69, [R1+0xf2c] ;  /* 0x000f2c0001457983 */ /* 0x000ea80000100800 */
[----:B------:R3:W2:Y:S04]  /*45430*/  @!P4 LDG.E.U16 R34, desc[UR20][R66.64] ;  /* 0x000000144222c981 */ /* 0x0006a8000c1e1500 */
        /* <DEDUP_REMOVED lines=15> */
[----:B------:R-:W-:-:S03]  /*45530*/  PRMT R29, RZ, 0x7610, R29 ;  /* 0x00007610ff1d7816 */ /* 0x000fc6000000001d */
[----:B------:R-:W2:Y:S04]  /*45540*/  LDL R67, [R1+0xfec] ;  /* 0x000fec0001437983 */ /* 0x000ea80000100800 */
[----:B------:R-:W2:Y:S01]  /*45550*/  LDL R66, [R1+0xff0] ;  /* 0x000ff00001427983 */ /* 0x000ea20000100800 */
[----:B0-----:R-:W-:-:S03]  /*45560*/  @!P4 IMAD.MOV.U32 R70, RZ, RZ, R49 ;  /* 0x000000ffff46c224 */ /* 0x001fc600078e0031 */
        /* <DEDUP_REMOVED lines=59> */
[----:B------:R-:W-:-:S03]  /*45920*/  @!P4 IMAD.MOV.U32 R66, RZ, RZ, R2 ;  /* 0x000000ffff42c224 */ /* 0x000fc600078e0002 */
[----:B------:R-:W2:Y:S01]  /*45930*/  LDL R2, [R1+0xaf8] ;  /* 0x000af80001027983 */ /* 0x000ea20000100800 */
[----:B------:R-:W-:Y:S02]  /*45940*/  PRMT R9, RZ, 0x7610, R9 ;  /* 0x00007610ff097816 */ /* 0x000fe40000000009 */
[----:B------:R-:W-:-:S04]  /*45950*/  PRMT R19, RZ, 0x7610, R19 ;  /* 0x00007610ff137816 */ /* 0x000fc80000000013 */
[----:B------:R0:W2:Y:S01]  /*45960*/  @!P4 LDG.E.U16 R9, desc[UR20][R66.64] ;  /* 0x000000144209c981 */ /* 0x0000a2000c1e1500 */
[----:B------:R-:W-:Y:S02]  /*45970*/  PRMT R24, RZ, 0x7610, R24 ;  /* 0x00007610ff187816 */ /* 0x000fe40000000018 */
[----:B------:R-:W-:-:S04]  /*45980*/  PRMT R16, RZ, 0x7610, R16 ;  /* 0x00007610ff107816 */ /* 0x000fc80000000010 */
        /* <DEDUP_REMOVED lines=11> */
[----:B------:R-:W3:Y:S04]  /*45a40*/  LDL R64, [R1+0xbb8] ;  /* 0x000bb80001407983 */ /* 0x000ee80000100800 */
[----:B------:R2:W4:Y:S02]  /*45a50*/  @!P4 LDG.E.U16 R16, desc[UR20][R68.64] ;  /* 0x000000144410c981 */ /* 0x000524000c1e1500 */
[----:B--2---:R-:W-:Y:S02]  /*45a60*/  @!P4 IMAD.MOV.U32 R69, RZ, RZ, R3 ;  /* 0x000000ffff45c224 */ /* 0x004fe400078e0003 */
[----:B------:R-:W2:Y:S01]  /*45a70*/  LDL R3, [R1+0xbf4] ;  /* 0x000bf40001037983 */ /* 0x000ea20000100800 */
[----:B------:R-:W-:-:S03]  /*45a80*/  @!P4 IMAD.MOV.U32 R68, RZ, RZ, R2 ;  /* 0x000000ffff44c224 */ /* 0x000fc600078e0002 */
[----:B------:R-:W4:Y:S01]  /*45a90*/  LDL R2, [R1+0xbf8] ;  /* 0x000bf80001027983 */ /* 0x000f220000100800 */
[----:B------:R-:W-:Y:S02]  /*45aa0*/  PRMT R15, RZ, 0x7610, R15 ;  /* 0x00007610ff0f7816 */ /* 0x000fe4000000000f */
[----:B------:R-:W-:Y:S02]  /*45ab0*/  PRMT R18, RZ, 0x7610, R18 ;  /* 0x00007610ff127816 */ /* 0x000fe40000000012 */
[----:B------:R-:W-:Y:S02]  /*45ac0*/  PRMT R14, RZ, 0x7610, R14 ;  /* 0x00007610ff0e7816 */ /* 0x000fe4000000000e */
[----:B------:R0:W4:Y:S01]  /*45ad0*/  @!P4 LDG.E.U16 R15, desc[UR20][R68.64] ;  /* 0x00000014440fc981 */ /* 0x000122000c1e1500 */
[----:B------:R-:W-:-:S03]  /*45ae0*/  PRMT R11, RZ, 0x7610, R11 ;  /* 0x00007610ff0b7816 */ /* 0x000fc6000000000b */
[----:B------:R-:W4:Y:S01]  /*45af0*/  @!P4 LDG.E.U16 R18, desc[UR20][R70.64] ;  /* 0x000000144612c981 */ /* 0x000f22000c1e1500 */
[----:B------:R-:W-:-:S03]  /*45b00*/  PRMT R8, RZ, 0x7610, R8 ;  /* 0x00007610ff087816 */ /* 0x000fc60000000008 */
[----:B------:R-:W4:Y:S01]  /*45b10*/  LDL R70, [R1+0xc74] ;  /* 0x000c740001467983 */ /* 0x000f220000100800 */
[----:B0-----:R-:W-:-:S03]  /*45b20*/  @!P4 IMAD.MOV.U32 R68, RZ, RZ, R49 ;  /* 0x000000ffff44c224 */ /* 0x001fc600078e0031 */
[----:B------:R-:W4:Y:S01]  /*45b30*/  LDL R49, [R1+0xc38] ;  /* 0x000c380001317983 */ /* 0x000f220000100800 */
[----:B------:R-:W-:-:S03]  /*45b40*/  @!P4 IMAD.MOV.U32 R69, RZ, RZ, R63 ;  /* 0x000000ffff45c224 */ /* 0x000fc600078e003f */
[----:B------:R-:W4:Y:S04]  /*45b50*/  LDL R63, [R1+0xc34] ;  /* 0x000c3400013f7983 */ /* 0x000f280000100800 */
[----:B------:R-:W4:Y:S04]  /*45b60*/  @!P4 LDG.E.U16 R14, desc[UR20][R68.64] ;  /* 0x00000014440ec981 */ /* 0x000f28000c1e1500 */
[----:B------:R-:W4:Y:S04]  /*45b70*/  LDL R69, [R1+0xc78] ;  /* 0x000c780001457983 */ /* 0x000f280000100800 */
[----:B------:R-:W4:Y:S04]  /*45b80*/  @!P4 LDG.E.U16 R11, desc[UR20][R66.64] ;  /* 0x00000014420bc981 */ /* 0x000f28000c1e1500 */
[----:B------:R-:W4:Y:S04]  /*45b90*/  LDL R68, [R1+0xcb4] ;  /* 0x000cb40001447983 */ /* 0x000f280000100800 */
[----:B------:R-:W4:Y:S01]  /*45ba0*/  LDL R66, [R1+0xcb8] ;  /* 0x000cb80001427983 */ /* 0x000f220000100800 */
[----:B------:R-:W-:-:S02]  /*45bb0*/  PRMT R0, RZ, 0x7610, R0 ;  /* 0x00007610ff007816 */ /* 0x000fc40000000000 */
[----:B------:R-:W-:Y:S01]  /*45bc0*/  PRMT R7, RZ, 0x7610, R7 ;  /* 0x00007610ff077816 */ /* 0x000fe20000000007 */
[----:B------:R-:W4:Y:S04]  /*45bd0*/  LDL R67, [R1+0x1554] ;  /* 0x0015540001437983 */ /* 0x000f280000100800 */
[----:B---3--:R2:W3:Y:S02]  /*45be0*/  @!P4 LDG.E.U16 R8, desc[UR20][R64.64] ;  /* 0x000000144008c981 */ /* 0x0084e4000c1e1500 */
[----:B--2---:R-:W-:Y:S02]  /*45bf0*/  @!P4 IMAD.MOV.U32 R65, RZ, RZ, R3 ;  /* 0x000000ffff41c224 */ /* 0x004fe400078e0003 */
[----:B------:R-:W2:Y:S01]  /*45c00*/  LDL R3, [R1+0xcf4] ;  /* 0x000cf40001037983 */ /* 0x000ea20000100800 */
[----:B----4-:R-:W-:-:S03]  /*45c10*/  @!P4 IMAD.MOV.U32 R64, RZ, RZ, R2 ;  /* 0x000000ffff40c224 */ /* 0x010fc600078e0002 */
[----:B------:R-:W4:Y:S04]  /*45c20*/  LDL R2, [R1+0xcf8] ;  /* 0x000cf80001027983 */ /* 0x000f280000100800 */
[----:B------:R-:W3:Y:S04]  /*45c30*/  @!P4 LDG.E.U16 R0, desc[UR20][R64.64] ;  /* 0x000000144000c981 */ /* 0x000ee8000c1e1500 */
[----:B------:R-:W3:Y:S04]  /*45c40*/  LDL R65, [R1+0xd34] ;  /* 0x000d340001417983 */ /* 0x000ee80000100800 */
[----:B------:R-:W3:Y:S01]  /*45c50*/  LDL R64, [R1+0xd38] ;  /* 0x000d380001407983 */ /* 0x000ee20000100800 */
[----:B------:R-:W-:-:S02]  /*45c60*/  @!P4 IMAD.MOV.U32 R71, RZ, RZ, R70 ;  /* 0x000000ffff47c224 */ /* 0x000fc400078e0046 */
[----:B------:R-:W-:Y:S02]  /*45c70*/  @!P4 IMAD.MOV.U32 R72, RZ, RZ, R49 ;  /* 0x000000ffff48c224 */ /* 0x000fe400078e0031 */
[----:B------:R-:W3:Y:S01]  /*45c80*/  LDL R49, [R1+0xd78] ;  /* 0x000d780001317983 */ /* 0x000ee20000100800 */
[----:B------:R-:W-:-:S03]  /*45c90*/  @!P4 IMAD.MOV.U32 R73, RZ, RZ, R63 ;  /* 0x000000ffff49c224 */ /* 0x000fc600078e003f */
[----:B------:R-:W3:Y:S01]  /*45ca0*/  LDL R63, [R1+0xd74] ;  /* 0x000d7400013f7983 */ /* 0x000ee20000100800 */
[----:B------:R-:W-:Y:S01]  /*45cb0*/  @!P4 IMAD.MOV.U32 R70, RZ, RZ, R69 ;  /* 0x000000ffff46c224 */ /* 0x000fe200078e0045 */
[----:B------:R-:W-:Y:S01]  /*45cc0*/  @!P4 MOV R69, R68 ;  /* 0x000000440045c202 */ /* 0x000fe20000000f00 */
[----:B------:R-:W-:-:S05]  /*45cd0*/  @!P4 IMAD.MOV.U32 R68, RZ, RZ, R66 ;  /* 0x000000ffff44c224 */ /* 0x000fca00078e0042 */
[----:B------:R2:W3:Y:S02]  /*45ce0*/  @!P4 LDG.E.U16 R7, desc[UR20][R68.64] ;  /* 0x000000144407c981 */ /* 0x0004e4000c1e1500 */
[----:B--2---:R-:W-:Y:S02]  /*45cf0*/  @!P4 IMAD.MOV.U32 R69, RZ, RZ, R3 ;  /* 0x000000ffff45c224 */ /* 0x004fe400078e0003 */
[----:B------:R-:W2:Y:S01]  /*45d00*/  LDL R3, [R1+0xdb4] ;  /* 0x000db40001037983 */ /* 0x000ea20000100800 */
[----:B----4-:R-:W-:-:S03]  /*45d10*/  @!P4 IMAD.MOV.U32 R68, RZ, RZ, R2 ;  /* 0x000000ffff44c224 */ /* 0x010fc600078e0002 */
[----:B------:R-:W4:Y:S01]  /*45d20*/  LDL R2, [R1+0xdb8] ;  /* 0x000db80001027983 */ /* 0x000f220000100800 */
[----:B------:R-:W-:Y:S02]  /*45d30*/  PRMT R12, RZ, 0x7610, R12 ;  /* 0x00007610ff0c7816 */ /* 0x000fe4000000000c */
[----:B------:R-:W-:Y:S02]  /*45d40*/  PRMT R6, RZ, 0x7610, R6 ;  /* 0x00007610ff067816 */ /* 0x000fe40000000006 */
[----:B------:R-:W-:Y:S02]  /*45d50*/  PRMT R90, RZ, 0x7610, R90 ;  /* 0x00007610ff5a7816 */ /* 0x000fe4000000005a */
[----:B------:R-:W4:Y:S04]  /*45d60*/  @!P4 LDG.E.U16 R12, desc[UR20][R70.64] ;  /* 0x00000014460cc981 */ /* 0x000f28000c1e1500 */
[----:B------:R-:W4:Y:S01]  /*45d70*/  @!P4 LDG.E.U16 R6, desc[UR20][R68.64] ;  /* 0x000000144406c981 */ /* 0x000f22000c1e1500 */
[----:B------:R-:W-:-:S02]  /*45d80*/  PRMT R13, RZ, 0x7610, R13 ;  /* 0x00007610ff0d7816 */ /* 0x000fc4000000000d */
[----:B------:R-:W-:Y:S01]  /*45d90*/  PRMT R93, RZ, 0x7610, R93 ;  /* 0x00007610ff5d7816 */ /* 0x000fe2000000005d */
[----:B---3--:R0:W3:Y:S04]  /*45da0*/  @!P4 LDG.E.U16 R90, desc[UR20][R64.64] ;  /* 0x00000014405ac981 */ /* 0x0080e8000c1e1500 */
[----:B------:R-:W3:Y:S04]  /*45db0*/  LDL R70, [R1+0xdf4] ;  /* 0x000df40001467983 */ /* 0x000ee80000100800 */
[----:B------:R-:W3:Y:S04]  /*45dc0*/  LDL R69, [R1+0xdf8] ;  /* 0x000df80001457983 */ /* 0x000ee80000100800 */
[----:B------:R-:W3:Y:S04]  /*45dd0*/  LDL.LU R76, [R1+0xa90] ;  /* 0x000a9000014c7983 */ /* 0x000ee80000300800 */
[----:B------:R-:W3:Y:S04]  /*45de0*/  LDL.LU R77, [R1+0xa8c] ;  /* 0x000a8c00014d7983 */ /* 0x000ee80000300800 */
[----:B------:R-:W3:Y:S01]  /*45df0*/  LDL.LU R78, [R1+0xa80] ;  /* 0x000a8000014e7983 */ /* 0x000ee20000300800 */
[----:B0-----:R-:W-:-:S03]  /*45e00*/  @!P4 IMAD.MOV.U32 R64, RZ, RZ, R49 ;  /* 0x000000ffff40c224 */ /* 0x001fc600078e0031 */
[----:B------:R-:W3:Y:S04]  /*45e10*/  LDL.LU R79, [R1+0xa7c] ;  /* 0x000a7c00014f7983 */ /* 0x000ee80000300800 */
[----:B------:R-:W3:Y:S01]  /*45e20*/  LDL.LU R80, [R1+0xa70] ;  /* 0x000a700001507983 */ /* 0x000ee20000300800 */
[----:B------:R-:W-:-:S03]  /*45e30*/  @!P4 IMAD.MOV.U32 R65, RZ, RZ, R63 ;  /* 0x000000ffff41c224 */ /* 0x000fc600078e003f */
[----:B------:R-:W3:Y:S04]  /*45e40*/  LDL.LU R82, [R1+0xa6c] ;  /* 0x000a6c0001527983 */ /* 0x000ee80000300800 */
[----:B------:R-:W3:Y:S04]  /*45e50*/  LDL.LU R83, [R1+0xa60] ;  /* 0x000a600001537983 */ /* 0x000ee80000300800 */
[----:B------:R-:W3:Y:S04]  /*45e60*/  LDL.LU R49, [R1+0xa5c] ;  /* 0x000a5c0001317983 */ /* 0x000ee80000300800 */
[----:B------:R2:W3:Y:S04]  /*45e70*/  @!P4 LDG.E.U16 R13, desc[UR20][R72.64] ;  /* 0x00000014480dc981 */ /* 0x0004e8000c1e1500 */
[----:B------:R-:W3:Y:S04]  /*45e80*/  LDL.LU R84, [R1+0xa4c] ;  /* 0x000a4c0001547983 */ /* 0x000ee80000300800 */
[----:B------:R-:W3:Y:S04]  /*45e90*/  LDL R68, [R1+0xe34] ;  /* 0x000e340001447983 */ /* 0x000ee80000100800 */
[----:B------:R-:W3:Y:S04]  /*45ea0*/  @!P4 LDG.E.U16 R93, desc[UR20][R64.64] ;  /* 0x00000014405dc981 */ /* 0x000ee8000c1e1500 */
[----:B------:R-:W3:Y:S04]  /*45eb0*/  LDL R66, [R1+0xe74] ;  /* 0x000e740001427983 */ /* 0x000ee80000100800 */
[----:B------:R-:W3:Y:S04]  /*45ec0*/  LDL R63, [R1+0xeb8] ;  /* 0x000eb800013f7983 */ /* 0x000ee80000100800 */
[----:B------:R-:W3:Y:S04]  /*45ed0*/  LDL R65, [R1+0xe78] ;  /* 0x000e780001417983 */ /* 0x000ee80000100800 */
[----:B------:R-:W3:Y:S01]  /*45ee0*/  LDL R64, [R1+0xeb4] ;  /* 0x000eb40001407983 */ /* 0x000ee20000100800 */
[----:B--2---:R-:W-:-:S03]  /*45ef0*/  @!P4 IMAD.MOV.U32 R73, RZ, RZ, R3 ;  /* 0x000000ffff49c224 */ /* 0x004fc600078e0003 */
[----:B------:R-:W2:Y:S04]  /*45f00*/  LDL R3, [R1+0xe38] ;  /* 0x000e380001037983 */ /* 0x000ea80000100800 */
[----:B------:R-:W2:Y:S01]  /*45f10*/  LDL.LU R85, [R1+0xa48] ;  /* 0x000a480001557983 */ /* 0x000ea20000300800 */
[----:B----4-:R-:W-:-:S03]  /*45f20*/  @!P4 IMAD.MOV.U32 R72, RZ, RZ, R2 ;  /* 0x000000ffff48c224 */ /* 0x010fc600078e0002 */
[----:B------:R-:W4:Y:S04]  /*45f30*/  LDL.LU R86, [R1+0xa3c] ;  /* 0x000a3c0001567983 */ /* 0x000f280000300800 */
[----:B------:R-:W4:Y:S04]  /*45f40*/  LDL.LU R88, [R1+0xa38] ;  /* 0x000a380001587983 */ /* 0x000f280000300800 */
[----:B------:R-:W4:Y:S04]  /*45f50*/  LDL.LU R81, [R1+0xa2c] ;  /* 0x000a2c0001517983 */ /* 0x000f280000300800 */
[----:B------:R-:W4:Y:S01]  /*45f60*/  LDL.LU R2, [R1+0xa28] ;  /* 0x000a280001027983 */ /* 0x000f220000300800 */
[----:B---3--:R-:W-:Y:S01]  /*45f70*/  @!P4 IMAD.MOV.U32 R71, RZ, RZ, R70 ;  /* 0x000000ffff47c224 */ /* 0x008fe200078e0046 */
[----:B------:R-:W-:-:S02]  /*45f80*/  PRMT R10, RZ, 0x7610, R10 ;  /* 0x00007610ff0a7816 */ /* 0x000fc4000000000a */
[----:B------:R-:W3:Y:S01]  /*45f90*/  LDL.LU R87, [R1+0xa1c] ;  /* 0x000a1c0001577983 */ /* 0x000ee20000300800 */
[----:B------:R-:W-:-:S03]  /*45fa0*/  @!P4 IMAD.MOV.U32 R70, RZ, RZ, R69 ;  /* 0x000000ffff46c224 */ /* 0x000fc600078e0045 */
[----:B------:R-:W3:Y:S04]  /*45fb0*/  LDL.LU R89, [R1+0xa18] ;  /* 0x000a180001597983 */ /* 0x000ee80000300800 */
        /* <DEDUP_REMOVED lines=8> */
[----:B------:R-:W-:-:S03]  /*46040*/  @!P4 IMAD.MOV.U32 R69, RZ, RZ, R68 ;  /* 0x000000ffff45c224 */ /* 0x000fc600078e0044 */
[----:B------:R-:W-:Y:S01]  /*46050*/  STS.U16 [R67+UR4+0x22300], R84 ;  /* 0x0223005443007988 */ /* 0x000fe20008000404 */
[----:B--2---:R-:W-:-:S03]  /*46060*/  @!P4 IMAD.MOV.U32 R68, RZ, RZ, R3 ;  /* 0x000000ffff44c224 */ /* 0x004fc600078e0003 */
[----:B------:R-:W2:Y:S04]  /*46070*/  LDL.LU R3, [R1+0xa0c] ;  /* 0x000a0c0001037983 */ /* 0x000ea80000300800 */
[----:B------:R0:W2:Y:S04]  /*46080*/  @!P4 LDG.E.U16 R10, desc[UR20][R68.64] ;  /* 0x00000014440ac981 */ /* 0x0000a8000c1e1500 */
[----:B------:R-:W-:Y:S04]  /*46090*/  STS.U16 [R67+UR4+0x2a300], R85 ;  /* 0x02a3005543007988 */ /* 0x000fe80008000404 */
[----:B----4-:R-:W-:Y:S01]  /*460a0*/  STS.U16 [R67+UR4+0x22700], R86 ;  /* 0x0227005643007988 */ /* 0x010fe20008000404 */
[----:B0-----:R-:W-:-:S02]  /*460b0*/  @!P4 IMAD.MOV.U32 R68, RZ, RZ, R65 ;  /* 0x000000ffff44c224 */ /* 0x001fc400078e0041 */
[----:B------:R-:W-:Y:S01]  /*460c0*/  @!P4 IMAD.MOV.U32 R65, RZ, RZ, R64 ;  /* 0x000000ffff41c224 */ /* 0x000fe200078e0040 */
[----:B------:R-:W-:Y:S01]  /*460d0*/  STS.U16 [R67+UR4+0x2a700], R88 ;  /* 0x02a7005843007988 */ /* 0x000fe20008000404 */
[----:B------:R-:W-:-:S03]  /*460e0*/  @!P4 IMAD.MOV.U32 R64, RZ, RZ, R63 ;  /* 0x000000ffff40c224 */ /* 0x000fc600078e003f */
[----:B------:R-:W-:Y:S04]  /*460f0*/  STS.U16 [R67+UR4+0x22b00], R81 ;  /* 0x022b005143007988 */ /* 0x000fe80008000404 */
[----:B------:R-:W4:Y:S04]  /*46100*/  LDL R63, [R1+0x1550] ;  /* 0x00155000013f7983 */ /* 0x000f280000100800 */
[----:B------:R0:W-:Y:S04]  /*46110*/  STS.U16 [R67+UR4+0x2ab00], R2 ;  /* 0x02ab000243007988 */ /* 0x0001e80008000404 */
[----:B0-----:R-:W4:Y:S01]  /*46120*/  LDL.LU R2, [R1+0xa08] ;  /* 0x000a080001027983 */ /* 0x001f220000300800 */
[----:B------:R-:W-:Y:S01]  /*46130*/  PRMT R91, RZ, 0x7610, R91 ;  /* 0x00007610ff5b7816 */ /* 0x000fe2000000005b */
[----:B------:R-:W-:Y:S01]  /*46140*/  @!P4 IMAD.MOV.U32 R69, RZ, RZ, R66 ;  /* 0x000000ffff45c224 */ /* 0x000fe200078e0042 */
[----:B------:R-:W-:-:S02]  /*46150*/  PRMT R92, RZ, 0x7610, R92 ;  /* 0x00007610ff5c7816 */ /* 0x000fc4000000005c */
[----:B------:R-:W-:Y:S02]  /*46160*/  PRMT R4, RZ, 0x7610, R4 ;  /* 0x00007610ff047816 */ /* 0x000fe40000000004 */
[----:B------:R-:W4:Y:S01]  /*46170*/  @!P4 LDG.E.U16 R91, desc[UR20][R64.64] ;  /* 0x00000014405bc981 */ /* 0x000f22000c1e1500 */
[----:B------:R-:W-:-:S03]  /*46180*/  PRMT R5, RZ, 0x7610, R5 ;  /* 0x00007610ff057816 */ /* 0x000fc60000000005 */
[----:B------:R-:W4:Y:S04]  /*46190*/  @!P4 LDG.E.U16 R92, desc[UR20][R68.64] ;  /* 0x00000014445cc981 */ /* 0x000f28000c1e1500 */
[----:B------:R-:W4:Y:S04]  /*461a0*/  @!P4 LDG.E.U16 R4, desc[UR20][R70.64] ;  /* 0x000000144604c981 */ /* 0x000f28000c1e1500 */
        /* <DEDUP_REMOVED lines=24> */
[----:B---3--:R0:W-:Y:S04]  /*46330*/  STS.U16 [R67+UR4+0x22f00], R87 ;  /* 0x022f005743007988 */ /* 0x0081e80008000404 */
[----:B------:R-:W3:Y:S04]  /*46340*/  LDL.LU R86, [R1+0xa34] ;  /* 0x000a340001567983 */ /* 0x000ee80000300800 */
[----:B------:R1:W-:Y:S04]  /*46350*/  STS.U16 [R67+UR4+0x2af00], R89 ;  /* 0x02af005943007988 */ /* 0x0003e80008000404 */
[----:B0-----:R-:W3:Y:S04]  /*46360*/  LDL.LU R87, [R1+0xa30] ;  /* 0x000a300001577983 */ /* 0x001ee80000300800 */
[----:B-1----:R-:W3:Y:S04]  /*46370*/  LDL.LU R89, [R1+0xa24] ;  /* 0x000a240001597983 */ /* 0x002ee80000300800 */
[----:B--2---:R0:W-:Y:S04]  /*46380*/  STS.U16 [R67+UR4+0x23300], R3 ;  /* 0x0233000343007988 */ /* 0x0041e80008000404 */
[----:B0-----:R-:W2:Y:S04]  /*46390*/  LDL.LU R3, [R1+0xa20] ;  /* 0x000a200001037983 */ /* 0x001ea80000300800 */
[----:B----4-:R0:W-:Y:S04]  /*463a0*/  STS.U16 [R67+UR4+0x2b300], R2 ;  /* 0x02b3000243007988 */ /* 0x0101e80008000404 */
[----:B0-----:R-:W4:Y:S04]  /*463b0*/  LDL.LU R2, [R1+0x1ccc] ;  /* 0x001ccc0001027983 */ /* 0x001f280000300800 */
[----:B------:R-:W-:Y:S04]  /*463c0*/  STS.U16 [R67+UR4+0x23700], R64 ;  /* 0x0237004043007988 */ /* 0x000fe80008000404 */
[----:B------:R0:W-:Y:S04]  /*463d0*/  STS.U16 [R67+UR4+0x2b700], R88 ;  /* 0x02b7005843007988 */ /* 0x0001e80008000404 */
[----:B------:R1:W-:Y:S04]  /*463e0*/  STS.U16 [R67+UR4+0x23b00], R81 ;  /* 0x023b005143007988 */ /* 0x0003e80008000404 */
[----:B------:R-:W-:Y:S04]  /*463f0*/  STS.U16 [R67+UR4+0x2bb00], R65 ;  /* 0x02bb004143007988 */ /* 0x000fe80008000404 */
[----:B0-----:R-:W2:Y:S04]  /*46400*/  LDL.LU R88, [R1+0xa14] ;  /* 0x000a140001587983 */ /* 0x001ea80000300800 */
[----:B------:R-:W-:Y:S04]  /*46410*/  STS.U16 [R67+UR4+0x23f00], R66 ;  /* 0x023f004243007988 */ /* 0x000fe80008000404 */
[----:B-1----:R-:W2:Y:S04]  /*46420*/  LDL.LU R81, [R1+0xa10] ;  /* 0x000a100001517983 */ /* 0x002ea80000300800 */
[----:B----4-:R0:W-:Y:S04]  /*46430*/  STS.U16 [R67+UR4+0x2bf00], R2 ;  /* 0x02bf000243007988 */ /* 0x0101e80008000404 */
[----:B0-----:R-:W4:Y:S04]  /*46440*/  LDL.LU R2, [R1+0x1cc8] ;  /* 0x001cc80001027983 */ /* 0x001f280000300800 */
        /* <DEDUP_REMOVED lines=18> */
[----:B---3--:R-:W-:Y:S04]  /*46570*/  STS.U16 [R63+UR4+0x22780], R86 ;  /* 0x022780563f007988 */ /* 0x008fe80008000404 */
[----:B------:R-:W-:Y:S04]  /*46580*/  STS.U16 [R63+UR4+0x2a780], R87 ;  /* 0x02a780573f007988 */ /* 0x000fe80008000404 */
[----:B------:R-:W3:Y:S04]  /*46590*/  LDL.LU R64, [R1+0xa00] ;  /* 0x000a000001407983 */ /* 0x000ee80000300800 */
[----:B------:R0:W-:Y:S04]  /*465a0*/  STS.U16 [R63+UR4+0x22b80], R89 ;  /* 0x022b80593f007988 */ /* 0x0001e80008000404 */
[----:B------:R-:W3:Y:S04]  /*465b0*/  LDL.LU R65, [R1+0x9f4] ;  /* 0x0009f40001417983 */ /* 0x000ee80000300800 */
[----:B--2---:R1:W-:Y:S04]  /*465c0*/  STS.U16 [R63+UR4+0x2ab80], R3 ;  /* 0x02ab80033f007988 */ /* 0x0043e80008000404 */
[----:B0-----:R-:W2:Y:S04]  /*465d0*/  LDL.LU R89, [R1+0x9f0] ;  /* 0x0009f00001597983 */ /* 0x001ea80000300800 */
[----:B-1----:R-:W2:Y:S04]  /*465e0*/  LDL.LU R3, [R1+0x9e4] ;  /* 0x0009e40001037983 */ /* 0x002ea80000300800 */
        /* <DEDUP_REMOVED lines=25> */
[----:B-1----:R-:W2:Y:S04]  /*46780*/  LDL.LU R81, [R1+0x8a4] ;  /* 0x0008a40001517983 */ /* 0x002ea80000300800 */
[----:B----4-:R0:W-:Y:S04]  /*46790*/  STS.U16 [R63+UR4+0x23380], R2 ;  /* 0x023380023f007988 */ /* 0x0101e80008000404 */
[----:B0-----:R-:W4:Y:S04]  /*467a0*/  LDL.LU R2, [R1+0x1cc4] ;  /* 0x001cc40001027983 */ /* 0x001f280000300800 */
[----:B---3--:R-:W-:Y:S04]  /*467b0*/  STS.U16 [R63+UR4+0x2b380], R64 ;  /* 0x02b380403f007988 */ /* 0x008fe80008000404 */
[----:B------:R-:W-:Y:S04]  /*467c0*/  STS.U16 [R63+UR4+0x23780], R65 ;  /* 0x023780413f007988 */ /* 0x000fe80008000404 */
[----:B--2---:R0:W-:Y:S04]  /*467d0*/  STS.U16 [R63+UR4+0x2b780], R89 ;  /* 0x02b780593f007988 */ /* 0x0041e80008000404 */
[----:B------:R1:W-:Y:S04]  /*467e0*/  STS.U16 [R63+UR4+0x23b80], R3 ;  /* 0x023b80033f007988 */ /* 0x0003e80008000404 */
[----:B------:R-:W-:Y:S04]  /*467f0*/  STS.U16 [R63+UR4+0x2bb80], R66 ;  /* 0x02bb80423f007988 */ /* 0x000fe80008000404 */
[----:B0-----:R-:W2:Y:S04]  /*46800*/  LDL.LU R89, [R1+0x8a0] ;  /* 0x0008a00001597983 */ /* 0x001ea80000300800 */
[----:B------:R-:W-:Y:S04]  /*46810*/  STS.U16 [R63+UR4+0x23f80], R67 ;  /* 0x023f80433f007988 */ /* 0x000fe80008000404 */
[----:B-1----:R-:W3:Y:S04]  /*46820*/  LDL.LU R3, [R1+0x89c] ;  /* 0x00089c0001037983 */ /* 0x002ee80000300800 */
[----:B------:R0:W-:Y:S04]  /*46830*/  STS.U16 [R63+UR4+0x2bf80], R68 ;  /* 0x02bf80443f007988 */ /* 0x0001e80008000404 */
[----:B0-----:R-:W2:Y:S04]  /*46840*/  LDL.LU R63, [R1+0x898] ;  /* 0x00089800013f7983 */ /* 0x001ea80000300800 */
[----:B------:R-:W2:Y:S04]  /*46850*/  LDL.LU R64, [R1+0x894] ;  /* 0x0008940001407983 */ /* 0x000ea80000300800 */
[----:B------:R-:W2:Y:S04]  /*46860*/  LDL.LU R65, [R1+0x890] ;  /* 0x0008900001417983 */ /* 0x000ea80000300800 */
[----:B------:R-:W2:Y:S04]  /*46870*/  LDL.LU R66, [R1+0x88c] ;  /* 0x00088c0001427983 */ /* 0x000ea80000300800 */
[----:B----4-:R0:W-:Y:S04]  /*46880*/  STS.U16 [R2+UR4+0x35000], R81 ;  /* 0x0350005102007988 */ /* 0x0101e80008000404 */
[----:B0-----:R-:W4:Y:S04]  /*46890*/  LDL.LU R81, [R1+0x888] ;  /* 0x0008880001517983 */ /* 0x001f280000300800 */
[----:B------:R-:W4:Y:S04]  /*468a0*/  LDL.LU R67, [R1+0x880] ;  /* 0x0008800001437983 */ /* 0x000f280000300800 */
[----:B------:R0:W-:Y:S04]  /*468b0*/  STS.U16 [R2+UR4+0x30000], R69 ;  /* 0x0300004502007988 */ /* 0x0001e80008000404 */
[----:B------:R-:W4:Y:S04]  /*468c0*/  LDL.LU R68, [R1+0x87c] ;  /* 0x00087c0001447983 */ /* 0x000f280000300800 */
        /* <DEDUP_REMOVED lines=38> */
[----:B--2---:R0:W-:Y:S04]  /*46b30*/  STS.U16 [R2+UR4+0x35400], R89 ;  /* 0x0354005902007988 */ /* 0x0041e80008000404 */
[----:B-1----:R-:W2:Y:S04]  /*46b40*/  LDL.LU R88, [R1+0x82c] ;  /* 0x00082c0001587983 */ /* 0x002ea80000300800 */
[----:B---3--:R1:W-:Y:S04]  /*46b50*/  STS.U16 [R2+UR4+0x35800], R3 ;  /* 0x0358000302007988 */ /* 0x0083e80008000404 */
[----:B0-----:R-:W3:Y:S04]  /*46b60*/  LDL.LU R89, [R1+0x828] ;  /* 0x0008280001597983 */ /* 0x001ee80000300800 */
        /* <DEDUP_REMOVED lines=8> */
[----:B-1----:R-:W2:Y:S04]  /*46bf0*/  LDL.LU R66, [R1+0x1cb4] ;  /* 0x001cb40001427983 */ /* 0x002ea80000300800 */
[----:B----4-:R0:W-:Y:S04]  /*46c00*/  STS.U16 [R2+UR4+0x36c00], R81 ;  /* 0x036c005102007988 */ /* 0x0101e80008000404 */
[----:B0-----:R-:W4:Y:S04]  /*46c10*/  LDL.LU R81, [R1+0x1cb0] ;  /* 0x001cb00001517983 */ /* 0x001f280000300800 */
[----:B------:R0:W-:Y:S04]  /*46c20*/  STS.U16 [R2+UR4+0x37400], R67 ;  /* 0x0374004302007988 */ /* 0x0001e80008000404 */
[----:B------:R1:W-:Y:S04]  /*46c30*/  STS.U16 [R2+UR4+0x37800], R68 ;  /* 0x0378004402007988 */ /* 0x0003e80008000404 */
[----:B------:R1:W-:Y:S04]  /*46c40*/  STS.U16 [R2+UR4+0x37c00], R69 ;  /* 0x037c004502007988 */ /* 0x0003e80008000404 */
[----:B0-----:R-:W2:Y:S04]  /*46c50*/  LDL.LU R67, [R1+0x1cac] ;  /* 0x001cac0001437983 */ /* 0x001ea80000300800 */
[----:B-1----:R-:W2:Y:S04]  /*46c60*/  LDL.LU R68, [R1+0x1ca8] ;  /* 0x001ca80001447983 */ /* 0x002ea80000300800 */
[----:B------:R-:W2:Y:S04]  /*46c70*/  LDL.LU R69, [R1+0x1ca4] ;  /* 0x001ca40001457983 */ /* 0x000ea80000300800 */
[----:B----4-:R0:W-:Y:S02]  /*46c80*/  STS.U16 [R2+UR4+0x37000], R81 ;  /* 0x0370005102007988 */ /* 0x0101e40008000404 */
[----:B0-----:R-:W-:-:S05]  /*46c90*/  LOP3.LUT R81, R2, 0x10, RZ, 0x3c, !PT ;  /* 0x0000001002517812 */ /* 0x001fca00078e3cff */
        /* <DEDUP_REMOVED lines=37> */
[----:B---3--:R1:W-:Y:S04]  /*46ef0*/  STS.U16 [R81+UR4+0x34c80], R89 ;  /* 0x034c805951007988 */ /* 0x0083e80008000404 */
[----:B------:R3:W-:Y:S04]  /*46f00*/  STS.U16 [R81+UR4+0x35080], R3 ;  /* 0x0350800351007988 */ /* 0x0007e80008000404 */
[----:B0-----:R-:W2:Y:S04]  /*46f10*/  LDL.LU R88, [R1+0x1c58] ;  /* 0x001c580001587983 */ /* 0x001ea80000300800 */
[----:B-1----:R-:W2:Y:S04]  /*46f20*/  LDL.LU R89, [R1+0x1c54] ;  /* 0x001c540001597983 */ /* 0x002ea80000300800 */
[----:B---3--:R-:W3:Y:S04]  /*46f30*/  LDL.LU R3, [R1+0x1c50] ;  /* 0x001c500001037983 */ /* 0x008ee80000300800 */
[----:B---3--:R0:W-:Y:S04]  /*46f40*/  STS.U16 [R81+UR4+0x35480], R3 ;  /* 0x0354800351007988 */ /* 0x0081e80008000404 */
[----:B--2---:R1:W-:Y:S04]  /*46f50*/  STS.U16 [R81+UR4+0x35880], R89 ;  /* 0x0358805951007988 */ /* 0x0043e80008000404 */
[----:B------:R2:W-:Y:S04]  /*46f60*/  STS.U16 [R81+UR4+0x35c80], R88 ;  /* 0x035c805851007988 */ /* 0x0005e80008000404 */
[----:B------:R-:W-:Y:S04]  /*46f70*/  STS.U16 [R81+UR4+0x36080], R87 ;  /* 0x0360805751007988 */ /* 0x000fe80008000404 */
[----:B------:R-:W-:Y:S04]  /*46f80*/  STS.U16 [R81+UR4+0x36480], R86 ;  /* 0x0364805651007988 */ /* 0x000fe80008000404 */
[----:B------:R-:W-:Y:S04]  /*46f90*/  STS.U16 [R81+UR4+0x36880], R85 ;  /* 0x0368805551007988 */ /* 0x000fe80008000404 */
[----:B------:R-:W-:Y:S04]  /*46fa0*/  STS.U16 [R81+UR4+0x36c80], R84 ;  /* 0x036c805451007988 */ /* 0x000fe80008000404 */
[----:B0-----:R-:W3:Y:S04]  /*46fb0*/  LDL.LU R3, [R1+0x1c4c] ;  /* 0x001c4c0001037983 */ /* 0x001ee80000300800 */
[----:B------:R0:W-:Y:S04]  /*46fc0*/  STS.U16 [R81+UR4+0x37080], R49 ;  /* 0x0370803151007988 */ /* 0x0001e80008000404 */
[----:B-1----:R-:W3:Y:S04]  /*46fd0*/  LDL.LU R89, [R1+0x1c48] ;  /* 0x001c480001597983 */ /* 0x002ee80000300800 */
[----:B--2---:R-:W2:Y:S01]  /*46fe0*/  LDL.LU R88, [R1+0x1c44] ;  /* 0x001c440001587983 */ /* 0x004ea20000300800 */
[----:B0-----:R-:W-:-:S03]  /*46ff0*/  LOP3.LUT R49, R2, 0x20, RZ, 0x3c, !PT ;  /* 0x0000002002317812 */ /* 0x001fc600078e3cff */
[----:B------:R-:W2:Y:S04]  /*47000*/  LDL.LU R87, [R1+0x1c40] ;  /* 0x001c400001577983 */ /* 0x000ea80000300800 */
[----:B------:R0:W-:Y:S04]  /*47010*/  STS.U16 [R81+UR4+0x37480], R83 ;  /* 0x0374805351007988 */ /* 0x0001e80008000404 */
[----:B------:R-:W2:Y:S04]  /*47020*/  LDL.LU R86, [R1+0x1c3c] ;  /* 0x001c3c0001567983 */ /* 0x000ea80000300800 */
[----:B------:R1:W-:Y:S04]  /*47030*/  STS.U16 [R81+UR4+0x37880], R82 ;  /* 0x0378805251007988 */ /* 0x0003e80008000404 */
[----:B------:R-:W2:Y:S04]  /*47040*/  LDL.LU R85, [R1+0x1c38] ;  /* 0x001c380001557983 */ /* 0x000ea80000300800 */
[----:B------:R0:W-:Y:S04]  /*47050*/  STS.U16 [R81+UR4+0x37c80], R80 ;  /* 0x037c805051007988 */ /* 0x0001e80008000404 */
[----:B------:R-:W2:Y:S04]  /*47060*/  LDL.LU R84, [R1+0x1c34] ;  /* 0x001c340001547983 */ /* 0x000ea80000300800 */
[----:B------:R1:W-:Y:S04]  /*47070*/  STS.U16 [R49+UR4+0x30100], R79 ;  /* 0x0301004f31007988 */ /* 0x0003e80008000404 */
[----:B0-----:R-:W2:Y:S04]  /*47080*/  LDL.LU R83, [R1+0x1c30] ;  /* 0x001c300001537983 */ /* 0x001ea80000300800 */
[----:B------:R0:W-:Y:S04]  /*47090*/  STS.U16 [R49+UR4+0x30500], R78 ;  /* 0x0305004e31007988 */ /* 0x0001e80008000404 */
[----:B-1----:R-:W2:Y:S04]  /*470a0*/  LDL.LU R82, [R1+0x1c2c] ;  /* 0x001c2c0001527983 */ /* 0x002ea80000300800 */
[----:B------:R1:W-:Y:S04]  /*470b0*/  STS.U16 [R49+UR4+0x30900], R77 ;  /* 0x0309004d31007988 */ /* 0x0003e80008000404 */
[----:B------:R-:W2:Y:S04]  /*470c0*/  LDL.LU R81, [R1+0x1c28] ;  /* 0x001c280001517983 */ /* 0x000ea80000300800 */
[----:B------:R0:W-:Y:S04]  /*470d0*/  STS.U16 [R49+UR4+0x30d00], R76 ;  /* 0x030d004c31007988 */ /* 0x0001e80008000404 */
[----:B------:R-:W2:Y:S04]  /*470e0*/  LDL.LU R80, [R1+0x1c24] ;  /* 0x001c240001507983 */ /* 0x000ea80000300800 */
[----:B------:R0:W-:Y:S04]  /*470f0*/  STS.U16 [R49+UR4+0x31100], R75 ;  /* 0x0311004b31007988 */ /* 0x0001e80008000404 */
[----:B------:R-:W2:Y:S04]  /*47100*/  LDL.LU R79, [R1+0x1c20] ;  /* 0x001c2000014f7983 */ /* 0x000ea80000300800 */
[----:B----4-:R4:W-:Y:S04]  /*47110*/  STS.U16 [R49+UR4+0x31500], R74 ;  /* 0x0315004a31007988 */ /* 0x0109e80008000404 */
        /* <DEDUP_REMOVED lines=8> */
[----:B----4-:R-:W4:Y:S04]  /*471a0*/  LDL.LU R74, [R1+0x1c0c] ;  /* 0x001c0c00014a7983 */ /* 0x010f280000300800 */
        /* <DEDUP_REMOVED lines=32> */
[----:B------:R-:W-:Y:S04]  /*473b0*/  STS.U16 [R49+UR4+0x36900], R53 ;  /* 0x0369003531007988 */ /* 0x000fe80008000404 */
[----:B-1----:R-:W2:Y:S04]  /*473c0*/  LDL.LU R57, [R1+0x1bc8] ;  /* 0x001bc80001397983 */ /* 0x002ea80000300800 */
[----:B------:R-:W-:Y:S04]  /*473d0*/  STS.U16 [R49+UR4+0x36d00], R52 ;  /* 0x036d003431007988 */ /* 0x000fe80008000404 */
[----:B------:R-:W2:Y:S04]  /*473e0*/  LDL.LU R56, [R1+0x1bc4] ;  /* 0x001bc40001387983 */ /* 0x000ea80000300800 */
[----:B------:R0:W-:Y:S04]  /*473f0*/  STS.U16 [R49+UR4+0x37100], R17 ;  /* 0x0371001131007988 */ /* 0x0001e80008000404 */
[----:B------:R-:W2:Y:S04]  /*47400*/  LDL.LU R55, [R1+0x1bc0] ;  /* 0x001bc00001377983 */ /* 0x000ea80000300800 */
[----:B------:R-:W2:Y:S01]  /*47410*/  LDL.LU R54, [R1+0x1bbc] ;  /* 0x001bbc0001367983 */ /* 0x000ea20000300800 */
[----:B0-----:R-:W-:-:S03]  /*47420*/  LOP3.LUT R17, R2, 0x30, RZ, 0x3c, !PT ;  /* 0x0000003002117812 */ /* 0x001fc600078e3cff */
        /* <DEDUP_REMOVED lines=8> */
[----:B0-----:R-:W2:Y:S04]  /*474b0*/  LDL.LU R49, [R1+0x1ba8] ;  /* 0x001ba80001317983 */ /* 0x001ea80000300800 */
[----:B------:R0:W-:Y:S04]  /*474c0*/  STS.U16 [R17+UR4+0x30580], R46 ;  /* 0x0305802e11007988 */ /* 0x0001e80008000404 */
[----:B------:R-:W2:Y:S04]  /*474d0*/  LDL.LU R48, [R1+0x1ba4] ;  /* 0x001ba40001307983 */ /* 0x000ea80000300800 */
        /* <DEDUP_REMOVED lines=19> */
[----:B-1----:R-:W3:Y:S04]  /*47610*/  LDL.LU R38, [R1+0x1b7c] ;  /* 0x001b7c0001267983 */ /* 0x002ee80000300800 */
[----:B------:R1:W-:Y:S04]  /*47620*/  STS.U16 [R17+UR4+0x33180], R35 ;  /* 0x0331802311007988 */ /* 0x0003e80008000404 */
[----:B0-----:R-:W3:Y:S04]  /*47630*/  LDL.LU R37, [R1+0x1b78] ;  /* 0x001b780001257983 */ /* 0x001ee80000300800 */
[----:B------:R0:W-:Y:S04]  /*47640*/  STS.U16 [R17+UR4+0x33580], R34 ;  /* 0x0335802211007988 */ /* 0x0001e80008000404 */
[----:B------:R-:W3:Y:S04]  /*47650*/  LDL.LU R36, [R1+0x1b74] ;  /* 0x001b740001247983 */ /* 0x000ee80000300800 */
        /* <DEDUP_REMOVED lines=13> */
[----:B-1----:R-:W4:Y:S04]  /*47730*/  LDL.LU R29, [R1+0x1b58] ;  /* 0x001b5800011d7983 */ /* 0x002f280000300800 */
[----:B------:R1:W-:Y:S04]  /*47740*/  STS.U16 [R17+UR4+0x35580], R26 ;  /* 0x0355801a11007988 */ /* 0x0003e80008000404 */
[----:B0-----:R-:W4:Y:S04]  /*47750*/  LDL.LU R28, [R1+0x1b54] ;  /* 0x001b5400011c7983 */ /* 0x001f280000300800 */
[----:B------:R0:W-:Y:S04]  /*47760*/  STS.U16 [R17+UR4+0x35980], R25 ;  /* 0x0359801911007988 */ /* 0x0001e80008000404 */
[----:B------:R-:W4:Y:S04]  /*47770*/  LDL.LU R27, [R1+0x1b50] ;  /* 0x001b5000011b7983 */ /* 0x000f280000300800 */
        /* <DEDUP_REMOVED lines=12> */
[----:B-1----:R-:W4:Y:S01]  /*47840*/  LDL.LU R20, [R1+0x1b34] ;  /* 0x001b340001147983 */ /* 0x002f220000300800 */
[----:B0-----:R-:W-:-:S03]  /*47850*/  LOP3.LUT R9, R2, 0x40, RZ, 0x3c, !PT ;  /* 0x0000004002097812 */ /* 0x001fc600078e3cff */
[----:B------:R0:W-:Y:S04]  /*47860*/  STS.U16 [R17+UR4+0x37580], R19 ;  /* 0x0375801311007988 */ /* 0x0001e80008000404 */
[----:B------:R1:W-:Y:S04]  /*47870*/  STS.U16 [R17+UR4+0x37980], R18 ;  /* 0x0379801211007988 */ /* 0x0003e80008000404 */
[----:B------:R1:W-:Y:S04]  /*47880*/  STS.U16 [R17+UR4+0x37d80], R16 ;  /* 0x037d801011007988 */ /* 0x0003e80008000404 */
[----:B0-----:R-:W4:Y:S04]  /*47890*/  LDL.LU R19, [R1+0x1b30] ;  /* 0x001b300001137983 */ /* 0x001f280000300800 */
[----:B-1----:R-:W4:Y:S04]  /*478a0*/  LDL.LU R18, [R1+0x1b2c] ;  /* 0x001b2c0001127983 */ /* 0x002f280000300800 */
[----:B------:R-:W4:Y:S04]  /*478b0*/  LDL.LU R17, [R1+0x1b28] ;  /* 0x001b280001117983 */ /* 0x000f280000300800 */
        /* <DEDUP_REMOVED lines=11> */
[----:B------:R0:W-:Y:S04]  /*47970*/  STS.U16 [R9+UR4+0x31a00], R12 ;  /* 0x031a000c09007988 */ /* 0x0001e80008000404 */
[----:B-1----:R-:W4:Y:S04]  /*47980*/  LDL.LU R0, [R1+0x1b10] ;  /* 0x001b100001007983 */ /* 0x002f280000300800 */
[----:B------:R1:W-:Y:S04]  /*47990*/  STS.U16 [R9+UR4+0x31e00], R7 ;  /* 0x031e000709007988 */ /* 0x0003e80008000404 */
[----:B------:R-:W4:Y:S04]  /*479a0*/  LDL R13, [R1+0xafc] ;  /* 0x000afc00010d7983 */ /* 0x000f280000100800 */
[----:B0-----:R-:W4:Y:S04]  /*479b0*/  LDL R12, [R1+0xb00] ;  /* 0x000b0000010c7983 */ /* 0x001f280000100800 */
[----:B------:R0:W-:Y:S04]  /*479c0*/  STS.U16 [R9+UR4+0x32200], R6 ;  /* 0x0322000609007988 */ /* 0x0001e80008000404 */
[----:B-1----:R-:W4:Y:S04]  /*479d0*/  LDL R7, [R1+0xb04] ;  /* 0x000b040001077983 */ /* 0x002f280000100800 */
[----:B------:R1:W-:Y:S04]  /*479e0*/  STS.U16 [R9+UR4+0x32600], R90 ;  /* 0x0326005a09007988 */ /* 0x0003e80008000404 */
[----:B0-----:R-:W4:Y:S04]  /*479f0*/  LDL R6, [R1+0xb08] ;  /* 0x000b080001067983 */ /* 0x001f280000100800 */
[----:B------:R0:W-:Y:S04]  /*47a00*/  STS.U16 [R9+UR4+0x32a00], R93 ;  /* 0x032a005d09007988 */ /* 0x0001e80008000404 */
[----:B-1----:R-:W4:Y:S04]  /*47a10*/  LDL.LU R90, [R1+0x1b0c] ;  /* 0x001b0c00015a7983 */ /* 0x002f280000300800 */
[----:B------:R1:W-:Y:S04]  /*47a20*/  STS.U16 [R9+UR4+0x32e00], R5 ;  /* 0x032e000509007988 */ /* 0x0003e80008000404 */
[----:B0-----:R-:W4:Y:S04]  /*47a30*/  LDL.LU R93, [R1+0x1b08] ;  /* 0x001b0800015d7983 */ /* 0x001f280000300800 */
[----:B------:R0:W-:Y:S04]  /*47a40*/  STS.U16 [R9+UR4+0x33200], R4 ;  /* 0x0332000409007988 */ /* 0x0001e80008000404 */
[----:B-1----:R-:W4:Y:S04]  /*47a50*/  LDL R5, [R1+0xb0c] ;  /* 0x000b0c0001057983 */ /* 0x002f280000100800 */
[----:B0-----:R-:W4:Y:S04]  /*47a60*/  LDL R4, [R1+0xb10] ;  /* 0x000b100001047983 */ /* 0x001f280000100800 */
[----:B------:R0:W-:Y:S04]  /*47a70*/  STS.U16 [R9+UR4+0x33600], R10 ;  /* 0x0336000a09007988 */ /* 0x0001e80008000404 */
[----:B------:R-:W-:Y:S04]  /*47a80*/  STS.U16 [R9+UR4+0x33a00], R92 ;  /* 0x033a005c09007988 */ /* 0x000fe80008000404 */
[----:B------:R1:W-:Y:S04]  /*47a90*/  STS.U16 [R9+UR4+0x33e00], R91 ;  /* 0x033e005b09007988 */ /* 0x0003e80008000404 */
[----:B0-----:R-:W4:Y:S04]  /*47aa0*/  LDL R10, [R1+0xb3c] ;  /* 0x000b3c00010a7983 */ /* 0x001f280000100800 */
[----:B-1----:R-:W4:Y:S01]  /*47ab0*/  LDL R9, [R1+0xb40] ;  /* 0x000b400001097983 */ /* 0x002f220000100800 */
[----:B--2---:R-:W-:-:S02]  /*47ac0*/  PRMT R62, RZ, 0x7610, R62 ;  /* 0x00007610ff3e7816 */ /* 0x004fc4000000003e */
[----:B---3--:R-:W-:Y:S02]  /*47ad0*/  PRMT R30, RZ, 0x7610, R30 ;  /* 0x00007610ff1e7816 */ /* 0x008fe4000000001e */
[----:B----4-:R-:W-:-:S06]  /*47ae0*/  PRMT R11, RZ, 0x7610, R11 ;  /* 0x00007610ff0b7816 */ /* 0x010fcc000000000b */
[----:B------:R0:W2:Y:S02]  /*47af0*/  @!P4 LDG.E.U16 R11, desc[UR20][R12.64] ;  /* 0x000000140c0bc981 */ /* 0x0000a4000c1e1500 */
[----:B0-----:R-:W-:Y:S02]  /*47b00*/  @!P4 IMAD.MOV.U32 R13, RZ, RZ, R7 ;  /* 0x000000ffff0dc224 */ /* 0x001fe400078e0007 */
[----:B------:R-:W3:Y:S01]  /*47b10*/  LDL R7, [R1+0xb44] ;  /* 0x000b440001077983 */ /* 0x000ee20000100800 */
[----:B------:R-:W-:-:S03]  /*47b20*/  @!P4 IMAD.MOV.U32 R12, RZ, RZ, R6 ;  /* 0x000000ffff0cc224 */ /* 0x000fc600078e0006 */
[----:B------:R-:W3:Y:S04]  /*47b30*/  LDL R6, [R1+0xb48] ;  /* 0x000b480001067983 */ /* 0x000ee80000100800 */
[----:B------:R0:W4:Y:S02]  /*47b40*/  @!P4 LDG.E.U16 R62, desc[UR20][R12.64] ;  /* 0x000000140c3ec981 */ /* 0x000124000c1e1500 */
[----:B0-----:R-:W-:Y:S02]  /*47b50*/  @!P4 IMAD.MOV.U32 R13, RZ, RZ, R5 ;  /* 0x000000ffff0dc224 */ /* 0x001fe400078e0005 */
[----:B------:R-:W-:-:S05]  /*47b60*/  @!P4 IMAD.MOV.U32 R12, RZ, RZ, R4 ;  /* 0x000000ffff0cc224 */ /* 0x000fca00078e0004 */
[----:B------:R0:W2:Y:S01]  /*47b70*/  @!P4 LDG.E.U16 R30, desc[UR20][R12.64] ;  /* 0x000000140c1ec981 */ /* 0x0000a2000c1e1500 */
[----:B------:R-:W-:Y:S01]  /*47b80*/  PRMT R8, RZ, 0x7610, R8 ;  /* 0x00007610ff087816 */ /* 0x000fe20000000008 */
[----:B0-----:R-:W-:Y:S02]  /*47b90*/  @!P4 IMAD.MOV.U32 R13, RZ, RZ, R10 ;  /* 0x000000ffff0dc224 */ /* 0x001fe400078e000a */
[----:B------:R-:W-:-:S05]  /*47ba0*/  @!P4 IMAD.MOV.U32 R12, RZ, RZ, R9 ;  /* 0x000000ffff0cc224 */ /* 0x000fca00078e0009 */
[----:B------:R-:W2:Y:S01]  /*47bb0*/  @!P4 LDG.E.U16 R8, desc[UR20][R12.64] ;  /* 0x000000140c08c981 */ /* 0x000ea2000c1e1500 */
[----:B------:R-:W-:-:S06]  /*47bc0*/  PRMT R63, RZ, 0x7610, R63 ;  /* 0x00007610ff3f7816 */ /* 0x000fcc000000003f */
[----:B---3--:R-:W3:Y:S04]  /*47bd0*/  @!P4 LDG.E.U16 R63, desc[UR20][R6.64] ;  /* 0x00000014063fc981 */ /* 0x008ee8000c1e1500 */
[----:B----4-:R-:W-:Y:S04]  /*47be0*/  STL [R1+0x1a64], R62 ;  /* 0x001a643e01007387 */ /* 0x010fe80000100800 */
[----:B------:R-:W4:Y:S04]  /*47bf0*/  LDL R5, [R1+0xb4c] ;  /* 0x000b4c0001057983 */ /* 0x000f280000100800 */
[----:B------:R-:W4:Y:S04]  /*47c00*/  LDL R4, [R1+0xb50] ;  /* 0x000b500001047983 */ /* 0x000f280000100800 */
[----:B--2---:R-:W-:Y:S04]  /*47c10*/  STL [R1+0x1a68], R30 ;  /* 0x001a681e01007387 */ /* 0x004fe80000100800 */
[----:B------:R0:W-:Y:S04]  /*47c20*/  STL [R1+0x874], R11 ;  /* 0x0008740b01007387 */ /* 0x0001e80000100800 */
[----:B------:R-:W2:Y:S04]  /*47c30*/  LDL R10, [R1+0xb80] ;  /* 0x000b8000010a7983 */ /* 0x000ea80000100800 */
[----:B------:R-:W2:Y:S04]  /*47c40*/  LDL R9, [R1+0xb84] ;  /* 0x000b840001097983 */ /* 0x000ea80000100800 */
[----:B0-----:R-:W2:Y:S04]  /*47c50*/  LDL R11, [R1+0xb7c] ;  /* 0x000b7c00010b7983 */ /* 0x001ea80000100800 */
[----:B------:R0:W-:Y:S04]  /*47c60*/  STL [R1+0x868], R8 ;  /* 0x0008680801007387 */ /* 0x0001e80000100800 */
[----:B------:R-:W2:Y:S04]  /*47c70*/  LDL R7, [R1+0xb8c] ;  /* 0x000b8c0001077983 */ /* 0x000ea80000100800 */
[----:B------:R-:W2:Y:S04]  /*47c80*/  LDL R6, [R1+0xb90] ;  /* 0x000b900001067983 */ /* 0x000ea80000100800 */
[----:B0-----:R-:W2:Y:S01]  /*47c90*/  LDL R8, [R1+0xb88] ;  /* 0x000b880001087983 */ /* 0x001ea20000100800 */
[----:B------:R-:W-:-:S02]  /*47ca0*/  PRMT R31, RZ, 0x7610, R31 ;  /* 0x00007610ff1f7816 */ /* 0x000fc4000000001f */
[----:B------:R-:W-:Y:S02]  /*47cb0*/  PRMT R60, RZ, 0x7610, R60 ;  /* 0x00007610ff3c7816 */ /* 0x000fe4000000003c */
[----:B------:R-:W-:Y:S01]  /*47cc0*/  PRMT R28, RZ, 0x7610, R28 ;  /* 0x00007610ff1c7816 */ /* 0x000fe2000000001c */
[----:B---3--:R0:W-:Y:S02]  /*47cd0*/  STL [R1+0x1a6c], R63 ;  /* 0x001a6c3f01007387 */ /* 0x0081e40000100800 */
[----:B0-----:R-:W-:Y:S02]  /*47ce0*/  PRMT R63, RZ, 0x7610, R63 ;  /* 0x00007610ff3f7816 */ /* 0x001fe4000000003f */
[----:B----4-:R-:W3:Y:S04]  /*47cf0*/  @!P4 LDG.E.U16 R31, desc[UR20][R4.64] ;  /* 0x00000014041fc981 */ /* 0x010ee8000c1e1500 */
[----:B------:R-:W4:Y:S04]  /*47d00*/  LDL R5, [R1+0xbbc] ;  /* 0x000bbc0001057983 */ /* 0x000f280000100800 */
[----:B------:R-:W4:Y:S04]  /*47d10*/  LDL R4, [R1+0xbc0] ;  /* 0x000bc00001047983 */ /* 0x000f280000100800 */
[----:B--2---:R-:W2:Y:S04]  /*47d20*/  @!P4 LDG.E.U16 R63, desc[UR20][R10.64] ;  /* 0x000000140a3fc981 */ /* 0x004ea8000c1e1500 */
[----:B------:R-:W2:Y:S04]  /*47d30*/  @!P4 LDG.E.U16 R28, desc[UR20][R6.64] ;  /* 0x00000014061cc981 */ /* 0x000ea8000c1e1500 */
[----:B------:R-:W2:Y:S01]  /*47d40*/  @!P4 LDG.E.U16 R60, desc[UR20][R8.64] ;  /* 0x00000014083cc981 */ /* 0x000ea2000c1e1500 */
[----:B------:R-:W-:-:S03]  /*47d50*/  PRMT R30, RZ, 0x7610, R30 ;  /* 0x00007610ff1e7816 */ /* 0x000fc6000000001e */
[----:B---3--:R-:W-:Y:S04]  /*47d60*/  STL [R1+0x1a70], R31 ;  /* 0x001a701f01007387 */ /* 0x008fe80000100800 */
[----:B----4-:R-:W3:Y:S04]  /*47d70*/  @!P4 LDG.E.U16 R30, desc[UR20][R4.64] ;  /* 0x00000014041ec981 */ /* 0x010ee8000c1e1500 */
[----:B--2---:R-:W-:Y:S04]  /*47d80*/  STL [R1+0x1a74], R63 ;  /* 0x001a743f01007387 */ /* 0x004fe80000100800 */
[----:B------:R-:W2:Y:S04]  /*47d90*/  LDL R9, [R1+0xbc4] ;  /* 0x000bc40001097983 */ /* 0x000ea80000100800 */
[----:B------:R-:W2:Y:S04]  /*47da0*/  LDL R8, [R1+0xbc8] ;  /* 0x000bc80001087983 */ /* 0x000ea80000100800 */
[----:B------:R-:W-:Y:S04]  /*47db0*/  STL [R1+0x1a78], R60 ;  /* 0x001a783c01007387 */ /* 0x000fe80000100800 */
[----:B------:R-:W4:Y:S04]  /*47dc0*/  LDL R7, [R1+0xbcc] ;  /* 0x000bcc0001077983 */ /* 0x000f280000100800 */
[----:B------:R-:W4:Y:S04]  /*47dd0*/  LDL R6, [R1+0xbd0] ;  /* 0x000bd00001067983 */ /* 0x000f280000100800 */
[----:B------:R-:W-:Y:S04]  /*47de0*/  STL [R1+0x1a7c], R28 ;  /* 0x001a7c1c01007387 */ /* 0x000fe80000100800 */
[----:B------:R-:W4:Y:S04]  /*47df0*/  LDL R11, [R1+0xbfc] ;  /* 0x000bfc00010b7983 */ /* 0x000f280000100800 */
[----:B------:R-:W4:Y:S01]  /*47e00*/  LDL R10, [R1+0xc00] ;  /* 0x000c0000010a7983 */ /* 0x000f220000100800 */
[----:B------:R-:W-:-:S03]  /*47e10*/  PRMT R61, RZ, 0x7610, R61 ;  /* 0x00007610ff3d7816 */ /* 0x000fc6000000003d */
[----:B------:R-:W4:Y:S04]  /*47e20*/  LDL R5, [R1+0xc04] ;  /* 0x000c040001057983 */ /* 0x000f280000100800 */
[----:B------:R-:W4:Y:S01]  /*47e30*/  LDL R4, [R1+0xc08] ;  /* 0x000c080001047983 */ /* 0x000f220000100800 */
[----:B------:R-:W-:Y:S02]  /*47e40*/  PRMT R29, RZ, 0x7610, R29 ;  /* 0x00007610ff1d7816 */ /* 0x000fe4000000001d */
[----:B------:R-:W-:Y:S01]  /*47e50*/  PRMT R62, RZ, 0x7610, R62 ;  /* 0x00007610ff3e7816 */ /* 0x000fe2000000003e */
[----:B---3--:R-:W-:Y:S04]  /*47e60*/  STL [R1+0x1a80], R30 ;  /* 0x001a801e01007387 */ /* 0x008fe80000100800 */
[----:B--2---:R-:W2:Y:S04]  /*47e70*/  @!P4 LDG.E.U16 R61, desc[UR20][R8.64] ;  /* 0x00000014083dc981 */ /* 0x004ea8000c1e1500 */
[----:B------:R-:W3:Y:S04]  /*47e80*/  LDL R9, [R1+0xc0c] ;  /* 0x000c0c0001097983 */ /* 0x000ee80000100800 */
[----:B------:R-:W3:Y:S04]  /*47e90*/  LDL R8, [R1+0xc10] ;  /* 0x000c100001087983 */ /* 0x000ee80000100800 */
[----:B----4-:R-:W4:Y:S04]  /*47ea0*/  @!P4 LDG.E.U16 R29, desc[UR20][R6.64] ;  /* 0x00000014061dc981 */ /* 0x010f28000c1e1500 */
[----:B------:R-:W4:Y:S01]  /*47eb0*/  @!P4 LDG.E.U16 R62, desc[UR20][R10.64] ;  /* 0x000000140a3ec981 */ /* 0x000f22000c1e1500 */
[----:B------:R-:W-:-:S02]  /*47ec0*/  PRMT R58, RZ, 0x7610, R58 ;  /* 0x00007610ff3a7816 */ /* 0x000fc4000000003a */
[----:B------:R-:W-:-:S04]  /*47ed0*/  PRMT R26, RZ, 0x7610, R26 ;  /* 0x00007610ff1a7816 */ /* 0x000fc8000000001a */
[----:B------:R-:W4:Y:S04]  /*47ee0*/  @!P4 LDG.E.U16 R58, desc[UR20][R4.64] ;  /* 0x00000014043ac981 */ /* 0x000f28000c1e1500 */
[----:B---3--:R-:W3:Y:S04]  /*47ef0*/  @!P4 LDG.E.U16 R26, desc[UR20][R8.64] ;  /* 0x00000014081ac981 */ /* 0x008ee8000c1e1500 */
[----:B--2---:R-:W-:Y:S04]  /*47f00*/  STL [R1+0x1a84], R61 ;  /* 0x001a843d01007387 */ /* 0x004fe80000100800 */
[----:B------:R-:W2:Y:S04]  /*47f10*/  LDL R7, [R1+0xc3c] ;  /* 0x000c3c0001077983 */ /* 0x000ea80000100800 */
[----:B------:R-:W2:Y:S04]  /*47f20*/  LDL R6, [R1+0xc40] ;  /* 0x000c400001067983 */ /* 0x000ea80000100800 */
[----:B----4-:R-:W-:Y:S04]  /*47f30*/  STL [R1+0x1a88], R29 ;  /* 0x001a881d01007387 */ /* 0x010fe80000100800 */
[----:B------:R-:W-:Y:S04]  /*47f40*/  STL [R1+0x1a8c], R62 ;  /* 0x001a8c3e01007387 */ /* 0x000fe80000100800 */
[----:B------:R-:W4:Y:S04]  /*47f50*/  LDL R5, [R1+0xc44] ;  /* 0x000c440001057983 */ /* 0x000f280000100800 */
[----:B------:R-:W4:Y:S04]  /*47f60*/  LDL R4, [R1+0xc48] ;  /* 0x000c480001047983 */ /* 0x000f280000100800 */
[----:B------:R-:W-:Y:S04]  /*47f70*/  STL [R1+0x1a90], R58 ;  /* 0x001a903a01007387 */ /* 0x000fe80000100800 */
[----:B------:R-:W4:Y:S04]  /*47f80*/  LDL R9, [R1+0xc4c] ;  /* 0x000c4c0001097983 */ /* 0x000f280000100800 */
[----:B------:R-:W4:Y:S01]  /*47f90*/  LDL R8, [R1+0xc50] ;  /* 0x000c500001087983 */ /* 0x000f220000100800 */
[----:B------:R-:W-:-:S02]  /*47fa0*/  PRMT R3, RZ, 0x7610, R3 ;  /* 0x00007610ff037816 */ /* 0x000fc40000000003 */
[----:B------:R-:W-:Y:S01]  /*47fb0*/  PRMT R59, RZ, 0x7610, R59 ;  /* 0x00007610ff3b7816 */ /* 0x000fe2000000003b */
[----:B---3--:R-:W-:Y:S04]  /*47fc0*/  STL [R1+0x1a94], R26 ;  /* 0x001a941a01007387 */ /* 0x008fe80000100800 */
[----:B------:R-:W3:Y:S04]  /*47fd0*/  LDL R11, [R1+0xc7c] ;  /* 0x000c7c00010b7983 */ /* 0x000ee80000100800 */
[----:B------:R-:W3:Y:S04]  /*47fe0*/  LDL R10, [R1+0xc80] ;  /* 0x000c8000010a7983 */ /* 0x000ee80000100800 */
[----:B--2---:R-:W2:Y:S01]  /*47ff0*/  @!P4 LDG.E.U16 R3, desc[UR20][R6.64] ;  /* 0x000000140603c981 */ /* 0x004ea2000c1e1500 */
[----:B------:R-:W-:-:S02]  /*48000*/  PRMT R27, RZ, 0x7610, R27 ;  /* 0x00007610ff1b7816 */ /* 0x000fc4000000001b */
[----:B------:R-:W-:Y:S01]  /*48010*/  PRMT R88, RZ, 0x7610, R88 ;  /* 0x00007610ff587816 */ /* 0x000fe20000000058 */
[----:B------:R-:W2:Y:S04]  /*48020*/  LDL R7, [R1+0xc84] ;  /* 0x000c840001077983 */ /* 0x000ea80000100800 */
[----:B------:R-:W2:Y:S04]  /*48030*/  LDL R6, [R1+0xc88] ;  /* 0x000c880001067983 */ /* 0x000ea80000100800 */
[----:B----4-:R-:W4:Y:S04]  /*48040*/  @!P4 LDG.E.U16 R59, desc[UR20][R4.64] ;  /* 0x00000014043bc981 */ /* 0x010f28000c1e1500 */
[----:B------:R-:W4:Y:S04]  /*48050*/  @!P4 LDG.E.U16 R27, desc[UR20][R8.64] ;  /* 0x00000014081bc981 */ /* 0x000f28000c1e1500 */
[----:B---3--:R-:W3:Y:S04]  /*48060*/  @!P4 LDG.E.U16 R88, desc[UR20][R10.64] ;  /* 0x000000140a58c981 */ /* 0x008ee8000c1e1500 */
[----:B--2---:R-:W-:Y:S04]  /*48070*/  STL [R1+0x1a98], R3 ;  /* 0x001a980301007387 */ /* 0x004fe80000100800 */
[----:B------:R-:W2:Y:S04]  /*48080*/  LDL R5, [R1+0xc8c] ;  /* 0x000c8c0001057983 */ /* 0x000ea80000100800 */
[----:B------:R-:W2:Y:S04]  /*48090*/  LDL R4, [R1+0xc90] ;  /* 0x000c900001047983 */ /* 0x000ea80000100800 */
[----:B----4-:R-:W-:Y:S04]  /*480a0*/  STL [R1+0x1a9c], R59 ;  /* 0x001a9c3b01007387 */ /* 0x010fe80000100800 */
[----:B------:R-:W4:Y:S04]  /*480b0*/  LDL R9, [R1+0xcbc] ;  /* 0x000cbc0001097983 */ /* 0x000f280000100800 */
[----:B------:R-:W4:Y:S01]  /*480c0*/  LDL R8, [R1+0xcc0] ;  /* 0x000cc00001087983 */ /* 0x000f220000100800 */
[----:B------:R-:W-:-:S03]  /*480d0*/  PRMT R56, RZ, 0x7610, R56 ;  /* 0x00007610ff387816 */ /* 0x000fc60000000038 */
[----:B------:R-:W-:Y:S04]  /*480e0*/  STL [R1+0x1aa0], R27 ;  /* 0x001aa01b01007387 */ /* 0x000fe80000100800 */
[----:B------:R-:W4:Y:S01]  /*480f0*/  @!P4 LDG.E.U16 R56, desc[UR20][R6.64] ;  /* 0x000000140638c981 */ /* 0x000f22000c1e1500 */
[----:B------:R-:W-:Y:S02]  /*48100*/  PRMT R24, RZ, 0x7610, R24 ;  /* 0x00007610ff187816 */ /* 0x000fe40000000018 */
[----:B------:R-:W-:Y:S01]  /*48110*/  PRMT R89, RZ, 0x7610, R89 ;  /* 0x00007610ff597816 */ /* 0x000fe20000000059 */
[----:B---3--:R-:W-:Y:S04]  /*48120*/  STL [R1+0x1aa4], R88 ;  /* 0x001aa45801007387 */ /* 0x008fe80000100800 */
[----:B------:R-:W3:Y:S04]  /*48130*/  LDL R7, [R1+0xcc4] ;  /* 0x000cc40001077983 */ /* 0x000ee80000100800 */
[----:B------:R-:W3:Y:S04]  /*48140*/  LDL R6, [R1+0xcc8] ;  /* 0x000cc80001067983 */ /* 0x000ee80000100800 */
[----:B--2---:R-:W2:Y:S04]  /*48150*/  @!P4 LDG.E.U16 R24, desc[UR20][R4.64] ;  /* 0x000000140418c981 */ /* 0x004ea8000c1e1500 */
[----:B----4-:R3:W4:Y:S01]  /*48160*/  @!P4 LDG.E.U16 R89, desc[UR20][R8.64] ;  /* 0x000000140859c981 */ /* 0x010722000c1e1500 */
[----:B------:R-:W-:-:S03]  /*48170*/  PRMT R57, RZ, 0x7610, R57 ;  /* 0x00007610ff397816 */ /* 0x000fc60000000039 */
[----:B------:R-:W-:Y:S04]  /*48180*/  STL [R1+0x1aa8], R56 ;  /* 0x001aa83801007387 */ /* 0x000fe80000100800 */
[----:B------:R-:W4:Y:S04]  /*48190*/  LDL R5, [R1+0xccc] ;  /* 0x000ccc0001057983 */ /* 0x000f280000100800 */
[----:B------:R-:W4:Y:S01]  /*481a0*/  LDL R4, [R1+0xcd0] ;  /* 0x000cd00001047983 */ /* 0x000f220000100800 */
[----:B---3--:R-:W-:Y:S02]  /*481b0*/  @!P4 IMAD.MOV.U32 R9, RZ, RZ, R7 ;  /* 0x000000ffff09c224 */ /* 0x008fe400078e0007 */
[----:B------:R-:W-:-:S05]  /*481c0*/  @!P4 IMAD.MOV.U32 R8, RZ, RZ, R6 ;  /* 0x000000ffff08c224 */ /* 0x000fca00078e0006 */
[----:B------:R-:W3:Y:S04]  /*481d0*/  @!P4 LDG.E.U16 R57, desc[UR20][R8.64] ;  /* 0x000000140839c981 */ /* 0x000ee8000c1e1500 */
[----:B--2---:R-:W-:Y:S04]  /*481e0*/  STL [R1+0x1aac], R24 ;  /* 0x001aac1801007387 */ /* 0x004fe80000100800 */
[----:B------:R-:W2:Y:S04]  /*481f0*/  LDL R13, [R1+0xcfc] ;  /* 0x000cfc00010d7983 */ /* 0x000ea80000100800 */
[----:B------:R-:W2:Y:S04]  /*48200*/  LDL R12, [R1+0xd00] ;  /* 0x000d0000010c7983 */ /* 0x000ea80000100800 */
[----:B------:R-:W2:Y:S04]  /*48210*/  LDL R11, [R1+0xd04] ;  /* 0x000d0400010b7983 */ /* 0x000ea80000100800 */
[----:B------:R-:W2:Y:S04]  /*48220*/  LDL R10, [R1+0xd08] ;  /* 0x000d0800010a7983 */ /* 0x000ea80000100800 */
[----:B----4-:R-:W-:Y:S04]  /*48230*/  STL [R1+0x1ab0], R89 ;  /* 0x001ab05901007387 */ /* 0x010fe80000100800 */
[----:B------:R-:W4:Y:S04]  /*48240*/  LDL R7, [R1+0xd0c] ;  /* 0x000d0c0001077983 */ /* 0x000f280000100800 */
[----:B------:R-:W4:Y:S01]  /*48250*/  LDL R6, [R1+0xd10] ;  /* 0x000d100001067983 */ /* 0x000f220000100800 */
[----:B------:R-:W-:-:S03]  /*48260*/  PRMT R25, RZ, 0x7610, R25 ;  /* 0x00007610ff197816 */ /* 0x000fc60000000019 */
[----:B------:R-:W4:Y:S04]  /*48270*/  LDL R9, [R1+0xd3c] ;  /* 0x000d3c0001097983 */ /* 0x000f280000100800 */
[----:B------:R-:W4:Y:S04]  /*48280*/  LDL R8, [R1+0xd40] ;  /* 0x000d400001087983 */ /* 0x000f280000100800 */
[----:B------:R-:W4:Y:S01]  /*48290*/  @!P4 LDG.E.U16 R25, desc[UR20][R4.64] ;  /* 0x000000140419c981 */ /* 0x000f22000c1e1500 */
[----:B------:R-:W-:Y:S02]  /*482a0*/  PRMT R86, RZ, 0x7610, R86 ;  /* 0x00007610ff567816 */ /* 0x000fe40000000056 */
[----:B------:R-:W-:Y:S01]  /*482b0*/  PRMT R54, RZ, 0x7610, R54 ;  /* 0x00007610ff367816 */ /* 0x000fe20000000036 */
[----:B---3--:R-:W-:Y:S04]  /*482c0*/  STL [R1+0x1ab4], R57 ;  /* 0x001ab43901007387 */ /* 0x008fe80000100800 */
[----:B------:R-:W3:Y:S04]  /*482d0*/  LDL R5, [R1+0xd44] ;  /* 0x000d440001057983 */ /* 0x000ee80000100800 */
[----:B------:R-:W3:Y:S04]  /*482e0*/  LDL R4, [R1+0xd48] ;  /* 0x000d480001047983 */ /* 0x000ee80000100800 */
[----:B--2---:R-:W2:Y:S04]  /*482f0*/  @!P4 LDG.E.U16 R86, desc[UR20][R12.64] ;  /* 0x000000140c56c981 */ /* 0x004ea8000c1e1500 */
[----:B------:R4:W2:Y:S04]  /*48300*/  @!P4 LDG.E.U16 R54, desc[UR20][R10.64] ;  /* 0x000000140a36c981 */ /* 0x0008a8000c1e1500 */
[----:B------:R-:W2:Y:S01]  /*48310*/  LDL.LU.64 R12, [R1+0x1b00] ;  /* 0x001b0000010c7983 */ /* 0x000ea20000300a00 */
[----:B----4-:R-:W-:-:S02]  /*48320*/  @!P4 IMAD.MOV.U32 R11, RZ, RZ, R7 ;  /* 0x000000ffff0bc224 */ /* 0x010fc400078e0007 */
[----:B------:R-:W-:Y:S01]  /*48330*/  @!P4 IMAD.MOV.U32 R10, RZ, RZ, R6 ;  /* 0x000000ffff0ac224 */ /* 0x000fe200078e0006 */
[----:B------:R-:W4:Y:S04]  /*48340*/  LDL R7, [R1+0xd4c] ;  /* 0x000d4c0001077983 */ /* 0x000f280000100800 */
[----:B------:R-:W4:Y:S01]  /*48350*/  LDL R6, [R1+0xd50] ;  /* 0x000d500001067983 */ /* 0x000f220000100800 */
[----:B------:R-:W-:Y:S02]  /*48360*/  PRMT R87, RZ, 0x7610, R87 ;  /* 0x00007610ff577816 */ /* 0x000fe40000000057 */
[----:B------:R-:W-:-:S04]  /*48370*/  PRMT R55, RZ, 0x7610, R55 ;  /* 0x00007610ff377816 */ /* 0x000fc80000000037 */
[----:B------:R3:W2:Y:S01]  /*48380*/  @!P4 LDG.E.U16 R87, desc[UR20][R8.64] ;  /* 0x000000140857c981 */ /* 0x0006a2000c1e1500 */
[----:B------:R-:W-:Y:S02]  /*48390*/  PRMT R22, RZ, 0x7610, R22 ;  /* 0x00007610ff167816 */ /* 0x000fe40000000016 */
[----:B------:R-:W-:-:S04]  /*483a0*/  PRMT R23, RZ, 0x7610, R23 ;  /* 0x00007610ff177816 */ /* 0x000fc80000000017 */
[----:B------:R-:W2:Y:S04]  /*483b0*/  @!P4 LDG.E.U16 R22, desc[UR20][R10.64] ;  /* 0x000000140a16c981 */ /* 0x000ea8000c1e1500 */
[----:B------:R-:W2:Y:S01]  /*483c0*/  LDL.LU.64 R10, [R1+0x1af8] ;  /* 0x001af800010a7983 */ /* 0x000ea20000300a00 */
[----:B---3--:R-:W-:Y:S02]  /*483d0*/  @!P4 IMAD.MOV.U32 R9, RZ, RZ, R5 ;  /* 0x000000ffff09c224 */ /* 0x008fe400078e0005 */
[----:B------:R-:W-:-:S05]  /*483e0*/  @!P4 IMAD.MOV.U32 R8, RZ, RZ, R4 ;  /* 0x000000ffff08c224 */ /* 0x000fca00078e0004 */
[----:B------:R-:W3:Y:S04]  /*483f0*/  @!P4 LDG.E.U16 R55, desc[UR20][R8.64] ;  /* 0x000000140837c981 */ /* 0x000ee8000c1e1500 */
[----:B----4-:R-:W4:Y:S04]  /*48400*/  @!P4 LDG.E.U16 R23, desc[UR20][R6.64] ;  /* 0x000000140617c981 */ /* 0x010f28000c1e1500 */
[----:B--2---:R0:W-:Y:S04]  /*48410*/  STL.64 [R1+0x1ab8], R86 ;  /* 0x001ab85601007387 */ /* 0x0041e80000100a00 */
[----:B------:R-:W2:Y:S04]  /*48420*/  LDL R5, [R1+0xd84] ;  /* 0x000d840001057983 */ /* 0x000ea80000100800 */
[----:B------:R-:W2:Y:S04]  /*48430*/  LDL R4, [R1+0xd88] ;  /* 0x000d880001047983 */ /* 0x000ea80000100800 */
[----:B0-----:R-:W2:Y:S04]  /*48440*/  LDL R87, [R1+0xd80] ;  /* 0x000d800001577983 */ /* 0x001ea80000100800 */
[----:B------:R-:W2:Y:S04]  /*48450*/  LDL.LU.64 R8, [R1+0x1af0] ;  /* 0x001af00001087983 */ /* 0x000ea80000300a00 */
[----:B------:R-:W2:Y:S04]  /*48460*/  LDL R86, [R1+0xd8c] ;  /* 0x000d8c0001567983 */ /* 0x000ea80000100800 */
[----:B------:R-:W2:Y:S04]  /*48470*/  LDL R63, [R1+0xd90] ;  /* 0x000d9000013f7983 */ /* 0x000ea80000100800 */
[----:B---3--:R0:W-:Y:S04]  /*48480*/  STL.64 [R1+0x1ac0], R54 ;  /* 0x001ac03601007387 */ /* 0x0081e80000100a00 */
[----:B------:R-:W3:Y:S04]  /*48490*/  LDL R31, [R1+0xdbc] ;  /* 0x000dbc00011f7983 */ /* 0x000ee80000100800 */
[----:B------:R-:W3:Y:S04]  /*484a0*/  LDL R28, [R1+0xdc0] ;  /* 0x000dc000011c7983 */ /* 0x000ee80000100800 */
[----:B0-----:R-:W3:Y:S04]  /*484b0*/  LDL R55, [R1+0xd7c] ;  /* 0x000d7c0001377983 */ /* 0x001ee80000100800 */
[----:B------:R-:W3:Y:S04]  /*484c0*/  LDL.LU.64 R6, [R1+0x1ae8] ;  /* 0x001ae80001067983 */ /* 0x000ee80000300a00 */
[----:B----4-:R0:W-:Y:S04]  /*484d0*/  STL.64 [R1+0x1ac8], R22 ;  /* 0x001ac81601007387 */ /* 0x0101e80000100a00 */
[----:B0-----:R-:W4:Y:S04]  /*484e0*/  LDL R23, [R1+0xdc4] ;  /* 0x000dc40001177983 */ /* 0x001f280000100800 */
[----:B------:R-:W4:Y:S01]  /*484f0*/  LDL R22, [R1+0xdc8] ;  /* 0x000dc80001167983 */ /* 0x000f220000100800 */
[----:B------:R-:W-:Y:S01]  /*48500*/  PRMT R84, RZ, 0x7610, R84 ;  /* 0x00007610ff547816 */ /* 0x000fe20000000054 */
[----:B--2---:R-:W-:Y:S01]  /*48510*/  @!P4 IMAD.MOV.U32 R54, RZ, RZ, R87 ;  /* 0x000000ffff36c224 */ /* 0x004fe200078e0057 */
[----:B------:R-:W-:-:S02]  /*48520*/  PRMT R20, RZ, 0x7610, R20 ;  /* 0x00007610ff147816 */ /* 0x000fc40000000014 */
[----:B------:R-:W-:Y:S02]  /*48530*/  PRMT R85, RZ, 0x7610, R85 ;  /* 0x00007610ff557816 */ /* 0x000fe40000000055 */
[----:B------:R-:W-:Y:S02]  /*48540*/  PRMT R52, RZ, 0x7610, R52 ;  /* 0x00007610ff347816 */ /* 0x000fe40000000034 */
[----:B------:R-:W-:-:S04]  /*48550*/  PRMT R53, RZ, 0x7610, R53 ;  /* 0x00007610ff357816 */ /* 0x000fc80000000035 */
[----:B------:R-:W2:Y:S04]  /*48560*/  @!P4 LDG.E.U16 R52, desc[UR20][R4.64] ;  /* 0x000000140434c981 */ /* 0x000ea8000c1e1500 */
[----:B------:R-:W2:Y:S04]  /*48570*/  LDL R5, [R1+0xdcc] ;  /* 0x000dcc0001057983 */ /* 0x000ea80000100800 */
[----:B------:R-:W2:Y:S04]  /*48580*/  LDL R4, [R1+0xdd0] ;  /* 0x000dd00001047983 */ /* 0x000ea80000100800 */
[----:B---3--:R0:W3:Y:S02]  /*48590*/  @!P4 LDG.E.U16 R84, desc[UR20][R54.64] ;  /* 0x000000143654c981 */ /* 0x0080e4000c1e1500 */
[----:B0-----:R-:W-:-:S02]  /*485a0*/  @!P4 IMAD.MOV.U32 R54, RZ, RZ, R63 ;  /* 0x000000ffff36c224 */ /* 0x001fc400078e003f */
[----:B------:R-:W-:-:S05]  /*485b0*/  @!P4 IMAD.MOV.U32 R55, RZ, RZ, R86 ;  /* 0x000000ffff37c224 */ /* 0x000fca00078e0056 */
[----:B------:R0:W3:Y:S02]  /*485c0*/  @!P4 LDG.E.U16 R20, desc[UR20][R54.64] ;  /* 0x000000143614c981 */ /* 0x0000e4000c1e1500 */
[----:B0-----:R-:W-:Y:S02]  /*485d0*/  @!P4 IMAD.MOV.U32 R54, RZ, RZ, R28 ;  /* 0x000000ffff36c224 */ /* 0x001fe400078e001c */
[----:B----4-:R-:W4:Y:S01]  /*485e0*/  @!P4 LDG.E.U16 R53, desc[UR20][R22.64] ;  /* 0x000000141635c981 */ /* 0x010f22000c1e1500 */
[----:B------:R-:W-:-:S03]  /*485f0*/  @!P4 IMAD.MOV.U32 R55, RZ, RZ, R31 ;  /* 0x000000ffff37c224 */ /* 0x000fc600078e001f */
[----:B------:R-:W3:Y:S04]  /*48600*/  LDL R31, [R1+0xdfc] ;  /* 0x000dfc00011f7983 */ /* 0x000ee80000100800 */
[----:B------:R-:W3:Y:S04]  /*48610*/  @!P4 LDG.E.U16 R85, desc[UR20][R54.64] ;  /* 0x000000143655c981 */ /* 0x000ee8000c1e1500 */
[----:B------:R-:W4:Y:S01]  /*48620*/  LDL R28, [R1+0xe00] ;  /* 0x000e0000011c7983 */ /* 0x000f220000100800 */
[----:B------:R-:W-:-:S06]  /*48630*/  PRMT R21, RZ, 0x7610, R21 ;  /* 0x00007610ff157816 */ /* 0x000fcc0000000015 */
[----:B--2---:R-:W2:Y:S04]  /*48640*/  @!P4 LDG.E.U16 R21, desc[UR20][R4.64] ;  /* 0x000000140415c981 */ /* 0x004ea8000c1e1500 */
[----:B---3--:R-:W-:Y:S04]  /*48650*/  STL.64 [R1+0x1ad0], R84 ;  /* 0x001ad05401007387 */ /* 0x008fe80000100a00 */
[----:B------:R-:W3:Y:S04]  /*48660*/  LDL R23, [R1+0xe04] ;  /* 0x000e040001177983 */ /* 0x000ee80000100800 */
[----:B------:R-:W3:Y:S04]  /*48670*/  LDL R22, [R1+0xe08] ;  /* 0x000e080001167983 */ /* 0x000ee80000100800 */
[----:B----4-:R0:W-:Y:S04]  /*48680*/  STL.64 [R1+0x1ad8], R52 ;  /* 0x001ad83401007387 */ /* 0x0101e80000100a00 */
[----:B------:R-:W4:Y:S04]  /*48690*/  LDL R5, [R1+0xe44] ;  /* 0x000e440001057983 */ /* 0x000f280000100800 */
[----:B------:R-:W2:Y:S04]  /*486a0*/  LDL R4, [R1+0xe48] ;  /* 0x000e480001047983 */ /* 0x000ea80000100800 */
[----:B0-----:R-:W2:Y:S04]  /*486b0*/  LDL R53, [R1+0xe3c] ;  /* 0x000e3c0001357983 */ /* 0x001ea80000100800 */
[----:B------:R-:W2:Y:S01]  /*486c0*/  LDL R52, [R1+0xe40] ;  /* 0x000e400001347983 */ /* 0x000ea20000100800 */
[----:B------:R-:W-:-:S02]  /*486d0*/  @!P4 IMAD.MOV.U32 R84, RZ, RZ, R28 ;  /* 0x000000ffff54c224 */ /* 0x000fc400078e001c */
[----:B------:R-:W-:Y:S01]  /*486e0*/  @!P4 IMAD.MOV.U32 R85, RZ, RZ, R31 ;  /* 0x000000ffff55c224 */ /* 0x000fe200078e001f */
[----:B------:R-:W4:Y:S04]  /*486f0*/  LDL R28, [R1+0xe50] ;  /* 0x000e5000011c7983 */ /* 0x000f280000100800 */
[----:B------:R-:W4:Y:S01]  /*48700*/  LDL R31, [R1+0xe4c] ;  /* 0x000e4c00011f7983 */ /* 0x000f220000100800 */
[----:B------:R-:W-:Y:S02]  /*48710*/  PRMT R50, RZ, 0x7610, R50 ;  /* 0x00007610ff327816 */ /* 0x000fe40000000032 */
[----:B------:R-:W-:Y:S01]  /*48720*/  PRMT R83, RZ, 0x7610, R83 ;  /* 0x00007610ff537816 */ /* 0x000fe20000000053 */
[----:B------:R-:W4:Y:S01]  /*48730*/  LDL R55, [R1+0xe0c] ;  /* 0x000e0c0001377983 */ /* 0x000f220000100800 */
[----:B------:R-:W-:-:S02]  /*48740*/  PRMT R51, RZ, 0x7610, R51 ;  /* 0x00007610ff337816 */ /* 0x000fc40000000033 */
[----:B------:R-:W-:Y:S01]  /*48750*/  PRMT R19, RZ, 0x7610, R19 ;  /* 0x00007610ff137816 */ /* 0x000fe20000000013 */
[----:B------:R-:W4:Y:S01]  /*48760*/  LDL R54, [R1+0xe10] ;  /* 0x000e100001367983 */ /* 0x000f220000100800 */
[----:B------:R-:W-:Y:S02]  /*48770*/  PRMT R80, RZ, 0x7610, R80 ;  /* 0x00007610ff507816 */ /* 0x000fe40000000050 */
[----:B------:R-:W-:Y:S01]  /*48780*/  PRMT R48, RZ, 0x7610, R48 ;  /* 0x00007610ff307816 */ /* 0x000fe20000000030 */
[----:B------:R-:W4:Y:S01]  /*48790*/  LDL R87, [R1+0xab4] ;  /* 0x000ab40001577983 */ /* 0x000f220000100800 */
[----:B------:R-:W-:Y:S02]  /*487a0*/  PRMT R82, RZ, 0x7610, R82 ;  /* 0x00007610ff527816 */ /* 0x000fe40000000052 */
[----:B------:R-:W-:Y:S01]  /*487b0*/  PRMT R49, RZ, 0x7610, R49 ;  /* 0x00007610ff317816 */ /* 0x000fe20000000031 */
[----:B------:R-:W4:Y:S04]  /*487c0*/  LDL R86, [R1+0xab8] ;  /* 0x000ab80001567983 */ /* 0x000f280000100800 */
[----:B------:R-:W4:Y:S04]  /*487d0*/  @!P4 LDG.E.U16 R82, desc[UR20][R84.64] ;  /* 0x000000145452c981 */ /* 0x000f28000c1e1500 */
[----:B---3--:R-:W3:Y:S04]  /*487e0*/  @!P4 LDG.E.U16 R50, desc[UR20][R22.64] ;  /* 0x000000141632c981 */ /* 0x008ee8000c1e1500 */
[----:B------:R-:W3:Y:S04]  /*487f0*/  LDL R23, [R1+0xe7c] ;  /* 0x000e7c0001177983 */ /* 0x000ee80000100800 */
[----:B------:R-:W3:Y:S04]  /*48800*/  LDL R22, [R1+0xe80] ;  /* 0x000e800001167983 */ /* 0x000ee80000100800 */
[----:B--2---:R0:W2:Y:S02]  /*48810*/  @!P4 LDG.E.U16 R83, desc[UR20][R52.64] ;  /* 0x000000143453c981 */ /* 0x0040a4000c1e1500 */
[----:B0-----:R-:W-:-:S02]  /*48820*/  @!P4 IMAD.MOV.U32 R52, RZ, RZ, R4 ;  /* 0x000000ffff34c224 */ /* 0x001fc400078e0004 */
[----:B----4-:R-:W-:Y:S01]  /*48830*/  @!P4 IMAD.MOV.U32 R53, RZ, RZ, R5 ;  /* 0x000000ffff35c224 */ /* 0x010fe200078e0005 */
[----:B------:R-:W4:Y:S04]  /*48840*/  LDL R4, [R1+0xe88] ;  /* 0x000e880001047983 */ /* 0x000f280000100800 */
[----:B------:R-:W4:Y:S04]  /*48850*/  LDL R5, [R1+0xe84] ;  /* 0x000e840001057983 */ /* 0x000f280000100800 */
[----:B------:R0:W2:Y:S02]  /*48860*/  @!P4 LDG.E.U16 R51, desc[UR20][R52.64] ;  /* 0x000000143433c981 */ /* 0x0000a4000c1e1500 */
[----:B0-----:R-:W-:-:S02]  /*48870*/  @!P4 IMAD.MOV.U32 R52, RZ, RZ, R28 ;  /* 0x000000ffff34c224 */ /* 0x001fc400078e001c */
[----:B------:R-:W-:Y:S01]  /*48880*/  @!P4 IMAD.MOV.U32 R53, RZ, RZ, R31 ;  /* 0x000000ffff35c224 */ /* 0x000fe200078e001f */
[----:B------:R-:W2:Y:S04]  /*48890*/  LDL R28, [R1+0xe90] ;  /* 0x000e9000011c7983 */ /* 0x000ea80000100800 */
[----:B------:R-:W2:Y:S04]  /*488a0*/  LDL R31, [R1+0xe8c] ;  /* 0x000e8c00011f7983 */ /* 0x000ea80000100800 */
[----:B------:R-:W2:Y:S04]  /*488b0*/  @!P4 LDG.E.U16 R19, desc[UR20][R52.64] ;  /* 0x000000143413c981 */ /* 0x000ea8000c1e1500 */
[----:B------:R-:W2:Y:S04]  /*488c0*/  LDL R53, [R1+0xec4] ;  /* 0x000ec40001357983 */ /* 0x000ea80000100800 */
[----:B------:R-:W2:Y:S04]  /*488d0*/  LDL R52, [R1+0xec8] ;  /* 0x000ec80001347983 */ /* 0x000ea80000100800 */
[----:B---3--:R-:W3:Y:S04]  /*488e0*/  @!P4 LDG.E.U16 R80, desc[UR20][R22.64] ;  /* 0x000000141650c981 */ /* 0x008ee8000c1e1500 */
[----:B------:R-:W3:Y:S04]  /*488f0*/  LDL R23, [R1+0xecc] ;  /* 0x000ecc0001177983 */ /* 0x000ee80000100800 */
[----:B------:R-:W3:Y:S04]  /*48900*/  LDL R22, [R1+0xed0] ;  /* 0x000ed00001167983 */ /* 0x000ee80000100800 */
[----:B----4-:R-:W4:Y:S04]  /*48910*/  @!P4 LDG.E.U16 R48, desc[UR20][R4.64] ;  /* 0x000000140430c981 */ /* 0x010f28000c1e1500 */
[----:B------:R-:W4:Y:S04]  /*48920*/  LDL R5, [R1+0xef4] ;  /* 0x000ef40001057983 */ /* 0x000f280000100800 */
[----:B------:R-:W4:Y:S01]  /*48930*/  LDL R4, [R1+0xef8] ;  /* 0x000ef80001047983 */ /* 0x000f220000100800 */
[----:B--2---:R-:W-:-:S03]  /*48940*/  @!P4 IMAD.MOV.U32 R84, RZ, RZ, R28 ;  /* 0x000000ffff54c224 */ /* 0x004fc600078e001c */
[----:B------:R-:W2:Y:S01]  /*48950*/  LDL R28, [R1+0xf00] ;  /* 0x000f0000011c7983 */ /* 0x000ea20000100800 */
[----:B------:R-:W-:-:S03]  /*48960*/  @!P4 IMAD.MOV.U32 R85, RZ, RZ, R31 ;  /* 0x000000ffff55c224 */ /* 0x000fc600078e001f */
[----:B------:R-:W2:Y:S01]  /*48970*/  LDL R31, [R1+0xefc] ;  /* 0x000efc00011f7983 */ /* 0x000ea20000100800 */
[----:B------:R-:W-:-:S03]  /*48980*/  PRMT R17, RZ, 0x7610, R17 ;  /* 0x00007610ff117816 */ /* 0x000fc60000000011 */
[----:B------:R3:W2:Y:S02]  /*48990*/  @!P4 LDG.E.U16 R49, desc[UR20][R52.64] ;  /* 0x000000143431c981 */ /* 0x0006a4000c1e1500 */
[----:B---3--:R-:W-:Y:S02]  /*489a0*/  @!P4 IMAD.MOV.U32 R53, RZ, RZ, R23 ;  /* 0x000000ffff35c224 */ /* 0x008fe400078e0017 */
[----:B------:R-:W3:Y:S01]  /*489b0*/  LDL R23, [R1+0xf04] ;  /* 0x000f040001177983 */ /* 0x000ee20000100800 */
[----:B------:R-:W-:-:S03]  /*489c0*/  @!P4 IMAD.MOV.U32 R52, RZ, RZ, R22 ;  /* 0x000000ffff34c224 */ /* 0x000fc600078e0016 */
[----:B------:R-:W3:Y:S04]  /*489d0*/  LDL R22, [R1+0xf08] ;  /* 0x000f080001167983 */ /* 0x000ee80000100800 */
[----:B------:R4:W3:Y:S02]  /*489e0*/  @!P4 LDG.E.U16 R17, desc[UR20][R52.64] ;  /* 0x000000143411c981 */ /* 0x0008e4000c1e1500 */
[----:B----4-:R-:W-:Y:S02]  /*489f0*/  @!P4 IMAD.MOV.U32 R53, RZ, RZ, R5 ;  /* 0x000000ffff35c224 */ /* 0x010fe400078e0005 */
[----:B------:R-:W4:Y:S01]  /*48a00*/  LDL R5, [R1+0xf0c] ;  /* 0x000f0c0001057983 */ /* 0x000f220000100800 */
[----:B------:R-:W-:-:S03]  /*48a10*/  @!P4 IMAD.MOV.U32 R52, RZ, RZ, R4 ;  /* 0x000000ffff34c224 */ /* 0x000fc600078e0004 */
[----:B------:R-:W4:Y:S01]  /*48a20*/  LDL R4, [R1+0xf10] ;  /* 0x000f100001047983 */ /* 0x000f220000100800 */
[----:B------:R-:W-:Y:S02]  /*48a30*/  PRMT R57, RZ, 0x7610, R57 ;  /* 0x00007610ff397816 */ /* 0x000fe40000000039 */
[----:B------:R-:W-:-:S04]  /*48a40*/  PRMT R78, RZ, 0x7610, R78 ;  /* 0x00007610ff4e7816 */ /* 0x000fc8000000004e */
[----:B------:R2:W4:Y:S02]  /*48a50*/  @!P4 LDG.E.U16 R57, desc[UR20][R52.64] ;  /* 0x000000143439c981 */ /* 0x000524000c1e1500 */
[----:B--2---:R-:W-:Y:S01]  /*48a60*/  @!P4 IMAD.MOV.U32 R52, RZ, RZ, R28 ;  /* 0x000000ffff34c224 */ /* 0x004fe200078e001c */
[----:B------:R-:W-:Y:S01]  /*48a70*/  @!P4 MOV R53, R31 ;  /* 0x0000001f0035c202 */ /* 0x000fe20000000f00 */
[----:B------:R-:W2:Y:S04]  /*48a80*/  LDL R28, [R1+0xf48] ;  /* 0x000f4800011c7983 */ /* 0x000ea80000100800 */
[----:B------:R-:W2:Y:S04]  /*48a90*/  @!P4 LDG.E.U16 R78, desc[UR20][R52.64] ;  /* 0x00000014344ec981 */ /* 0x000ea8000c1e1500 */
[----:B------:R-:W2:Y:S04]  /*48aa0*/  LDL R31, [R1+0xf44] ;  /* 0x000f4400011f7983 */ /* 0x000ea80000100800 */
[----:B------:R-:W2:Y:S04]  /*48ab0*/  LDL R53, [R1+0xf3c] ;  /* 0x000f3c0001357983 */ /* 0x000ea80000100800 */
[----:B------:R-:W2:Y:S01]  /*48ac0*/  LDL R52, [R1+0xf40] ;  /* 0x000f400001347983 */ /* 0x000ea20000100800 */
[----:B------:R-:W-:-:S02]  /*48ad0*/  PRMT R46, RZ, 0x7610, R46 ;  /* 0x00007610ff2e7816 */ /* 0x000fc4000000002e */
[----:B------:R-:W-:-:S04]  /*48ae0*/  PRMT R14, RZ, 0x7610, R14 ;  /* 0x00007610ff0e7816 */ /* 0x000fc8000000000e */
[----:B---3--:R-:W3:Y:S04]  /*48af0*/  @!P4 LDG.E.U16 R46, desc[UR20][R22.64] ;  /* 0x00000014162ec981 */ /* 0x008ee8000c1e1500 */
[----:B------:R-:W3:Y:S04]  /*48b00*/  LDL R23, [R1+0xf4c] ;  /* 0x000f4c0001177983 */ /* 0x000ee80000100800 */
[----:B------:R-:W3:Y:S04]  /*48b10*/  LDL R22, [R1+0xf50] ;  /* 0x000f500001167983 */ /* 0x000ee80000100800 */
[----:B----4-:R-:W4:Y:S04]  /*48b20*/  @!P4 LDG.E.U16 R14, desc[UR20][R4.64] ;  /* 0x00000014040ec981 */ /* 0x010f28000c1e1500 */
[----:B------:R-:W4:Y:S04]  /*48b30*/  LDL R5, [R1+0xf74] ;  /* 0x000f740001057983 */ /* 0x000f280000100800 */
[----:B------:R-:W4:Y:S01]  /*48b40*/  LDL R4, [R1+0xf78] ;  /* 0x000f780001047983 */ /* 0x000f220000100800 */
[----:B------:R-:W-:-:S02]  /*48b50*/  PRMT R79, RZ, 0x7610, R79 ;  /* 0x00007610ff4f7816 */ /* 0x000fc4000000004f */
[----:B------:R-:W-:Y:S02]  /*48b60*/  PRMT R47, RZ, 0x7610, R47 ;  /* 0x00007610ff2f7816 */ /* 0x000fe4000000002f */
[----:B------:R-:W-:Y:S02]  /*48b70*/  PRMT R15, RZ, 0x7610, R15 ;  /* 0x00007610ff0f7816 */ /* 0x000fe4000000000f */
[----:B--2---:R0:W2:Y:S02]  /*48b80*/  @!P4 LDG.E.U16 R79, desc[UR20][R52.64] ;  /* 0x00000014344fc981 */ /* 0x0040a4000c1e1500 */
[----:B0-----:R-:W-:Y:S02]  /*48b90*/  @!P4 IMAD.MOV.U32 R52, RZ, RZ, R28 ;  /* 0x000000ffff34c224 */ /* 0x001fe400078e001c */
[----:B------:R-:W-:Y:S01]  /*48ba0*/  @!P4 IMAD.MOV.U32 R53, RZ, RZ, R31 ;  /* 0x000000ffff35c224 */ /* 0x000fe200078e001f */
[----:B------:R-:W2:Y:S04]  /*48bb0*/  LDL R28, [R1+0xf80] ;  /* 0x000f8000011c7983 */ /* 0x000ea80000100800 */
[----:B------:R-:W2:Y:S01]  /*48bc0*/  LDL R31, [R1+0xf7c] ;  /* 0x000f7c00011f7983 */ /* 0x000ea20000100800 */
[----:B------:R-:W-:-:S03]  /*48bd0*/  PRMT R24, RZ, 0x7610, R24 ;  /* 0x00007610ff187816 */ /* 0x000fc60000000018 */
[----:B------:R3:W2:Y:S02]  /*48be0*/  @!P4 LDG.E.U16 R47, desc[UR20][R52.64] ;  /* 0x00000014342fc981 */ /* 0x0006a4000c1e1500 */
[----:B---3--:R-:W-:Y:S02]  /*48bf0*/  @!P4 IMAD.MOV.U32 R53, RZ, RZ, R23 ;  /* 0x000000ffff35c224 */ /* 0x008fe400078e0017 */
[----:B------:R-:W3:Y:S01]  /*48c00*/  LDL R23, [R1+0xf84] ;  /* 0x000f840001177983 */ /* 0x000ee20000100800 */
[----:B------:R-:W-:-:S03]  /*48c10*/  @!P4 IMAD.MOV.U32 R52, RZ, RZ, R22 ;  /* 0x000000ffff34c224 */ /* 0x000fc600078e0016 */
[----:B------:R-:W3:Y:S04]  /*48c20*/  LDL R22, [R1+0xf88] ;  /* 0x000f880001167983 */ /* 0x000ee80000100800 */
[----:B------:R-:W3:Y:S04]  /*48c30*/  @!P4 LDG.E.U16 R15, desc[UR20][R52.64] ;  /* 0x00000014340fc981 */ /* 0x000ee8000c1e1500 */
[----:B------:R-:W3:Y:S04]  /*48c40*/  LDL R53, [R1+0xfb4] ;  /* 0x000fb40001357983 */ /* 0x000ee80000100800 */
[----:B------:R-:W3:Y:S04]  /*48c50*/  LDL R52, [R1+0xfb8] ;  /* 0x000fb80001347983 */ /* 0x000ee80000100800 */
[----:B----4-:R-:W4:Y:S04]  /*48c60*/  @!P4 LDG.E.U16 R24, desc[UR20][R4.64] ;  /* 0x000000140418c981 */ /* 0x010f28000c1e1500 */
[----:B------:R-:W4:Y:S04]  /*48c70*/  LDL R5, [R1+0xfbc] ;  /* 0x000fbc0001057983 */ /* 0x000f280000100800 */
[----:B------:R-:W4:Y:S01]  /*48c80*/  LDL R4, [R1+0xfc0] ;  /* 0x000fc00001047983 */ /* 0x000f220000100800 */
[----:B------:R-:W-:-:S06]  /*48c90*/  PRMT R16, RZ, 0x7610, R16 ;  /* 0x00007610ff107816 */ /* 0x000fcc0000000010 */
[----:B------:R2:W4:Y:S01]  /*48ca0*/  @!P4 LDG.E.U16 R16, desc[UR20][R84.64] ;  /* 0x000000145410c981 */ /* 0x000522000c1e1500 */
[----:B------:R-:W-:Y:S01]  /*48cb0*/  PRMT R44, RZ, 0x7610, R44 ;  /* 0x00007610ff2c7816 */ /* 0x000fe2000000002c */
[----:B--2---:R-:W-:Y:S02]  /*48cc0*/  @!P4 IMAD.MOV.U32 R84, RZ, RZ, R28 ;  /* 0x000000ffff54c224 */ /* 0x004fe400078e001c */
[----:B------:R-:W2:Y:S01]  /*48cd0*/  LDL R28, [R1+0xfc8] ;  /* 0x000fc800011c7983 */ /* 0x000ea20000100800 */
[----:B------:R-:W-:-:S03]  /*48ce0*/  @!P4 IMAD.MOV.U32 R85, RZ, RZ, R31 ;  /* 0x000000ffff55c224 */ /* 0x000fc600078e001f */
[----:B------:R-:W2:Y:S01]  /*48cf0*/  LDL R31, [R1+0xfc4] ;  /* 0x000fc400011f7983 */ /* 0x000ea20000100800 */
[----:B------:R-:W-:-:S03]  /*48d00*/  PRMT R56, RZ, 0x7610, R56 ;  /* 0x00007610ff387816 */ /* 0x000fc60000000038 */
[----:B---3--:R-:W3:Y:S04]  /*48d10*/  @!P4 LDG.E.U16 R44, desc[UR20][R22.64] ;  /* 0x00000014162cc981 */ /* 0x008ee8000c1e1500 */
[----:B------:R-:W3:Y:S04]  /*48d20*/  LDL R23, [R1+0xfcc] ;  /* 0x000fcc0001177983 */ /* 0x000ee80000100800 */
[----:B------:R-:W3:Y:S04]  /*48d30*/  LDL R22, [R1+0xfd0] ;  /* 0x000fd00001167983 */ /* 0x000ee80000100800 */
[----:B------:R4:W3:Y:S02]  /*48d40*/  @!P4 LDG.E.U16 R56, desc[UR20][R52.64] ;  /* 0x000000143438c981 */ /* 0x0008e4000c1e1500 */
[----:B----4-:R-:W-:-:S02]  /*48d50*/  @!P4 IMAD.MOV.U32 R53, RZ, RZ, R5 ;  /* 0x000000ffff35c224 */ /* 0x010fc400078e0005 */
[----:B------:R-:W4:Y:S01]  /*48d60*/  LDL R5, [R1+0xff4] ;  /* 0x000ff40001057983 */ /* 0x000f220000100800 */
[----:B------:R-:W-:-:S03]  /*48d70*/  @!P4 IMAD.MOV.U32 R52, RZ, RZ, R4 ;  /* 0x000000ffff34c224 */ /* 0x000fc600078e0004 */
        /* <DEDUP_REMOVED lines=8> */
[----:B------:R-:W-:Y:S02]  /*48e00*/  PRMT R13, RZ, 0x7610, R13 ;  /* 0x00007610ff0d7816 */ /* 0x000fe4000000000d */
[----:B------:R-:W-:Y:S01]  /*48e10*/  PRMT R88, RZ, 0x7610, R88 ;  /* 0x00007610ff587816 */ /* 0x000fe20000000058 */
        /* <DEDUP_REMOVED lines=9> */
[----:B------:R-:W-:-:S06]  /*48eb0*/  PRMT R76, RZ, 0x7610, R76 ;  /* 0x00007610ff4c7816 */ /* 0x000fcc000000004c */
[----:B------:R2:W4:Y:S02]  /*48ec0*/  @!P4 LDG.E.U16 R76, desc[UR20][R84.64] ;  /* 0x00000014544cc981 */ /* 0x000524000c1e1500 */
[----:B--2---:R-:W-:Y:S02]  /*48ed0*/  @!P4 IMAD.MOV.U32 R84, RZ, RZ, R28 ;  /* 0x000000ffff54c224 */ /* 0x004fe400078e001c */
[----:B------:R-:W-:Y:S01]  /*48ee0*/  @!P4 IMAD.MOV.U32 R85, RZ, RZ, R31 ;  /* 0x000000ffff55c224 */ /* 0x000fe200078e001f */
[----:B------:R-:W2:Y:S04]  /*48ef0*/  LDL R28, [R1+0x10b8] ;  /* 0x0010b800011c7983 */ /* 0x000ea80000100800 */
[----:B------:R-:W2:Y:S01]  /*48f00*/  LDL R31, [R1+0x10b4] ;  /* 0x0010b400011f7983 */ /* 0x000ea20000100800 */
[----:B------:R-:W-:-:S02]  /*48f10*/  PRMT R18, RZ, 0x7610, R18 ;  /* 0x00007610ff127816 */ /* 0x000fc40000000012 */
[----:B------:R-:W-:Y:S02]  /*48f20*/  PRMT R10, RZ, 0x7610, R10 ;  /* 0x00007610ff0a7816 */ /* 0x000fe4000000000a */
[----:B------:R-:W-:Y:S02]  /*48f30*/  PRMT R27, RZ, 0x7610, R27 ;  /* 0x00007610ff1b7816 */ /* 0x000fe4000000001b */
[----:B------:R-:W2:Y:S04]  /*48f40*/  @!P4 LDG.E.U16 R18, desc[UR20][R54.64] ;  /* 0x000000143612c981 */ /* 0x000ea8000c1e1500 */
[----:B------:R3:W2:Y:S04]  /*48f50*/  @!P4 LDG.E.U16 R10, desc[UR20][R52.64] ;  /* 0x00000014340ac981 */ /* 0x0006a8000c1e1500 */
[----:B------:R-:W2:Y:S04]  /*48f60*/  LDL R55, [R1+0xebc] ;  /* 0x000ebc0001377983 */ /* 0x000ea80000100800 */
[----:B------:R-:W2:Y:S01]  /*48f70*/  LDL R54, [R1+0xec0] ;  /* 0x000ec00001367983 */ /* 0x000ea20000100800 */
[----:B---3--:R-:W-:-:S03]  /*48f80*/  @!P4 IMAD.MOV.U32 R53, RZ, RZ, R23 ;  /* 0x000000ffff35c224 */ /* 0x008fc600078e0017 */
        /* <DEDUP_REMOVED lines=11> */
[----:B--2---:R-:W-:Y:S02]  /*49040*/  @!P4 IMAD.MOV.U32 R52, RZ, RZ, R28 ;  /* 0x000000ffff34c224 */ /* 0x004fe400078e001c */
[----:B------:R-:W2:Y:S01]  /*49050*/  LDL R28, [R1+0x11f8] ;  /* 0x0011f800011c7983 */ /* 0x000ea20000100800 */
[----:B------:R-:W-:-:S03]  /*49060*/  @!P4 IMAD.MOV.U32 R53, RZ, RZ, R31 ;  /* 0x000000ffff35c224 */ /* 0x000fc600078e001f */
[----:B------:R-:W2:Y:S04]  /*49070*/  LDL R31, [R1+0x11f4] ;  /* 0x0011f400011f7983 */ /* 0x000ea80000100800 */
[----:B------:R-:W2:Y:S01]  /*49080*/  @!P4 LDG.E.U16 R3, desc[UR20][R52.64] ;  /* 0x000000143403c981 */ /* 0x000ea2000c1e1500 */
[----:B------:R-:W-:Y:S02]  /*49090*/  PRMT R81, RZ, 0x7610, R81 ;  /* 0x00007610ff517816 */ /* 0x000fe40000000051 */
[----:B------:R-:W-:Y:S01]  /*490a0*/  PRMT R26, RZ, 0x7610, R26 ;  /* 0x00007610ff1a7816 */ /* 0x000fe2000000001a */
[----:B------:R-:W2:Y:S04]  /*490b0*/  LDL R53, [R1+0x11b4] ;  /* 0x0011b40001357983 */ /* 0x000ea80000100800 */
[----:B------:R-:W2:Y:S01]  /*490c0*/  LDL R52, [R1+0x11b8] ;  /* 0x0011b80001347983 */ /* 0x000ea20000100800 */
[----:B------:R-:W-:-:S03]  /*490d0*/  PRMT R58, RZ, 0x7610, R58 ;  /* 0x00007610ff3a7816 */ /* 0x000fc6000000003a */
        /* <DEDUP_REMOVED lines=12> */
[----:B------:R-:W-:Y:S02]  /*491a0*/  PRMT R61, RZ, 0x7610, R61 ;  /* 0x00007610ff3d7816 */ /* 0x000fe4000000003d */
[----:B------:R-:W-:Y:S01]  /*491b0*/  PRMT R30, RZ, 0x7610, R30 ;  /* 0x00007610ff1e7816 */ /* 0x000fe2000000001e */
[----:B--2---:R0:W2:Y:S02]  /*491c0*/  @!P4 LDG.E.U16 R29, desc[UR20][R52.64] ;  /* 0x00000014341dc981 */ /* 0x0040a4000c1e1500 */
        /* <DEDUP_REMOVED lines=20> */
[----:B------:R-:W-:Y:S02]  /*49310*/  PRMT R12, RZ, 0x7610, R12 ;  /* 0x00007610ff0c7816 */ /* 0x000fe4000000000c */
[----:B------:R-:W-:Y:S02]  /*49320*/  PRMT R75, RZ, 0x7610, R75 ;  /* 0x00007610ff4b7816 */ /* 0x000fe4000000004b */
[----:B------:R-:W-:Y:S01]  /*49330*/  PRMT R73, RZ, 0x7610, R73 ;  /* 0x00007610ff497816 */ /* 0x000fe20000000049 */
[----:B--2---:R-:W-:Y:S02]  /*49340*/  @!P4 IMAD.MOV.U32 R84, RZ, RZ, R28 ;  /* 0x000000ffff54c224 */ /* 0x004fe400078e001c */
[----:B------:R-:W2:Y:S01]  /*49350*/  LDL R28, [R1+0x1140] ;  /* 0x00114000011c7983 */ /* 0x000ea20000100800 */
[----:B------:R-:W-:-:S03]  /*49360*/  @!P4 IMAD.MOV.U32 R85, RZ, RZ, R31 ;  /* 0x000000ffff55c224 */ /* 0x000fc600078e001f */
[----:B------:R-:W2:Y:S04]  /*49370*/  LDL R31, [R1+0x113c] ;  /* 0x00113c00011f7983 */ /* 0x000ea80000100800 */
[----:B------:R-:W2:Y:S04]  /*49380*/  @!P4 LDG.E.U16 R12, desc[UR20][R54.64] ;  /* 0x00000014360cc981 */ /* 0x000ea8000c1e1500 */
[----:B------:R-:W2:Y:S04]  /*49390*/  LDL R55, [R1+0x1004] ;  /* 0x0010040001377983 */ /* 0x000ea80000100800 */
[----:B------:R-:W2:Y:S04]  /*493a0*/  LDL R54, [R1+0x1008] ;  /* 0x0010080001367983 */ /* 0x000ea80000100800 */
        /* <DEDUP_REMOVED lines=10> */
[----:B------:R-:W-:Y:S02]  /*49450*/  PRMT R42, RZ, 0x7610, R42 ;  /* 0x00007610ff2a7816 */ /* 0x000fe4000000002a */
        /* <DEDUP_REMOVED lines=22> */
[----:B------:R-:W-:Y:S01]  /*495c0*/  PRMT R67, RZ, 0x7610, R67 ;  /* 0x00007610ff437816 */ /* 0x000fe20000000043 */
[----:B--2---:R-:W-:Y:S02]  /*495d0*/  @!P4 IMAD.MOV.U32 R84, RZ, RZ, R28 ;  /* 0x000000ffff54c224 */ /* 0x004fe400078e001c */
[----:B------:R-:W-:Y:S01]  /*495e0*/  @!P4 IMAD.MOV.U32 R85, RZ, RZ, R31 ;  /* 0x000000ffff55c224 */ /* 0x000fe200078e001f */
[----:B------:R-:W2:Y:S04]  /*495f0*/  LDL R28, [R1+0x1088] ;  /* 0x00108800011c7983 */ /* 0x000ea80000100800 */
        /* <DEDUP_REMOVED lines=17> */
[----:B------:R2:W4:Y:S01]  /*49710*/  @!P4 LDG.E.U16 R43, desc[UR20][R52.64] ;  /* 0x00000014342bc981 */ /* 0x000522000c1e1500 */
[----:B------:R-:W-:Y:S02]  /*49720*/  PRMT R72, RZ, 0x7610, R72 ;  /* 0x00007610ff487816 */ /* 0x000fe40000000048 */
[----:B------:R-:W-:Y:S01]  /*49730*/  PRMT R41, RZ, 0x7610, R41 ;  /* 0x00007610ff297816 */ /* 0x000fe20000000029 */
[----:B--2---:R-:W-:Y:S02]  /*49740*/  @!P4 IMAD.MOV.U32 R52, RZ, RZ, R28 ;  /* 0x000000ffff34c224 */ /* 0x004fe400078e001c */
[----:B------:R-:W2:Y:S01]  /*49750*/  LDL R28, [R1+0x11c8] ;  /* 0x0011c800011c7983 */ /* 0x000ea20000100800 */
[----:B------:R-:W-:-:S03]  /*49760*/  @!P4 IMAD.MOV.U32 R53, RZ, RZ, R31 ;  /* 0x000000ffff35c224 */ /* 0x000fc600078e001f */
[----:B------:R-:W2:Y:S04]  /*49770*/  LDL R31, [R1+0x11c4] ;  /* 0x0011c400011f7983 */ /* 0x000ea80000100800 */
[----:B------:R-:W2:Y:S01]  /*49780*/  @!P4 LDG.E.U16 R40, desc[UR20][R52.64] ;  /* 0x000000143428c981 */ /* 0x000ea2000c1e1500 */
[----:B------:R-:W-:-:S03]  /*49790*/  PRMT R38, RZ, 0x7610, R38 ;  /* 0x00007610ff267816 */ /* 0x000fc60000000026 */
        /* <DEDUP_REMOVED lines=20> */
[----:B------:R3:W2:Y:S04]  /*498e0*/  @!P4 LDG.E.U16 R37, desc[UR20][R52.64] ;  /* 0x000000143425c981 */ /* 0x0006a8000c1e1500 */
[----:B------:R-:W2:Y:S04]  /*498f0*/  LDL R31, [R1+0x127c] ;  /* 0x00127c00011f7983 */ /* 0x000ea80000100800 */
[----:B------:R-:W2:Y:S04]  /*49900*/  @!P4 LDG.E.U16 R66, desc[UR20][R54.64] ;  /* 0x000000143642c981 */ /* 0x000ea8000c1e1500 */
        /* <DEDUP_REMOVED lines=15> */
[----:B------:R2:W4:Y:S01]  /*49a00*/  @!P4 LDG.E.U16 R32, desc[UR20][R84.64] ;  /* 0x000000145420c981 */ /* 0x000522000c1e1500 */
        /* <DEDUP_REMOVED lines=16> */
[----:B------:R-:W-:Y:S02]  /*49b10*/  PRMT R11, RZ, 0x7610, R11 ;  /* 0x00007610ff0b7816 */ /* 0x000fe4000000000b */
[----:B------:R-:W-:Y:S02]  /*49b20*/  PRMT R35, RZ, 0x7610, R35 ;  /* 0x00007610ff237816 */ /* 0x000fe40000000023 */
[----:B------:R-:W-:Y:S02]  /*49b30*/  PRMT R9, RZ, 0x7610, R9 ;  /* 0x00007610ff097816 */ /* 0x000fe40000000009 */
[----:B------:R-:W-:Y:S02]  /*49b40*/  PRMT R6, RZ, 0x7610, R6 ;  /* 0x00007610ff067816 */ /* 0x000fe40000000006 */
[----:B------:R-:W-:Y:S01]  /*49b50*/  PRMT R7, RZ, 0x7610, R7 ;  /* 0x00007610ff077816 */ /* 0x000fe20000000007 */
[----:B------:R-:W4:Y:S01]  /*49b60*/  @!P4 LDG.E.U16 R35, desc[UR20][R84.64] ;  /* 0x000000145423c981 */ /* 0x000f22000c1e1500 */
[----:B------:R-:W-:-:S03]  /*49b70*/  PRMT R93, RZ, 0x7610, R93 ;  /* 0x00007610ff5d7816 */ /* 0x000fc6000000005d */
[----:B------:R-:W4:Y:S04]  /*49b80*/  @!P4 LDG.E.U16 R9, desc[UR20][R52.64] ;  /* 0x000000143409c981 */ /* 0x000f28000c1e1500 */
[----:B------:R-:W4:Y:S04]  /*49b90*/  LDL R84, [R1+0x120c] ;  /* 0x00120c0001547983 */ /* 0x000f280000100800 */
[----:B------:R-:W4:Y:S04]  /*49ba0*/  LDL R52, [R1+0x11cc] ;  /* 0x0011cc0001347983 */ /* 0x000f280000100800 */
[----:B--2---:R0:W2:Y:S02]  /*49bb0*/  @!P4 LDG.E.U16 R11, desc[UR20][R54.64] ;  /* 0x00000014360bc981 */ /* 0x0040a4000c1e1500 */
[----:B0-----:R-:W-:Y:S01]  /*49bc0*/  @!P4 IMAD.MOV.U32 R54, RZ, RZ, R28 ;  /* 0x000000ffff36c224 */ /* 0x001fe200078e001c */
[----:B------:R-:W-:Y:S01]  /*49bd0*/  @!P4 MOV R55, R31 ;  /* 0x0000001f0037c202 */ /* 0x000fe20000000f00 */
[----:B------:R-:W2:Y:S04]  /*49be0*/  LDL R28, [R1+0xac8] ;  /* 0x000ac800011c7983 */ /* 0x000ea80000100800 */
[----:B------:R0:W2:Y:S04]  /*49bf0*/  @!P4 LDG.E.U16 R6, desc[UR20][R54.64] ;  /* 0x000000143606c981 */ /* 0x0000a8000c1e1500 */
[----:B------:R-:W2:Y:S04]  /*49c00*/  LDL R31, [R1+0x11d0] ;  /* 0x0011d000011f7983 */ /* 0x000ea80000100800 */
[----:B------:R-:W2:Y:S04]  /*49c10*/  LDL R55, [R1+0x1210] ;  /* 0x0012100001377983 */ /* 0x000ea80000100800 */
[----:B------:R-:W0:Y:S04]  /*49c20*/  LDL R54, [R1+0xac4] ;  /* 0x000ac40001367983 */ /* 0x000e280000100800 */
[----:B---3--:R-:W3:Y:S04]  /*49c30*/  @!P4 LDG.E.U16 R7, desc[UR20][R22.64] ;  /* 0x000000141607c981 */ /* 0x008ee8000c1e1500 */
[----:B------:R-:W3:Y:S04]  /*49c40*/  LDL R23, [R1+0xabc] ;  /* 0x000abc0001177983 */ /* 0x000ee80000100800 */
[----:B------:R-:W3:Y:S04]  /*49c50*/  LDL R22, [R1+0xac0] ;  /* 0x000ac00001167983 */ /* 0x000ee80000100800 */
[----:B----4-:R1:W4:Y:S04]  /*49c60*/  @!P4 LDG.E.U16 R93, desc[UR20][R4.64] ;  /* 0x00000014045dc981 */ /* 0x010328000c1e1500 */
[----:B------:R-:W1:Y:S04]  /*49c70*/  LDL.LU.64 R4, [R1+0x1ae0] ;  /* 0x001ae00001047983 */ /* 0x000e680000300a00 */
[----:B------:R-:W3:Y:S01]  /*49c80*/  LDL.LU R63, [R1+0x874] ;  /* 0x00087400013f7983 */ /* 0x000ee20000300800 */
[----:B------:R-:W-:-:S02]  /*49c90*/  PRMT R90, RZ, 0x7610, R90 ;  /* 0x00007610ff5a7816 */ /* 0x000fc4000000005a */
[----:B------:R-:W-:Y:S01]  /*49ca0*/  PRMT R92, RZ, 0x7610, R92 ;  /* 0x00007610ff5c7816 */ /* 0x000fe2000000005c */
[----:B------:R-:W-:Y:S02]  /*49cb0*/  @!P4 IMAD.MOV.U32 R85, RZ, RZ, R84 ;  /* 0x000000ffff55c224 */ /* 0x000fe400078e0054 */
[----:B------:R-:W-:Y:S01]  /*49cc0*/  @!P4 IMAD.MOV.U32 R53, RZ, RZ, R52 ;  /* 0x000000ffff35c224 */ /* 0x000fe200078e0034 */
[----:B------:R-:W-:-:S06]  /*49cd0*/  PRMT R91, RZ, 0x7610, R91 ;  /* 0x00007610ff5b7816 */ /* 0x000fcc000000005b */
[----:B------:R-:W4:Y:S01]  /*49ce0*/  @!P4 LDG.E.U16 R91, desc[UR20][R86.64] ;  /* 0x00000014565bc981 */ /* 0x000f22000c1e1500 */
[----:B--2---:R-:W-:-:S03]  /*49cf0*/  @!P4 IMAD.MOV.U32 R52, RZ, RZ, R31 ;  /* 0x000000ffff34c224 */ /* 0x004fc600078e001f */
[----:B------:R-:W2:Y:S01]  /*49d00*/  LDL.LU R31, [R1+0x868] ;  /* 0x00086800011f7983 */ /* 0x000ea20000300800 */
[----:B------:R-:W-:-:S03]  /*49d10*/  @!P4 IMAD.MOV.U32 R84, RZ, RZ, R55 ;  /* 0x000000ffff54c224 */ /* 0x000fc600078e0037 */
[----:B------:R-:W2:Y:S01]  /*49d20*/  @!P4 LDG.E.U16 R90, desc[UR20][R52.64] ;  /* 0x00000014345ac981 */ /* 0x000ea2000c1e1500 */
[----:B0-----:R-:W-:Y:S02]  /*49d30*/  @!P4 IMAD.MOV.U32 R55, RZ, RZ, R54 ;  /* 0x000000ffff37c224 */ /* 0x001fe400078e0036 */
[----:B------:R-:W-:Y:S01]  /*49d40*/  @!P4 IMAD.MOV.U32 R54, RZ, RZ, R28 ;  /* 0x000000ffff36c224 */ /* 0x000fe200078e001c */
[C---:B------:R-:W-:Y:S01]  /*49d50*/  LOP3.LUT R28, R2.reuse, 0x40, RZ, 0x3c, !PT ;  /* 0x00000040021c7812 */ /* 0x040fe200078e3cff */
[----:B------:R-:W4:Y:S04]  /*49d60*/  LDL.LU.64 R52, [R1+0x1ad8] ;  /* 0x001ad80001347983 */ /* 0x000f280000300a00 */
[----:B------:R-:W4:Y:S04]  /*49d70*/  @!P4 LDG.E.U16 R92, desc[UR20][R54.64] ;  /* 0x00000014365cc981 */ /* 0x000f28000c1e1500 */
        /* <DEDUP_REMOVED lines=14> */
[----:B------:R1:W-:Y:S01]  /*49e60*/  STS.U16 [R28+UR4+0x37a00], R30 ;  /* 0x037a001e1c007988 */ /* 0x0003e20008000404 */
[----:B0-----:R-:W-:-:S03]  /*49e70*/  LOP3.LUT R64, R2, 0x50, RZ, 0x3c, !PT ;  /* 0x0000005002407812 */ /* 0x001fc600078e3cff */
[----:B------:R0:W-:Y:S01]  /*49e80*/  STS.U16 [R28+UR4+0x37e00], R60 ;  /* 0x037e003c1c007988 */ /* 0x0001e20008000404 */
[----:B-1----:R-:W-:Y:S02]  /*49e90*/  PRMT R5, RZ, 0x7610, R5 ;  /* 0x00007610ff057816 */ /* 0x002fe40000000005 */
[----:B------:R-:W-:-:S04]  /*49ea0*/  PRMT R4, RZ, 0x7610, R4 ;  /* 0x00007610ff047816 */ /* 0x000fc80000000004 */
[----:B------:R-:W4:Y:S04]  /*49eb0*/  @!P4 LDG.E.U16 R5, desc[UR20][R84.64] ;  /* 0x000000145405c981 */ /* 0x000f28000c1e1500 */
[----:B---3--:R-:W3:Y:S04]  /*49ec0*/  @!P4 LDG.E.U16 R4, desc[UR20][R22.64] ;  /* 0x000000141604c981 */ /* 0x008ee8000c1e1500 */
[----:B------:R-:W3:Y:S04]  /*49ed0*/  LDL.LU.64 R84, [R1+0x1ad0] ;  /* 0x001ad00001547983 */ /* 0x000ee80000300a00 */
[----:B------:R-:W3:Y:S04]  /*49ee0*/  LDL.LU.64 R22, [R1+0x1ac8] ;  /* 0x001ac80001167983 */ /* 0x000ee80000300a00 */
[----:B------:R-:W3:Y:S04]  /*49ef0*/  LDL.LU.64 R54, [R1+0x1ac0] ;  /* 0x001ac00001367983 */ /* 0x000ee80000300a00 */
[----:B------:R-:W3:Y:S04]  /*49f00*/  LDL.LU.64 R86, [R1+0x1ab8] ;  /* 0x001ab80001567983 */ /* 0x000ee80000300a00 */
        /* <DEDUP_REMOVED lines=16> */
[----:B------:R0:W-:Y:S04]  /*4a010*/  STS.U16 [R64+UR4+0x30280], R63 ;  /* 0x0302803f40007988 */ /* 0x0001e80008000404 */
[----:B0-----:R-:W3:Y:S04]  /*4a020*/  LDL.LU R63, [R1+0x1a74] ;  /* 0x001a7400013f7983 */ /* 0x001ee80000300800 */
[----:B--2---:R0:W-:Y:S04]  /*4a030*/  STS.U16 [R64+UR4+0x30680], R31 ;  /* 0x0306801f40007988 */ /* 0x0041e80008000404 */
[----:B0-----:R-:W2:Y:S04]  /*4a040*/  LDL.LU R31, [R1+0x1a70] ;  /* 0x001a7000011f7983 */ /* 0x001ea80000300800 */
        /* <DEDUP_REMOVED lines=9> */
[----:B------:R1:W-:Y:S04]  /*4a0e0*/  STS.U16 [R64+UR4+0x32280], R86 ;  /* 0x0322805640007988 */ /* 0x0003e80008000404 */
[----:B------:R1:W-:Y:S04]  /*4a0f0*/  STS.U16 [R64+UR4+0x32680], R87 ;  /* 0x0326805740007988 */ /* 0x0003e80008000404 */
[----:B0-----:R0:W5:Y:S04]  /*4a100*/  LDL.LU R3, [R1+0x1a60] ;  /* 0x001a600001037983 */ /* 0x0011680000300800 */
[----:B------:R0:W-:Y:S04]  /*4a110*/  STS.U16 [R64+UR4+0x32a80], R84 ;  /* 0x032a805440007988 */ /* 0x0001e80008000404 */
[----:B-1----:R1:W5:Y:S04]  /*4a120*/  LDL.LU R88, [R1+0x1a5c] ;  /* 0x001a5c0001587983 */ /* 0x0023680000300800 */
[----:B------:R0:W-:Y:S04]  /*4a130*/  STS.U16 [R64+UR4+0x32e80], R85 ;  /* 0x032e805540007988 */ /* 0x0001e80008000404 */
[----:B------:R1:W5:Y:S04]  /*4a140*/  LDL.LU R89, [R1+0x1a58] ;  /* 0x001a580001597983 */ /* 0x0003680000300800 */
[----:B------:R0:W-:Y:S04]  /*4a150*/  STS.U16 [R64+UR4+0x33280], R82 ;  /* 0x0332805240007988 */ /* 0x0001e80008000404 */
[----:B------:R1:W5:Y:S04]  /*4a160*/  LDL.LU R86, [R1+0x1a54] ;  /* 0x001a540001567983 */ /* 0x0003680000300800 */
[----:B------:R0:W-:Y:S04]  /*4a170*/  STS.U16 [R64+UR4+0x33680], R83 ;  /* 0x0336805340007988 */ /* 0x0001e80008000404 */
[----:B------:R1:W5:Y:S04]  /*4a180*/  LDL.LU R87, [R1+0x1a50] ;  /* 0x001a500001577983 */ /* 0x0003680000300800 */
[----:B------:R1:W-:Y:S04]  /*4a190*/  STS.U16 [R64+UR4+0x33a80], R80 ;  /* 0x033a805040007988 */ /* 0x0003e80008000404 */
[----:B0-----:R0:W5:Y:S04]  /*4a1a0*/  LDL.LU R84, [R1+0x1a4c] ;  /* 0x001a4c0001547983 */ /* 0x0011680000300800 */
[----:B------:R0:W-:Y:S04]  /*4a1b0*/  STS.U16 [R64+UR4+0x33e80], R81 ;  /* 0x033e805140007988 */ /* 0x0001e80008000404 */
[----:B------:R0:W5:Y:S04]  /*4a1c0*/  LDL.LU R85, [R1+0x1a48] ;  /* 0x001a480001557983 */ /* 0x0001680000300800 */
[----:B------:R0:W-:Y:S04]  /*4a1d0*/  STS.U16 [R64+UR4+0x34280], R78 ;  /* 0x0342804e40007988 */ /* 0x0001e80008000404 */
[----:B------:R0:W5:Y:S04]  /*4a1e0*/  LDL.LU R82, [R1+0x1a44] ;  /* 0x001a440001527983 */ /* 0x0001680000300800 */
[----:B------:R0:W-:Y:S04]  /*4a1f0*/  STS.U16 [R64+UR4+0x34680], R79 ;  /* 0x0346804f40007988 */ /* 0x0001e80008000404 */
[----:B------:R0:W5:Y:S04]  /*4a200*/  LDL.LU R83, [R1+0x1a40] ;  /* 0x001a400001537983 */ /* 0x0001680000300800 */
[----:B------:R0:W-:Y:S04]  /*4a210*/  STS.U16 [R64+UR4+0x34a80], R76 ;  /* 0x034a804c40007988 */ /* 0x0001e80008000404 */
[----:B-1----:R1:W5:Y:S04]  /*4a220*/  LDL.LU R80, [R1+0x1a3c] ;  /* 0x001a3c0001507983 */ /* 0x0023680000300800 */
        /* <DEDUP_REMOVED lines=14> */
[----:B------:R-:W-:Y:S04]  /*4a310*/  STS.U16 [R64+UR4+0x36a80], R68 ;  /* 0x036a804440007988 */ /* 0x000fe80008000404 */
[----:B------:R0:W5:Y:S04]  /*4a320*/  LDL.LU R72, [R1+0x1a1c] ;  /* 0x001a1c0001487983 */ /* 0x0001680000300800 */
[----:B------:R-:W-:Y:S04]  /*4a330*/  STS.U16 [R64+UR4+0x36e80], R69 ;  /* 0x036e804540007988 */ /* 0x000fe80008000404 */
[----:B------:R0:W5:Y:S04]  /*4a340*/  LDL.LU R73, [R1+0x1a18] ;  /* 0x001a180001497983 */ /* 0x0001680000300800 */
[----:B------:R4:W-:Y:S04]  /*4a350*/  STS.U16 [R64+UR4+0x37280], R32 ;  /* 0x0372802040007988 */ /* 0x0009e80008000404 */
[----:B-1----:R1:W5:Y:S04]  /*4a360*/  LDL.LU R70, [R1+0x1a14] ;  /* 0x001a140001467983 */ /* 0x0023680000300800 */
[----:B0-----:R1:W5:Y:S01]  /*4a370*/  LDL.LU R71, [R1+0x1a10] ;  /* 0x001a100001477983 */ /* 0x0013620000300800 */
[----:B----4-:R-:W-:-:S03]  /*4a380*/  LOP3.LUT R32, R2, 0x60, RZ, 0x3c, !PT ;  /* 0x0000006002207812 */ /* 0x010fc600078e3cff */
[----:B------:R1:W5:Y:S04]  /*4a390*/  LDL.LU R68, [R1+0x1a0c] ;  /* 0x001a0c0001447983 */ /* 0x0003680000300800 */
[----:B------:R0:W-:Y:S04]  /*4a3a0*/  STS.U16 [R64+UR4+0x37680], R66 ;  /* 0x0376804240007988 */ /* 0x0001e80008000404 */
[----:B------:R1:W5:Y:S04]  /*4a3b0*/  LDL.LU R69, [R1+0x1a08] ;  /* 0x001a080001457983 */ /* 0x0003680000300800 */
[----:B------:R4:W-:Y:S04]  /*4a3c0*/  STS.U16 [R64+UR4+0x37a80], R67 ;  /* 0x037a804340007988 */ /* 0x0009e80008000404 */
[----:B0-----:R1:W5:Y:S04]  /*4a3d0*/  LDL.LU R66, [R1+0x1a04] ;  /* 0x001a040001427983 */ /* 0x0013680000300800 */
[----:B------:R0:W-:Y:S04]  /*4a3e0*/  STS.U16 [R64+UR4+0x37e80], R65 ;  /* 0x037e804140007988 */ /* 0x0001e80008000404 */
[----:B----4-:R1:W5:Y:S04]  /*4a3f0*/  LDL.LU R67, [R1+0x1a00] ;  /* 0x001a000001437983 */ /* 0x0103680000300800 */
[----:B0-----:R1:W5:Y:S04]  /*4a400*/  LDL.LU R64, [R1+0x19fc] ;  /* 0x0019fc0001407983 */ /* 0x0013680000300800 */
[----:B------:R1:W5:Y:S04]  /*4a410*/  LDL.LU R65, [R1+0x19f8] ;  /* 0x0019f80001417983 */ /* 0x0003680000300800 */
[----:B---3--:R0:W-:Y:S04]  /*4a420*/  STS.U16 [R32+UR4+0x30300], R62 ;  /* 0x0303003e20007988 */ /* 0x0081e80008000404 */
[----:B--2---:R2:W-:Y:S04]  /*4a430*/  STS.U16 [R32+UR4+0x30700], R63 ;  /* 0x0307003f20007988 */ /* 0x0045e80008000404 */
[----:B------:R3:W-:Y:S04]  /*4a440*/  STS.U16 [R32+UR4+0x30b00], R60 ;  /* 0x030b003c20007988 */ /* 0x0007e80008000404 */
[----:B0-----:R1:W5:Y:S04]  /*4a450*/  LDL.LU R62, [R1+0x19f4] ;  /* 0x0019f400013e7983 */ /* 0x0013680000300800 */
[----:B------:R0:W-:Y:S04]  /*4a460*/  STS.U16 [R32+UR4+0x30f00], R61 ;  /* 0x030f003d20007988 */ /* 0x0001e80008000404 */
[----:B--2---:R1:W5:Y:S04]  /*4a470*/  LDL.LU R63, [R1+0x19f0] ;  /* 0x0019f000013f7983 */ /* 0x0043680000300800 */
[----:B------:R2:W-:Y:S04]  /*4a480*/  STS.U16 [R32+UR4+0x31300], R58 ;  /* 0x0313003a20007988 */ /* 0x0005e80008000404 */
[----:B---3--:R1:W5:Y:S04]  /*4a490*/  LDL.LU R60, [R1+0x19ec] ;  /* 0x0019ec00013c7983 */ /* 0x0083680000300800 */
        /* <DEDUP_REMOVED lines=48> */
[----:B0-----:R1:W5:Y:S01]  /*4a7a0*/  LDL.LU R37, [R1+0x1988] ;  /* 0x0019880001257983 */ /* 0x0013620000300800 */
[----:B--2---:R-:W-:-:S03]  /*4a7b0*/  LOP3.LUT R0, R2, 0x70, RZ, 0x3c, !PT ;  /* 0x0000007002007812 */ /* 0x004fc600078e3cff */
[----:B------:R0:W-:Y:S04]  /*4a7c0*/  STS.U16 [R32+UR4+0x37700], R34 ;  /* 0x0377002220007988 */ /* 0x0001e80008000404 */
[----:B------:R2:W-:Y:S04]  /*4a7d0*/  STS.U16 [R32+UR4+0x37b00], R35 ;  /* 0x037b002320007988 */ /* 0x0005e80008000404 */
[----:B------:R3:W-:Y:S04]  /*4a7e0*/  STS.U16 [R32+UR4+0x37f00], R33 ;  /* 0x037f002120007988 */ /* 0x0007e80008000404 */
[----:B0-----:R1:W5:Y:S04]  /*4a7f0*/  LDL.LU R34, [R1+0x1984] ;  /* 0x0019840001227983 */ /* 0x0013680000300800 */
[----:B--2---:R1:W5:Y:S04]  /*4a800*/  LDL.LU R35, [R1+0x1980] ;  /* 0x0019800001237983 */ /* 0x0043680000300800 */
[----:B---3--:R1:W5:Y:S04]  /*4a810*/  LDL.LU R32, [R1+0x197c] ;  /* 0x00197c0001207983 */ /* 0x0083680000300800 */
[----:B------:R1:W5:Y:S04]  /*4a820*/  LDL.LU R33, [R1+0x1978] ;  /* 0x0019780001217983 */ /* 0x0003680000300800 */
[----:B------:R0:W-:Y:S04]  /*4a830*/  STS.U16 [R0+UR4+0x30380], R30 ;  /* 0x0303801e00007988 */ /* 0x0001e80008000404 */
[----:B------:R2:W-:Y:S04]  /*4a840*/  STS.U16 [R0+UR4+0x30780], R31 ;  /* 0x0307801f00007988 */ /* 0x0005e80008000404 */
[----:B------:R3:W-:Y:S04]  /*4a850*/  STS.U16 [R0+UR4+0x30b80], R28 ;  /* 0x030b801c00007988 */ /* 0x0007e80008000404 */
[----:B0-----:R1:W5:Y:S04]  /*4a860*/  LDL.LU R30, [R1+0x1974] ;  /* 0x00197400011e7983 */ /* 0x0013680000300800 */
[----:B--2---:R1:W5:Y:S04]  /*4a870*/  LDL.LU R31, [R1+0x1970] ;  /* 0x00197000011f7983 */ /* 0x0043680000300800 */
[----:B---3--:R1:W5:Y:S04]  /*4a880*/  LDL.LU R28, [R1+0x196c] ;  /* 0x00196c00011c7983 */ /* 0x0083680000300800 */
        /* <DEDUP_REMOVED lines=55> */
[----:B0-----:R1:W5:Y:S01]  /*4ac00*/  LDL.LU R0, [R1+0x18fc] ;  /* 0x0018fc0001007983 */ /* 0x0013620000300800 */
[----:B------:R-:W-:-:S05]  /*4ac10*/  LOP3.LUT R92, R2, 0x70, RZ, 0x3c, !PT ;  /* 0x00000070025c7812 */ /* 0x000fca00078e3cff */
[----:B------:R1:W-:Y:S01]  /*4ac20*/  STS.U16 [R92+UR4+0x37f80], R91 ;  /* 0x037f805b5c007988 */ /* 0x0003e20008000404 */
[----:B------:R0:W-:Y:S06]  /*4ac30*/  MEMBAR.ALL.CTA ;  /* 0x0000000000007992 */ /* 0x0001ec0000008000 */
[----:B0-----:R-:W0:Y:S01]  /*4ac40*/  FENCE.VIEW.ASYNC.S ;  /* 0x00000000000073c6 */ /* 0x001e220000000000 */
[----:B------:R-:W-:-:S04]  /*4ac50*/  ULEA UR8, UR9, UR4, 0x3 ;  /* 0x0000000409087291 */ /* 0x000fc8000f8e18ff */
[----:B------:R-:W-:Y:S01]  /*4ac60*/  UIADD3 UR8, UPT, UPT, UR8, 0x40000, URZ ;  /* 0x0004000008087890 */ /* 0x000fe2000fffe0ff */
[----:B0-----:R-:W-:Y:S06]  /*4ac70*/  BAR.SYNC.DEFER_BLOCKING 0x0 ;  /* 0x0000000000007b1d */ /* 0x001fec0000010000 */
[----:B-1----:R-:W-:Y:S05]  /*4ac80*/  @P0 BRA `(.L_x_9) ;  /* 0x0000000000bc0947 */ /* 0x002fea0003800000 */
[----:B------:R-:W-:Y:S01]  /*4ac90*/  UMOV UR68, 0x0 ;  /* 0x0000000000447882 */ /* 0x000fe20000000000 */
        /* <DEDUP_REMOVED lines=9> */
[----:B------:R-:W-:Y:S01]  /*4ad30*/  UTCHMMA gdesc[UR12], gdesc[UR16], tmem[UR5], tmem[UR70], idesc[UR71], UPT ;  /* 0x00ff46100c0075ea */ /* 0x000fe2000b800005 */
[----:B------:R-:W-:Y:S01]  /*4ad40*/  UMOV UR62, 0x0 ;  /* 0x00000000003e7882 */ /* 0x000fe20000000000 */
[----:B------:R-:W-:Y:S01]  /*4ad50*/  UMOV UR63, 0x8408010 ;  /* 0x08408010003f7882 */ /* 0x000fe20000000000 */
[----:B------:R-:W-:-:S02]  /*4ad60*/  UIADD3 UR76, UPT, UPT, UR5, 0x100, URZ ;  /* 0x00000100054c7890 */ /* 0x000fc4000fffe0ff */
[----:B------:R-:W-:Y:S01]  /*4ad70*/  UTCHMMA gdesc[UR18], gdesc[UR22], tmem[UR5], tmem[UR60], idesc[UR61], UPT ;  /* 0x00ff3c16120075ea */ /* 0x000fe2000b800005 */
[----:B------:R-:W-:Y:S01]  /*4ad80*/  UMOV UR64, 0x0 ;  /* 0x0000000000407882 */ /* 0x000fe20000000000 */
[----:B------:R-:W-:Y:S01]  /*4ad90*/  UMOV UR65, 0x8408010 ;  /* 0x0840801000417882 */ /* 0x000fe20000000000 */
[----:B------:R-:W-:Y:S02]  /*4ada0*/  UIADD3 UR77, UPT, UPT, UR5, 0x100, URZ ;  /* 0x00000100054d7890 */ /* 0x000fe4000fffe0ff */
[----:B------:R1:W-:Y:S01]  /*4adb0*/  UTCHMMA gdesc[UR24], gdesc[UR26], tmem[UR5], tmem[UR72], idesc[UR73], UPT ;  /* 0x00ff481a180075ea */ /* 0x0003e2000b800005 */
[----:B------:R-:W-:Y:S01]  /*4adc0*/  UMOV UR74, 0x0 ;  /* 0x00000000004a7882 */ /* 0x000fe20000000000 */
[----:B------:R-:W-:Y:S01]  /*4add0*/  UMOV UR75, 0x8408010 ;  /* 0x08408010004b7882 */ /* 0x000fe20000000000 */
[----:B0-----:R-:W-:Y:S02]  /*4ade0*/  UIADD3 UR15, UPT, UPT, UR5, 0x100, URZ ;  /* 0x00000100050f7890 */ /* 0x001fe4000fffe0ff */
[----:B------:R-:W-:Y:S01]  /*4adf0*/  UTCHMMA gdesc[UR28], gdesc[UR30], tmem[UR5], tmem[UR62], idesc[UR63], UPT ;  /* 0x00ff3e1e1c0075ea */ /* 0x000fe2000b800005 */
[----:B------:R-:W-:Y:S01]  /*4ae00*/  UTCHMMA gdesc[UR32], gdesc[UR34], tmem[UR5], tmem[UR64], idesc[UR65], UPT ;  /* 0x00ff4022200075ea */ /* 0x000fe2000b800005 */
[----:B------:R0:W-:Y:S01]  /*4ae10*/  UTCHMMA gdesc[UR36], gdesc[UR38], tmem[UR5], tmem[UR74], idesc[UR75], UPT ;  /* 0x00ff4a26240075ea */ /* 0x0001e2000b800005 */
[----:B------:R-:W-:Y:S01]  /*4ae20*/  UMOV UR66, 0x0 ;  /* 0x0000000000427882 */ /* 0x000fe20000000000 */
[----:B------:R-:W-:Y:S01]  /*4ae30*/  UMOV UR67, 0x8408010 ;  /* 0x0840801000437882 */ /* 0x000fe20000000000 */
[----:B-1----:R-:W-:-:S02]  /*4ae40*/  UIADD3 UR72, UPT, UPT, UR5, 0x100, URZ ;  /* 0x0000010005487890 */ /* 0x002fc4000fffe0ff */
[----:B------:R-:W-:Y:S01]  /*4ae50*/  UTCHMMA gdesc[UR40], gdesc[UR42], tmem[UR5], tmem[UR66], idesc[UR67], UPT ;  /* 0x00ff422a280075ea */ /* 0x000fe2000b800005 */
[----:B------:R-:W-:Y:S01]  /*4ae60*/  UIADD3 UR73, UPT, UPT, UR5, 0x100, URZ ;  /* 0x0000010005497890 */ /* 0x000fe2000fffe0ff */
[----:B------:R-:W-:Y:S01]  /*4ae70*/  UTCHMMA gdesc[UR44], gdesc[UR10], tmem[UR76], tmem[UR68], idesc[UR69], UPT ;  /* 0x00ff440a2c0075ea */ /* 0x000fe2000b80004c */
[----:B------:R1:W-:Y:S01]  /*4ae80*/  UTCHMMA gdesc[UR46], gdesc[UR16], tmem[UR77], tmem[UR70], idesc[UR71], UPT ;  /* 0x00ff46102e0075ea */ /* 0x0003e2000b80004d */
[----:B------:R2:W-:Y:S01]  /*4ae90*/  UTCHMMA gdesc[UR48], gdesc[UR22], tmem[UR15], tmem[UR60], idesc[UR61], UPT ;  /* 0x00ff3c16300075ea */ /* 0x0005e2000b80000f */
[----:B0-----:R-:W-:Y:S02]  /*4aea0*/  UIADD3 UR74, UPT, UPT, UR5, 0x100, URZ ;  /* 0x00000100054a7890 */ /* 0x001fe4000fffe0ff */
[----:B------:R-:W-:Y:S01]  /*4aeb0*/  UIADD3 UR75, UPT, UPT, UR5, 0x100, URZ ;  /* 0x00000100054b7890 */ /* 0x000fe2000fffe0ff */
[----:B------:R2:W-:Y:S02]  /*4aec0*/  UTCHMMA gdesc[UR50], gdesc[UR26], tmem[UR72], tmem[UR62], idesc[UR63], UPT ;  /* 0x00ff3e1a320075ea */ /* 0x0005e4000b800048 */
[----:B------:R2:W-:Y:S01]  /*4aed0*/  UTCHMMA gdesc[UR52], gdesc[UR30], tmem[UR73], tmem[UR64], idesc[UR65], UPT ;  /* 0x00ff401e340075ea */ /* 0x0005e2000b800049 */
[----:B-1----:R-:W-:Y:S01]  /*4aee0*/  UMOV UR70, UR8 ;  /* 0x0000000800467c82 */ /* 0x002fe20008000000 */
[----:B------:R-:W-:-:S02]  /*4aef0*/  UMOV UR71, URZ ;  /* 0x000000ff00477c82 */ /* 0x000fc40008000000 */
[----:B------:R2:W-:Y:S01]  /*4af00*/  UTCHMMA gdesc[UR54], gdesc[UR34], tmem[UR74], tmem[UR66], idesc[UR67], UPT ;  /* 0x00ff4222360075ea */ /* 0x0005e2000b80004a */
[----:B------:R-:W-:Y:S01]  /*4af10*/  UMOV UR77, UR70 ;  /* 0x00000046004d7c82 */ /* 0x000fe20008000000 */
[----:B------:R-:W-:Y:S01]  /*4af20*/  UMOV UR70, 0x0 ;  /* 0x0000000000467882 */ /* 0x000fe20000000000 */
[----:B------:R-:W-:Y:S01]  /*4af30*/  UMOV UR71, 0x8408010 ;  /* 0x0840801000477882 */ /* 0x000fe20000000000 */
[----:B------:R2:W-:Y:S01]  /*4af40*/  UTCHMMA gdesc[UR56], gdesc[UR38], tmem[UR75], tmem[UR68], idesc[UR69], UPT ;  /* 0x00ff4426380075ea */ /* 0x0005e2000b80004b */
[----:B------:R2:W-:Y:S01]  /*4af50*/  UTCHMMA gdesc[UR58], gdesc[UR42], tmem[UR76], tmem[UR70], idesc[UR71], UPT ;  /* 0x00ff462a3a0075ea */ /* 0x0005e2000b80004c */
[----:B------:R2:W-:Y:S01]  /*4af60*/  UTCBAR [UR77], URZ ;  /* 0x000000ff4d0073e9 */ /* 0x0005e200080000ff */
[----:B------:R-:W-:Y:S01]  /*4af70*/  NOP ;  /* 0x0000000000007918 */ /* 0x000fe20000000000 */
.L_x_9:
[----:B------:R-:W3:Y:S04]  /*4af80*/  LDL R92, [R1+0x1568] ;  /* 0x00156800015c7983 */ /* 0x000ee80000100800 */
[----:B------:R-:W3:Y:S01]  /*4af90*/  LDL R91, [R1+0xa58] ;  /* 0x000a5800015b7983 */ /* 0x000ee20000100800 */
[----:B------:R-:W-:Y:S01]  /*4afa0*/  UIADD3 UR9, UPT, UPT, UR9, 0x1, URZ ;  /* 0x0000000109097890 */ /* 0x000fe2000fffe0ff */
[----:B--2---:R-:W-:-:S03]  /*4afb0*/  UMOV UR60, UR7 ;  /* 0x00000007003c7c82 */ /* 0x004fc60008000000 */
[----:B------:R-:W-:-:S04]  /*4afc0*/  UISETP.GT.AND UP1, UPT, UR9, 0x1, UPT ;  /* 0x000000010900788c */ /* 0x000fc8000bf24270 */
[----:B------:R-:W-:Y:S02]  /*4afd0*/  USEL UR15, URZ, 0x1, !UP1 ;  /* 0x00000001ff0f7887 */ /* 0x000fe4000c800000 */
[----:B------:R-:W-:Y:S02]  /*4afe0*/  USEL UR9, UR9, URZ, !UP1 ;  /* 0x000000ff09097287 */ /* 0x000fe4000c800000 */
[----:B------:R-:W-:-:S07]  /*4aff0*/  ULOP3.LUT UR15, UR7, UR15, URZ, 0x3c, !UPT ;  /* 0x0000000f070f7292 */ /* 0x000fce000f8e3cff */
[----:B------:R-:W-:Y:S01]  /*4b000*/  UMOV UR7, UR15 ;  /* 0x0000000f00077c82 */ /* 0x000fe20008000000 */
[----:B---3--:R-:W-:-:S13]  /*4b010*/  ISETP.NE.U32.AND P2, PT, R91, R92, PT ;  /* 0x0000005c5b00720c */ /* 0x008fda0003f45070 */
[----:B------:R-:W-:Y:S05]  /*4b020*/  @P2 BRA `(.L_x_10) ;  /* 0xfffffddc00f82947 */ /* 0x000fea000383ffff */
.L_x_7:
[----:B------:R-:W0:Y:S01]  /*4b030*/  LDC R91, c[0x0][0x3a0] ;  /* 0x0000e800ff5b7b82 */ /* 0x000e220000000800 */
[----:B------:R-:W2:Y:S01]  /*4b040*/  LDCU.64 UR30, c[0x0][0x398] ;  /* 0x00007300ff1e77ac */ /* 0x000ea20008000a00 */
[----:B0-----:R-:W-:Y:S02]  /*4b050*/  VIADD R92, R91, 0x7f ;  /* 0x0000007f5b5c7836 */ /* 0x001fe40000000000 */
[----:B------:R-:W2:Y:S03]  /*4b060*/  LDL.LU R91, [R1+0x1570] ;  /* 0x00157000015b7983 */ /* 0x000ea60000300800 */
[----:B------:R-:W-:Y:S02]  /*4b070*/  ISETP.GE.AND P0, PT, R92, 0x80, PT ;  /* 0x000000805c00780c */ /* 0x000fe40003f06270 */
[----:B--2---:R-:W-:-:S11]  /*4b080*/  ISETP.GE.AND P3, PT, R91, UR31, PT ;  /* 0x0000001f5b007c0c */ /* 0x004fd6000bf66270 */
[----:B------:R-:W-:Y:S05]  /*4b090*/  @!P0 BRA `(.L_x_11) ;  /* 0x0000000000108947 */ /* 0x000fea0003800000 */
[----:B------:R-:W-:-:S06]  /*4b0a0*/  USHF.L.U32 UR60, UR60, 0x1f, URZ ;  /* 0x0000001f3c3c7899 */ /* 0x000fcc00080006ff */
[----:B-----5:R-:W-:-:S04]  /*4b0b0*/  IMAD.U32 R0, RZ, RZ, UR60 ;  /* 0x0000003cff007e24 */ /* 0x020fc8000f8e00ff */
[----:B------:R-:W0:Y:S02]  /*4b0c0*/  SYNCS.PHASECHK.TRANS64.TRYWAIT P0, [UR8], R0 ;  /* 0x00000000ff0075a7 */ /* 0x000e240008001108 */
[----:B0-----:R-:W-:Y:S05]  /*4b0d0*/  @!P0 BRA `(.L_x_12) ;  /* 0x0000012c004c8947 */ /* 0x001fea0003800000 */
.L_x_11:
[----:B------:R-:W-:Y:S06]  /*4b0e0*/  BAR.SYNC.DEFER_BLOCKING 0x0 ;  /* 0x0000000000007b1d */ /* 0x000fec0000010000 */
[----:B------:R-:W0:Y:S01]  /*4b0f0*/  LDCU.128 UR8, c[0x0][0x390] ;  /* 0x00007200ff0877ac */ /* 0x000e220008000c00 */
[----:B-----5:R2:W-:Y:S01]  /*4b100*/  STL [R1+0x19b8], R84 ;  /* 0x0019b85401007387 */ /* 0x0205e20000100800 */
[----:B------:R-:W3:Y:S03]  /*4b110*/  LDCU.64 UR32, c[0x0][0x398] ;  /* 0x00007300ff2077ac */ /* 0x000ee60008000a00 */
[----:B------:R-:W-:Y:S01]  /*4b120*/  STL [R1+0x19b4], R83 ;  /* 0x0019b45301007387 */ /* 0x000fe20000100800 */
[----:B------:R-:W4:Y:S03]  /*4b130*/  LDCU UR28, c[0x0][0x3b8] ;  /* 0x00007700ff1c77ac */ /* 0x000f260008000800 */
[----:B------:R1:W-:Y:S01]  /*4b140*/  STL [R1+0x19b0], R82 ;  /* 0x0019b05201007387 */ /* 0x0003e20000100800 */
[----:B------:R-:W0:Y:S03]  /*4b150*/  LDCU.64 UR26, c[0x0][0x398] ;  /* 0x00007300ff1a77ac */ /* 0x000e260008000a00 */
[----:B------:R0:W-:Y:S01]  /*4b160*/  STL [R1+0x19ac], R81 ;  /* 0x0019ac5101007387 */ /* 0x0001e20000100800 */
[----:B------:R-:W0:Y:S01]  /*4b170*/  LDCU.64 UR14, c[0x0][0x398] ;  /* 0x00007300ff0e77ac */ /* 0x000e220008000a00 */
[----:B------:R-:W0:Y:S02]  /*4b180*/  @!P1 SYNCS.CCTL.IV [UR4+0x40000] ;  /* 0x04000000ff0099b1 */ /* 0x000e240008000004 */
[----:B0-----:R-:W-:Y:S06]  /*4b190*/  BAR.SYNC.DEFER_BLOCKING 0x0 ;  /* 0x0000000000007b1d */ /* 0x001fec0000010000 */
[----:B------:R-:W0:Y:S01]  /*4b1a0*/  LDCU.64 UR12, c[0x0][0x398] ;  /* 0x00007300ff0c77ac */ /* 0x000e220008000a00 */
[----:B------:R-:W2:Y:S01]  /*4b1b0*/  LDTM.x64 R4, tmem[UR6] ;  /* 0x00000006000479ee */ /* 0x000ea20008340000 */
[----:B------:R0:W-:Y:S01]  /*4b1c0*/  STL [R1+0x19a8], R80 ;  /* 0x0019a85001007387 */ /* 0x0001e20000100800 */
[----:B------:R-:W0:Y:S03]  /*4b1d0*/  LDCU.64 UR24, c[0x0][0x398] ;  /* 0x00007300ff1877ac */ /* 0x000e260008000a00 */
[----:B------:R0:W-:Y:S01]  /*4b1e0*/  STL [R1+0x19a4], R79 ;  /* 0x0019a44f01007387 */ /* 0x0001e20000100800 */
[----:B------:R-:W0:Y:S03]  /*4b1f0*/  LDCU.64 UR22, c[0x0][0x398] ;  /* 0x00007300ff1677ac */ /* 0x000e260008000a00 */
[----:B------:R-:W-:Y:S01]  /*4b200*/  STL [R1+0x19a0], R78 ;  /* 0x0019a04e01007387 */ /* 0x000fe20000100800 */
[----:B------:R-:W0:Y:S03]  /*4b210*/  LDCU.64 UR18, c[0x0][0x398] ;  /* 0x00007300ff1277ac */ /* 0x000e260008000a00 */
[----:B------:R0:W-:Y:S01]  /*4b220*/  STL [R1+0x199c], R77 ;  /* 0x00199c4d01007387 */ /* 0x0001e20000100800 */
[----:B------:R-:W3:Y:S01]  /*4b230*/  LDCU.64 UR16, c[0x0][0x398] ;  /* 0x00007300ff1077ac */ /* 0x000ee20008000a00 */
[----:B------:R-:W3:Y:S02]  /*4b240*/  @!P1 SYNCS.CCTL.IV [UR4+0x40008] ;  /* 0x04000800ff0099b1 */ /* 0x000ee40008000004 */
[----:B------:R0:W-:Y:S01]  /*4b250*/  STL [R1+0x1998], R76 ;  /* 0x0019984c01007387 */ /* 0x0001e20000100800 */
[----:B------:R-:W3:Y:S03]  /*4b260*/  LDCU UR4, c[0x0][0x39c] ;  /* 0x00007380ff0477ac */ /* 0x000ee60008000800 */
[----:B------:R0:W-:Y:S01]  /*4b270*/  STL [R1+0x1994], R75 ;  /* 0x0019944b01007387 */ /* 0x0001e20000100800 */
[----:B------:R-:W3:Y:S01]  /*4b280*/  LDCU UR77, c[0x0][0x39c] ;  /* 0x00007380ff4d77ac */ /* 0x000ee20008000800 */
[----:B--2---:R-:W-:-:S02]  /*4b290*/  IMAD.MOV.U32 R84, RZ, RZ, R67 ;  /* 0x000000ffff547224 */ /* 0x004fc400078e0043 */
[----:B------:R2:W-:Y:S01]  /*4b2a0*/  STL [R1+0x1990], R74 ;  /* 0x0019904a01007387 */ /* 0x0005e20000100800 */
[----:B-1----:R-:W-:Y:S01]  /*4b2b0*/  IMAD.MOV.U32 R82, RZ, RZ, R66 ;  /* 0x000000ffff527224 */ /* 0x002fe200078e0042 */
[----:B------:R-:W1:Y:S01]  /*4b2c0*/  LDCU UR50, c[0x0][0x398] ;  /* 0x00007300ff3277ac */ /* 0x000e620008000800 */
[----:B------:R-:W-:Y:S01]  /*4b2d0*/  IMAD.MOV.U32 R81, RZ, RZ, R65 ;  /* 0x000000ffff517224 */ /* 0x000fe200078e0041 */
[----:B------:R2:W-:Y:S01]  /*4b2e0*/  STL [R1+0x198c], R73 ;  /* 0x00198c4901007387 */ /* 0x0005e20000100800 */
[----:B0-----:R-:W-:Y:S01]  /*4b2f0*/  IMAD.MOV.U32 R80, RZ, RZ, R64 ;  /* 0x000000ffff507224 */ /* 0x001fe200078e0040 */
[----:B------:R-:W0:Y:S01]  /*4b300*/  LDCU UR49, c[0x0][0x39c] ;  /* 0x00007380ff3177ac */ /* 0x000e220008000800 */
[----:B------:R-:W-:Y:S01]  /*4b310*/  IMAD.MOV.U32 R79, RZ, RZ, R63 ;  /* 0x000000ffff4f7224 */ /* 0x000fe200078e003f */
[----:B------:R3:W-:Y:S01]  /*4b320*/  STL [R1+0x1988], R72 ;  /* 0x0019884801007387 */ /* 0x0007e20000100800 */
[----:B------:R-:W-:Y:S01]  /*4b330*/  IMAD.MOV.U32 R77, RZ, RZ, R62 ;  /* 0x000000ffff4d7224 */ /* 0x000fe200078e003e */
[----:B------:R-:W0:Y:S01]  /*4b340*/  LDCU UR65, c[0x0][0x39c] ;  /* 0x00007380ff4177ac */ /* 0x000e220008000800 */
[----:B------:R-:W-:Y:S01]  /*4b350*/  IMAD.MOV.U32 R76, RZ, RZ, R57 ;  /* 0x000000ffff4c7224 */ /* 0x000fe200078e0039 */
[----:B------:R1:W-:Y:S01]  /*4b360*/  STL [R1+0x1984], R71 ;  /* 0x0019844701007387 */ /* 0x0003e20000100800 */
[----:B------:R-:W-:Y:S01]  /*4b370*/  IMAD.MOV.U32 R75, RZ, RZ, R56 ;  /* 0x000000ffff4b7224 */ /* 0x000fe200078e0038 */
[----:B------:R-:W0:Y:S01]  /*4b380*/  LDCU UR48, c[0x0][0x398] ;  /* 0x00007300ff3077ac */ /* 0x000e220008000800 */
[----:B--2---:R-:W-:Y:S01]  /*4b390*/  IMAD.MOV.U32 R74, RZ, RZ, R55 ;  /* 0x000000ffff4a7224 */ /* 0x004fe200078e0037 */
[----:B------:R2:W-:Y:S01]  /*4b3a0*/  STL [R1+0x1980], R70 ;  /* 0x0019804601007387 */ /* 0x0005e20000100800 */
[----:B------:R-:W-:Y:S01]  /*4b3b0*/  IMAD.MOV.U32 R73, RZ, RZ, R54 ;  /* 0x000000ffff497224 */ /* 0x000fe200078e0036 */
[----:B------:R-:W0:Y:S01]  /*4b3c0*/  LDCU UR64, c[0x0][0x39c] ;  /* 0x00007380ff4077ac */ /* 0x000e220008000800 */
[----:B---3--:R-:W-:Y:S01]  /*4b3d0*/  IMAD.MOV.U32 R72, RZ, RZ, R53 ;  /* 0x000000ffff487224 */ /* 0x008fe200078e0035 */
[----:B------:R3:W-:Y:S01]  /*4b3e0*/  STL [R1+0x197c], R69 ;  /* 0x00197c4501007387 */ /* 0x0007e20000100800 */
[----:B-1----:R-:W-:Y:S01]  /*4b3f0*/  IMAD.MOV.U32 R71, RZ, RZ, R52 ;  /* 0x000000ffff477224 */ /* 0x002fe200078e0034 */
[----:B------:R-:W1:Y:S02]  /*4b400*/  LDCU UR47, c[0x0][0x39c] ;  /* 0x00007380ff2f77ac */ /* 0x000e640008000800 */
[----:B------:R4:W-:Y:S01]  /*4b410*/  STL [R1+0x1978], R68 ;  /* 0x0019784401007387 */ /* 0x0009e20000100800 */
[----:B--2---:R-:W-:Y:S01]  /*4b420*/  IMAD.MOV.U32 R70, RZ, RZ, R51 ;  /* 0x000000ffff467224 */ /* 0x004fe200078e0033 */
[----:B------:R-:W2:Y:S02]  /*4b430*/  LDCU UR63, c[0x0][0x398] ;  /* 0x00007300ff3f77ac */ /* 0x000ea40008000800 */
[----:B------:R-:W-:Y:S01]  /*4b440*/  STL [R1+0x1930], R3 ;  /* 0x0019300301007387 */ /* 0x000fe20000100800 */
[----:B---3--:R-:W-:Y:S01]  /*4b450*/  IMAD.MOV.U32 R69, RZ, RZ, R50 ;  /* 0x000000ffff457224 */ /* 0x008fe200078e0032 */
[----:B------:R-:W3:Y:S02]  /*4b460*/  LDCU UR38, c[0x0][0x39c] ;  /* 0x00007380ff2677ac */ /* 0x000ee40008000800 */
[----:B------:R-:W-:Y:S01]  /*4b470*/  STL [R1+0x192c], R0 ;  /* 0x00192c0001007387 */ /* 0x000fe20000100800 */
[----:B----4-:R-:W-:Y:S01]  /*4b480*/  IMAD.MOV.U32 R68, RZ, RZ, R49 ;  /* 0x000000ffff447224 */ /* 0x010fe200078e0031 */
[----:B------:R-:W4:Y:S02]  /*4b490*/  LDCU UR62, c[0x0][0x398] ;  /* 0x00007300ff3e77ac */ /* 0x000f240008000800 */
[----:B------:R-:W-:Y:S01]  /*4b4a0*/  STL [R1+0x1928], R93 ;  /* 0x0019285d01007387 */ /* 0x000fe20000100800 */
[----:B------:R-:W0:Y:S03]  /*4b4b0*/  LDCU UR61, c[0x0][0x398] ;  /* 0x00007300ff3d77ac */ /* 0x000e260008000800 */
[----:B------:R-:W-:Y:S01]  /*4b4c0*/  STL.64 [R1+0x300], R4 ;  /* 0x0003000401007387 */ /* 0x000fe20000100a00 */
        /* <DEDUP_REMOVED lines=43> */
[----:B------:R-:W-:Y:S01]  /*4b780*/  STL [R1+0x3b0], R48 ;  /* 0x0003b03001007387 */ /* 0x000fe20000100800 */
[----:B------:R-:W0:Y:S03]  /*4b790*/  LDCU UR72, c[0x0][0x39c] ;  /* 0x00007380ff4877ac */ /* 0x000e260008000800 */
[----:B------:R-:W-:Y:S01]  /*4b7a0*/  STL.64 [R1+0x3d8], R58 ;  /* 0x0003d83a01007387 */ /* 0x000fe20000100a00 */
[----:B------:R-:W0:Y:S03]  /*4b7b0*/  LDCU UR40, c[0x0][0x398] ;  /* 0x00007300ff2877ac */ /* 0x000e260008000800 */
[----:B------:R1:W-:Y:S01]  /*4b7c0*/  STL.64 [R1+0x3e0], R60 ;  /* 0x0003e03c01007387 */ /* 0x0003e20000100a00 */
[----:B------:R-:W0:Y:S01]  /*4b7d0*/  LDCU UR71, c[0x0][0x39c] ;  /* 0x00007380ff4777ac */ /* 0x000e220008000800 */
[----:B------:R-:W0:Y:S01]  /*4b7e0*/  LDCU UR52, c[0x0][0x398] ;  /* 0x00007300ff3477ac */ /* 0x000e220008000800 */
[----:B------:R-:W0:Y:S01]  /*4b7f0*/  LDCU UR34, c[0x0][0x39c] ;  /* 0x00007380ff2277ac */ /* 0x000e220008000800 */
[----:B-1----:R-:W1:Y:S01]  /*4b800*/  LDTM.x64 R4, tmem[UR6+0x40] ;  /* 0x00004006000479ee */ /* 0x002e620008340000 */
[----:B------:R-:W0:Y:S01]  /*4b810*/  LDCU UR53, c[0x0][0x398] ;  /* 0x00007300ff3577ac */ /* 0x000e220008000800 */
[----:B------:R-:W0:Y:S01]  /*4b820*/  LDCU UR70, c[0x0][0x398] ;  /* 0x00007300ff4677ac */ /* 0x000e220008000800 */
[----:B------:R-:W0:Y:S01]  /*4b830*/  LDCU UR69, c[0x0][0x398] ;  /* 0x00007300ff4577ac */ /* 0x000e220008000800 */
[----:B------:R-:W0:Y:S01]  /*4b840*/  LDCU UR68, c[0x0][0x398] ;  /* 0x00007300ff4477ac */ /* 0x000e220008000800 */
[----:B------:R-:W0:Y:S01]  /*4b850*/  LDCU UR51, c[0x0][0x398] ;  /* 0x00007300ff3377ac */ /* 0x000e220008000800 */
[----:B------:R-:W0:Y:S01]  /*4b860*/  LDCU UR39, c[0x0][0x398] ;  /* 0x00007300ff2777ac */ /* 0x000e220008000800 */
[----:B-1----:R-:W-:Y:S01]  /*4b870*/  STL.64 [R1+0x200], R4 ;  /* 0x0002000401007387 */ /* 0x002fe20000100a00 */
[----:B------:R-:W1:Y:S03]  /*4b880*/  LDCU UR67, c[0x0][0x398] ;  /* 0x00007300ff4377ac */ /* 0x000e660008000800 */
[----:B------:R-:W-:Y:S01]  /*4b890*/  STL.64 [R1+0x208], R6 ;  /* 0x0002080601007387 */ /* 0x000fe20000100a00 */
[----:B------:R-:W0:Y:S03]  /*4b8a0*/  LDCU UR66, c[0x0][0x398] ;  /* 0x00007300ff4277ac */ /* 0x000e260008000800 */
        /* <DEDUP_REMOVED lines=29> */
[----:B------:R0:W-:Y:S02]  /*4ba80*/  STL.64 [R1+0x2f8], R66 ;  /* 0x0002f84201007387 */ /* 0x0001e40000100a00 */
[----:B0-----:R-:W0:Y:S02]  /*4ba90*/  LDTM.x64 R4, tmem[UR6+0x80] ;  /* 0x00008006000479ee */ /* 0x001e240008340000 */
[----:B0-----:R-:W-:Y:S04]  /*4baa0*/  STL.64 [R1+0x100], R4 ;  /* 0x0001000401007387 */ /* 0x001fe80000100a00 */
        /* <DEDUP_REMOVED lines=32> */
[----:B0-----:R-:W-:Y:S01]  /*4bcb0*/  STL [R1], R4 ;  /* 0x0000000401007387 */ /* 0x001fe20000100800 */
[----:B------:R-:W-:-:S02]  /*4bcc0*/  IMAD.MOV.U32 R3, RZ, RZ, R9 ;  /* 0x000000ffff037224 */ /* 0x000fc400078e0009 */
[----:B------:R-:W-:Y:S01]  /*4bcd0*/  IMAD.MOV.U32 R0, RZ, RZ, R8 ;  /* 0x000000ffff007224 */ /* 0x000fe200078e0008 */
[----:B------:R-:W-:Y:S01]  /*4bce0*/  STL [R1+0xc], R7 ;  /* 0x00000c0701007387 */ /* 0x000fe20000100800 */
[----:B------:R-:W-:Y:S02]  /*4bcf0*/  IMAD.MOV.U32 R93, RZ, RZ, R6 ;  /* 0x000000ffff5d7224 */ /* 0x000fe400078e0006 */
[----:B------:R-:W-:Y:S01]  /*4bd00*/  IMAD.MOV.U32 R2, RZ, RZ, R5 ;  /* 0x000000ffff027224 */ /* 0x000fe200078e0005 */
        /* <DEDUP_REMOVED lines=29> */
[----:B------:R-:W-:Y:S04]  /*4bee0*/  STL [R1+0x1940], R2 ;  /* 0x0019400201007387 */ /* 0x000fe80000100800 */
[----:B------:R1:W-:Y:S01]  /*4bef0*/  STL [R1+0x193c], R93 ;  /* 0x00193c5d01007387 */ /* 0x0003e20000100800 */
[----:B0-----:R-:W0:Y:S03]  /*4bf00*/  LDTM.x64 R4, tmem[UR6+0x100] ;  /* 0x00010006000479ee */ /* 0x001e260008340000 */
[----:B-1----:R-:W2:Y:S04]  /*4bf10*/  LDL.LU R93, [R1+0x3d8] ;  /* 0x0003d800015d7983 */ /* 0x002ea80000300800 */
[----:B------:R-:W-:Y:S04]  /*4bf20*/  STL [R1+0x1938], R0 ;  /* 0x0019380001007387 */ /* 0x000fe80000100800 */
[----:B------:R-:W-:Y:S04]  /*4bf30*/  STL [R1+0x1974], R0 ;  /* 0x0019740001007387 */ /* 0x000fe80000100800 */
[----:B------:R-:W-:Y:S01]  /*4bf40*/  STL [R1+0x1934], R3 ;  /* 0x0019340301007387 */ /* 0x000fe20000100800 */
[----:B0-----:R-:W-:-:S02]  /*4bf50*/  F2FP.F16.F32.PACK_AB R83, R67, R84 ;  /* 0x000000544353723e */ /* 0x001fc400000000ff */
[----:B------:R-:W-:Y:S01]  /*4bf60*/  F2FP.F16.F32.PACK_AB R66, R66, R82 ;  /* 0x000000524242723e */ /* 0x000fe200000000ff */
[----:B------:R0:W3:Y:S01]  /*4bf70*/  LDL.LU R84, [R1+0x19b8] ;  /* 0x0019b80001547983 */ /* 0x0000e20000300800 */
[----:B------:R-:W-:-:S03]  /*4bf80*/  F2FP.F16.F32.PACK_AB R65, R65, R81 ;  /* 0x000000514141723e */ /* 0x000fc600000000ff */
[----:B------:R1:W-:Y:S01]  /*4bf90*/  STL [R1+0x3fc], R83 ;  /* 0x0003fc5301007387 */ /* 0x0003e20000100800 */
[----:B------:R-:W-:-:S03]  /*4bfa0*/  F2FP.F16.F32.PACK_AB R64, R64, R80 ;  /* 0x000000504040723e */ /* 0x000fc600000000ff */
[----:B-1----:R0:W3:Y:S04]  /*4bfb0*/  LDL.LU R83, [R1+0x19b4] ;  /* 0x0019b40001537983 */ /* 0x0020e80000300800 */
[----:B------:R0:W3:Y:S04]  /*4bfc0*/  LDL.LU R82, [R1+0x19b0] ;  /* 0x0019b00001527983 */ /* 0x0000e80000300800 */
[----:B------:R1:W-:Y:S04]  /*4bfd0*/  STL [R1+0x3f8], R66 ;  /* 0x0003f84201007387 */ /* 0x0003e80000100800 */
[----:B-1----:R-:W3:Y:S04]  /*4bfe0*/  LDL.LU R66, [R1+0x3dc] ;  /* 0x0003dc0001427983 */ /* 0x002ee80000300800 */
[----:B------:R0:W4:Y:S04]  /*4bff0*/  LDL.LU R81, [R1+0x19ac] ;  /* 0x0019ac0001517983 */ /* 0x0001280000300800 */
[----:B------:R1:W-:Y:S04]  /*4c000*/  STL [R1+0x3f4], R65 ;  /* 0x0003f44101007387 */ /* 0x0003e80000100800 */
[----:B-1----:R-:W4:Y:S04]  /*4c010*/  LDL.LU R65, [R1+0x3e0] ;  /* 0x0003e00001417983 */ /* 0x002f280000300800 */
[----:B------:R0:W4:Y:S04]  /*4c020*/  LDL.LU R80, [R1+0x19a8] ;  /* 0x0019a80001507983 */ /* 0x0001280000300800 */
[----:B------:R1:W-:Y:S04]  /*4c030*/  STL [R1+0x3f0], R64 ;  /* 0x0003f04001007387 */ /* 0x0003e80000100800 */
[----:B-1----:R-:W4:Y:S01]  /*4c040*/  LDL.LU R64, [R1+0x3e4] ;  /* 0x0003e40001407983 */ /* 0x002f220000300800 */
[----:B------:R-:W-:-:S02]  /*4c050*/  F2FP.F16.F32.PACK_AB R78, R63, R79 ;  /* 0x0000004f3f4e723e */ /* 0x000fc400000000ff */
[----:B------:R-:W-:Y:S01]  /*4c060*/  F2FP.F16.F32.PACK_AB R63, R62, R77 ;  /* 0x0000004d3e3f723e */ /* 0x000fe200000000ff */
[----:B------:R0:W4:Y:S04]  /*4c070*/  LDL.LU R79, [R1+0x19a4] ;  /* 0x0019a400014f7983 */ /* 0x0001280000300800 */
[----:B------:R1:W-:Y:S04]  /*4c080*/  STL [R1+0x3ec], R78 ;  /* 0x0003ec4e01007387 */ /* 0x0003e80000100800 */
[----:B-1----:R0:W4:Y:S04]  /*4c090*/  LDL.LU R78, [R1+0x19a0] ;  /* 0x0019a000014e7983 */ /* 0x0021280000300800 */
[----:B------:R0:W4:Y:S04]  /*4c0a0*/  LDL.LU R77, [R1+0x199c] ;  /* 0x00199c00014d7983 */ /* 0x0001280000300800 */
[----:B------:R-:W-:Y:S01]  /*4c0b0*/  STL [R1+0x3e8], R63 ;  /* 0x0003e83f01007387 */ /* 0x000fe20000100800 */
[----:B------:R-:W-:-:S02]  /*4c0c0*/  F2FP.F16.F32.PACK_AB R57, R57, R76 ;  /* 0x0000004c3939723e */ /* 0x000fc400000000ff */
[----:B------:R-:W-:Y:S02]  /*4c0d0*/  F2FP.F16.F32.PACK_AB R56, R56, R75 ;  /* 0x0000004b3838723e */ /* 0x000fe400000000ff */
[----:B------:R-:W-:Y:S02]  /*4c0e0*/  F2FP.F16.F32.PACK_AB R55, R55, R74 ;  /* 0x0000004a3737723e */ /* 0x000fe400000000ff */
[----:B------:R-:W-:Y:S02]  /*4c0f0*/  F2FP.F16.F32.PACK_AB R54, R54, R73 ;  /* 0x000000493636723e */ /* 0x000fe400000000ff */
[----:B------:R-:W-:Y:S02]  /*4c100*/  F2FP.F16.F32.PACK_AB R53, R53, R72 ;  /* 0x000000483535723e */ /* 0x000fe400000000ff */
[----:B------:R-:W-:Y:S02]  /*4c110*/  F2FP.F16.F32.PACK_AB R52, R52, R71 ;  /* 0x000000473434723e */ /* 0x000fe400000000ff */
[----:B------:R-:W-:-:S02]  /*4c120*/  F2FP.F16.F32.PACK_AB R51, R51, R70 ;  /* 0x000000463333723e */ /* 0x000fc400000000ff */
[----:B------:R-:W-:Y:S02]  /*4c130*/  F2FP.F16.F32.PACK_AB R50, R50, R69 ;  /* 0x000000453232723e */ /* 0x000fe400000000ff */
[----:B--2---:R-:W-:Y:S02]  /*4c140*/  F2FP.F16.F32.PACK_AB R2, R58, R93 ;  /* 0x0000005d3a02723e */ /* 0x004fe400000000ff */
[----:B---3--:R-:W-:Y:S02]  /*4c150*/  F2FP.F16.F32.PACK_AB R67, R59, R66 ;  /* 0x000000423b43723e */ /* 0x008fe400000000ff */
[----:B----4-:R-:W-:Y:S02]  /*4c160*/  F2FP.F16.F32.PACK_AB R62, R60, R65 ;  /* 0x000000413c3e723e */ /* 0x010fe400000000ff */
[----:B------:R-:W2:Y:S01]  /*4c170*/  LDL.LU R60, [R1+0x388] ;  /* 0x00038800013c7983 */ /* 0x000ea20000300800 */
[----:B------:R-:W-:-:S05]  /*4c180*/  F2FP.F16.F32.PACK_AB R61, R61, R64 ;  /* 0x000000403d3d723e */ /* 0x000fca00000000ff */
[----:B------:R1:W-:Y:S04]  /*4c190*/  STL [R1+0x3e4], R61 ;  /* 0x0003e43d01007387 */ /* 0x0003e80000100800 */
[----:B-1----:R-:W3:Y:S04]  /*4c1a0*/  LDL.LU R61, [R1+0x384] ;  /* 0x00038400013d7983 */ /* 0x002ee80000300800 */
[----:B------:R1:W-:Y:S04]  /*4c1b0*/  STL [R1+0x3e0], R62 ;  /* 0x0003e03e01007387 */ /* 0x0003e80000100800 */
[----:B-1----:R-:W4:Y:S04]  /*4c1c0*/  LDL.LU R62, [R1+0x380] ;  /* 0x00038000013e7983 */ /* 0x002f280000300800 */
[----:B------:R-:W4:Y:S04]  /*4c1d0*/  LDL.LU R63, [R1+0x37c] ;  /* 0x00037c00013f7983 */ /* 0x000f280000300800 */
[----:B------:R-:W4:Y:S04]  /*4c1e0*/  LDL.LU R64, [R1+0x378] ;  /* 0x0003780001407983 */ /* 0x000f280000300800 */
[----:B------:R-:W4:Y:S04]  /*4c1f0*/  LDL.LU R65, [R1+0x374] ;  /* 0x0003740001417983 */ /* 0x000f280000300800 */
[----:B------:R-:W4:Y:S04]  /*4c200*/  LDL.LU R59, [R1+0x38c] ;  /* 0x00038c00013b7983 */ /* 0x000f280000300800 */
[----:B------:R-:W4:Y:S04]  /*4c210*/  LDL.LU R66, [R1+0x370] ;  /* 0x0003700001427983 */ /* 0x000f280000300800 */
[----:B------:R1:W-:Y:S04]  /*4c220*/  STL [R1+0x3dc], R67 ;  /* 0x0003dc4301007387 */ /* 0x0003e80000100800 */
[----:B-1----:R-:W4:Y:S04]  /*4c230*/  LDL.LU R67, [R1+0x36c] ;  /* 0x00036c0001437983 */ /* 0x002f280000300800 */
[----:B------:R-:W4:Y:S04]  /*4c240*/  LDL.LU R58, [R1+0x390] ;  /* 0x00039000013a7983 */ /* 0x000f280000300800 */
[----:B------:R-:W4:Y:S04]  /*4c250*/  LDL.LU R93, [R1+0x368] ;  /* 0x00036800015d7983 */ /* 0x000f280000300800 */
[----:B------:R1:W-:Y:S04]  /*4c260*/  STL [R1+0x3d8], R2 ;  /* 0x0003d80201007387 */ /* 0x0003e80000100800 */
[----:B-1----:R-:W4:Y:S04]  /*4c270*/  LDL.LU R2, [R1+0x364] ;  /* 0x0003640001027983 */ /* 0x002f280000300800 */
[----:B------:R0:W4:Y:S04]  /*4c280*/  LDL.LU R76, [R1+0x1998] ;  /* 0x00199800014c7983 */ /* 0x0001280000300800 */
        /* <DEDUP_REMOVED lines=22> */
[----:B-1----:R-:W4:Y:S01]  /*4c3f0*/  LDL.LU R50, [R1+0x3b0] ;  /* 0x0003b00001327983 */ /* 0x002f220000300800 */
[----:B------:R-:W-:-:S03]  /*4c400*/  F2FP.F16.F32.PACK_AB R49, R49, R68 ;  /* 0x000000443131723e */ /* 0x000fc600000000ff */
[----:B------:R0:W4:Y:S04]  /*4c410*/  LDL.LU R68, [R1+0x1978] ;  /* 0x0019780001447983 */ /* 0x0001280000300800 */
[----:B------:R-:W-:Y:S01]  /*4c420*/  STL [R1+0x3b4], R49 ;  /* 0x0003b43101007387 */ /* 0x000fe20000100800 */
[----:B--2---:R-:W-:Y:S02]  /*4c430*/  F2FP.F16.F32.PACK_AB R38, R38, R60 ;  /* 0x0000003c2626723e */ /* 0x004fe400000000ff */
[----:B---3--:R-:W-:Y:S02]  /*4c440*/  F2FP.F16.F32.PACK_AB R37, R37, R61 ;  /* 0x0000003d2525723e */ /* 0x008fe400000000ff */
[----:B----4-:R-:W-:Y:S02]  /*4c450*/  F2FP.F16.F32.PACK_AB R36, R36, R62 ;  /* 0x0000003e2424723e */ /* 0x010fe400000000ff */
        /* <DEDUP_REMOVED lines=16> */
[----:B------:R-:W-:-:S05]  /*4c560*/  F2FP.F16.F32.PACK_AB R48, R48, R50 ;  /* 0x000000323030723e */ /* 0x000fca00000000ff */
        /* <DEDUP_REMOVED lines=14> */
[----:B-1----:R-:W2:Y:S04]  /*4c650*/  LDL.LU R45, [R1+0x360] ;  /* 0x00036000012d7983 */ /* 0x002ea80000300800 */
[----:B------:R-:W-:Y:S04]  /*4c660*/  STL [R1+0x378], R34 ;  /* 0x0003782201007387 */ /* 0x000fe80000100800 */
[----:B------:R-:W-:Y:S04]  /*4c670*/  STL [R1+0x374], R33 ;  /* 0x0003742101007387 */ /* 0x000fe80000100800 */
[----:B------:R-:W3:Y:S04]  /*4c680*/  LDL.LU R46, [R1+0x35c] ;  /* 0x00035c00012e7983 */ /* 0x000ee80000300800 */
[----:B------:R-:W-:Y:S04]  /*4c690*/  STL [R1+0x370], R32 ;  /* 0x0003702001007387 */ /* 0x000fe80000100800 */
        /* <DEDUP_REMOVED lines=26> */
[----:B-1----:R-:W4:Y:S04]  /*4c840*/  LDL.LU R0, [R1+0x2fc] ;  /* 0x0002fc0001007983 */ /* 0x002f280000300800 */
[----:B------:R-:W4:Y:S01]  /*4c850*/  LDL.LU R3, [R1+0x2f8] ;  /* 0x0002f80001037983 */ /* 0x000f220000300800 */
[----:B--2---:R-:W-:-:S05]  /*4c860*/  F2FP.F16.F32.PACK_AB R92, R28, R45 ;  /* 0x0000002d1c5c723e */ /* 0x004fca00000000ff */
[----:B------:R-:W-:Y:S01]  /*4c870*/  STL [R1+0x1924], R92 ;  /* 0x0019245c01007387 */ /* 0x000fe20000100800 */
[----:B---3--:R-:W-:-:S03]  /*4c880*/  F2FP.F16.F32.PACK_AB R91, R27, R46 ;  /* 0x0000002e1b5b723e */ /* 0x008fc600000000ff */
[----:B------:R-:W-:Y:S04]  /*4c890*/  STL [R1+0x1970], R92 ;  /* 0x0019705c01007387 */ /* 0x000fe80000100800 */
[----:B------:R1:W-:Y:S01]  /*4c8a0*/  STL [R1+0x1944], R91 ;  /* 0x0019445b01007387 */ /* 0x0003e20000100800 */
[----:B----4-:R-:W-:-:S03]  /*4c8b0*/  F2FP.F16.F32.PACK_AB R90, R26, R47 ;  /* 0x0000002f1a5a723e */ /* 0x010fc600000000ff */
[----:B-1----:R-:W2:Y:S01]  /*4c8c0*/  LDL.LU R91, [R1+0x2d0] ;  /* 0x0002d000015b7983 */ /* 0x002ea20000300800 */
[----:B------:R-:W-:-:S03]  /*4c8d0*/  F2FP.F16.F32.PACK_AB R89, R25, R48 ;  /* 0x000000301959723e */ /* 0x000fc600000000ff */
[----:B------:R1:W-:Y:S01]  /*4c8e0*/  STL [R1+0x1948], R90 ;  /* 0x0019485a01007387 */ /* 0x0003e20000100800 */
[----:B------:R-:W-:-:S03]  /*4c8f0*/  F2FP.F16.F32.PACK_AB R88, R24, R49 ;  /* 0x000000311858723e */ /* 0x000fc600000000ff */
[----:B-1----:R-:W3:Y:S01]  /*4c900*/  LDL.LU R90, [R1+0x2d4] ;  /* 0x0002d400015a7983 */ /* 0x002ee20000300800 */
[----:B------:R-:W-:-:S03]  /*4c910*/  F2FP.F16.F32.PACK_AB R87, R23, R50 ;  /* 0x000000321757723e */ /* 0x000fc600000000ff */
[----:B------:R1:W-:Y:S01]  /*4c920*/  STL [R1+0x194c], R89 ;  /* 0x00194c5901007387 */ /* 0x0003e20000100800 */
[----:B------:R-:W-:Y:S02]  /*4c930*/  F2FP.F16.F32.PACK_AB R86, R22, R51 ;  /* 0x000000331656723e */ /* 0x000fe400000000ff */
[----:B------:R-:W-:Y:S01]  /*4c940*/  F2FP.F16.F32.PACK_AB R85, R21, R52 ;  /* 0x000000341555723e */ /* 0x000fe200000000ff */
[----:B-1----:R-:W4:Y:S01]  /*4c950*/  LDL.LU R89, [R1+0x2d8] ;  /* 0x0002d80001597983 */ /* 0x002f220000300800 */
[----:B------:R-:W-:-:S03]  /*4c960*/  F2FP.F16.F32.PACK_AB R84, R20, R53 ;  /* 0x000000351454723e */ /* 0x000fc600000000ff */
[----:B------:R1:W-:Y:S01]  /*4c970*/  STL [R1+0x1950], R88 ;  /* 0x0019505801007387 */ /* 0x0003e20000100800 */
[----:B------:R-:W-:Y:S02]  /*4c980*/  F2FP.F16.F32.PACK_AB R83, R19, R54 ;  /* 0x000000361353723e */ /* 0x000fe400000000ff */
[----:B------:R-:W-:Y:S01]  /*4c990*/  F2FP.F16.F32.PACK_AB R82, R18, R55 ;  /* 0x000000371252723e */ /* 0x000fe200000000ff */
[----:B-1----:R-:W4:Y:S04]  /*4c9a0*/  LDL.LU R88, [R1+0x2dc] ;  /* 0x0002dc0001587983 */ /* 0x002f280000300800 */
[----:B------:R1:W-:Y:S04]  /*4c9b0*/  STL [R1+0x1954], R87 ;  /* 0x0019545701007387 */ /* 0x0003e80000100800 */
        /* <DEDUP_REMOVED lines=10> */
[----:B-1----:R-:W4:Y:S01]  /*4ca60*/  LDL.LU R82, [R1+0x2f4] ;  /* 0x0002f40001527983 */ /* 0x002f220000300800 */
[----:B------:R-:W-:-:S02]  /*4ca70*/  F2FP.F16.F32.PACK_AB R81, R17, R56 ;  /* 0x000000381151723e */ /* 0x000fc400000000ff */
[----:B------:R-:W-:Y:S02]  /*4ca80*/  F2FP.F16.F32.PACK_AB R80, R16, R57 ;  /* 0x000000391050723e */ /* 0x000fe400000000ff */
[----:B------:R-:W-:Y:S01]  /*4ca90*/  F2FP.F16.F32.PACK_AB R79, R15, R58 ;  /* 0x0000003a0f4f723e */ /* 0x000fe200000000ff */
[----:B------:R-:W-:Y:S01]  /*4caa0*/  STL [R1+0x196c], R81 ;  /* 0x00196c5101007387 */ /* 0x000fe20000100800 */
        /* <DEDUP_REMOVED lines=10> */
[----:B------:R-:W-:Y:S01]  /*4cb50*/  F2FP.F16.F32.PACK_AB R68, R4, R2 ;  /* 0x000000020444723e */ /* 0x000fe200000000ff */
[----:B------:R-:W4:Y:S01]  /*4cb60*/  LDL.LU R93, [R1+0x2cc] ;  /* 0x0002cc00015d7983 */ /* 0x000f220000300800 */
[----:B------:R-:W1:Y:S03]  /*4cb70*/  LDTM.x64 R4, tmem[UR6+0x140] ;  /* 0x00014006000479ee */ /* 0x000e660008340000 */
[----:B------:R-:W4:Y:S01]  /*4cb80*/  LDL.LU R2, [R1+0x2c8] ;  /* 0x0002c80001027983 */ /* 0x000f220000300800 */
[----:B-1----:R-:W-:-:S03]  /*4cb90*/  F2FP.F16.F32.PACK_AB R92, R67, R0 ;  /* 0x00000000435c723e */ /* 0x002fc600000000ff */
[----:B------:R0:W4:Y:S04]  /*4cba0*/  LDL.LU R0, [R1+0x1974] ;  /* 0x0019740001007983 */ /* 0x0001280000300800 */
[----:B------:R1:W-:Y:S04]  /*4cbb0*/  STL [R1+0x2fc], R92 ;  /* 0x0002fc5c01007387 */ /* 0x0003e80000100800 */
[----:B-1----:R-:W4:Y:S01]  /*4cbc0*/  LDL.LU R92, [R1+0x2c4] ;  /* 0x0002c400015c7983 */ /* 0x002f220000300800 */
[----:B------:R-:W-:-:S03]  /*4cbd0*/  F2FP.F16.F32.PACK_AB R81, R66, R3 ;  /* 0x000000034251723e */ /* 0x000fc600000000ff */
[----:B------:R-:W4:Y:S04]  /*4cbe0*/  LDL.LU R66, [R1+0x2bc] ;  /* 0x0002bc0001427983 */ /* 0x000f280000300800 */
[----:B------:R-:W4:Y:S04]  /*4cbf0*/  LDL.LU R3, [R1+0x2b8] ;  /* 0x0002b80001037983 */ /* 0x000f280000300800 */
[----:B------:R-:W-:Y:S01]  /*4cc00*/  STL [R1+0x2f8], R81 ;  /* 0x0002f85101007387 */ /* 0x000fe20000100800 */
[----:B--2---:R-:W-:Y:S02]  /*4cc10*/  F2FP.F16.F32.PACK_AB R56, R56, R91 ;  /* 0x0000005b3838723e */ /* 0x004fe400000000ff */
[----:B---3--:R-:W-:-:S02]  /*4cc20*/  F2FP.F16.F32.PACK_AB R57, R57, R90 ;  /* 0x0000005a3939723e */ /* 0x008fc400000000ff */
[----:B----4-:R-:W-:Y:S02]  /*4cc30*/  F2FP.F16.F32.PACK_AB R58, R58, R89 ;  /* 0x000000593a3a723e */ /* 0x010fe400000000ff */
[----:B------:R-:W-:Y:S02]  /*4cc40*/  F2FP.F16.F32.PACK_AB R59, R59, R88 ;  /* 0x000000583b3b723e */ /* 0x000fe400000000ff */
[----:B------:R-:W-:Y:S02]  /*4cc50*/  F2FP.F16.F32.PACK_AB R60, R60, R87 ;  /* 0x000000573c3c723e */ /* 0x000fe400000000ff */
[----:B------:R-:W-:Y:S02]  /*4cc60*/  F2FP.F16.F32.PACK_AB R61, R61, R86 ;  /* 0x000000563d3d723e */ /* 0x000fe400000000ff */
[----:B------:R-:W-:Y:S02]  /*4cc70*/  F2FP.F16.F32.PACK_AB R62, R62, R85 ;  /* 0x000000553e3e723e */ /* 0x000fe400000000ff */
[----:B------:R-:W-:-:S02]  /*4cc80*/  F2FP.F16.F32.PACK_AB R63, R63, R84 ;  /* 0x000000543f3f723e */ /* 0x000fc400000000ff */
[----:B------:R-:W-:Y:S02]  /*4cc90*/  F2FP.F16.F32.PACK_AB R64, R64, R83 ;  /* 0x000000534040723e */ /* 0x000fe400000000ff */
[----:B------:R-:W-:Y:S02]  /*4cca0*/  F2FP.F16.F32.PACK_AB R67, R65, R82 ;  /* 0x000000524143723e */ /* 0x000fe400000000ff */
[----:B------:R-:W2:Y:S04]  /*4ccb0*/  LDL.LU R65, [R1+0x2c0] ;  /* 0x0002c00001417983 */ /* 0x000ea80000300800 */
[----:B------:R-:W3:Y:S04]  /*4ccc0*/  LDL.LU R82, [R1+0x2b4] ;  /* 0x0002b40001527983 */ /* 0x000ee80000300800 */
[----:B------:R1:W-:Y:S04]  /*4ccd0*/  STL [R1+0x2f4], R67 ;  /* 0x0002f44301007387 */ /* 0x0003e80000100800 */
[----:B-1----:R-:W4:Y:S04]  /*4cce0*/  LDL.LU R67, [R1+0x2b0] ;  /* 0x0002b00001437983 */ /* 0x002f280000300800 */
[----:B------:R-:W4:Y:S04]  /*4ccf0*/  LDL.LU R83, [R1+0x2ac] ;  /* 0x0002ac0001537983 */ /* 0x000f280000300800 */
[----:B------:R-:W-:Y:S04]  /*4cd00*/  STL [R1+0x2f0], R64 ;  /* 0x0002f04001007387 */ /* 0x000fe80000100800 */
[----:B------:R-:W4:Y:S04]  /*4cd10*/  LDL.LU R81, [R1+0x2a8] ;  /* 0x0002a80001517983 */ /* 0x000f280000300800 */
[----:B------:R-:W4:Y:S04]  /*4cd20*/  LDL.LU R84, [R1+0x2a4] ;  /* 0x0002a40001547983 */ /* 0x000f280000300800 */
[----:B------:R-:W-:Y:S04]  /*4cd30*/  STL [R1+0x2ec], R63 ;  /* 0x0002ec3f01007387 */ /* 0x000fe80000100800 */
        /* <DEDUP_REMOVED lines=12> */
[----:B------:R-:W4:Y:S01]  /*4ce00*/  LDL.LU R91, [R1+0x288] ;  /* 0x00028800015b7983 */ /* 0x000f220000300800 */
[----:B------:R-:W-:-:S03]  /*4ce10*/  F2FP.F16.F32.PACK_AB R55, R55, R93 ;  /* 0x0000005d3737723e */ /* 0x000fc600000000ff */
        /* <DEDUP_REMOVED lines=8> */
[----:B------:R-:W-:Y:S02]  /*4cea0*/  F2FP.F16.F32.PACK_AB R51, R51, R66 ;  /* 0x000000423333723e */ /* 0x000fe400000000ff */
[----:B------:R-:W-:Y:S01]  /*4ceb0*/  F2FP.F16.F32.PACK_AB R50, R50, R3 ;  /* 0x000000033232723e */ /* 0x000fe200000000ff */
[----:B------:R-:W-:Y:S01]  /*4cec0*/  STL [R1+0x2c4], R53 ;  /* 0x0002c43501007387 */ /* 0x000fe20000100800 */
[----:B--2---:R-:W-:Y:S02]  /*4ced0*/  F2FP.F16.F32.PACK_AB R52, R52, R65 ;  /* 0x000000413434723e */ /* 0x004fe400000000ff */
[----:B---3--:R-:W-:-:S03]  /*4cee0*/  F2FP.F16.F32.PACK_AB R49, R49, R82 ;  /* 0x000000523131723e */ /* 0x008fc600000000ff */
[----:B------:R-:W-:Y:S04]  /*4cef0*/  STL [R1+0x2c0], R52 ;  /* 0x0002c03401007387 */ /* 0x000fe80000100800 */
[----:B------:R-:W2:Y:S04]  /*4cf00*/  LDL.LU R3, [R1+0x278] ;  /* 0x0002780001037983 */ /* 0x000ea80000300800 */
[----:B------:R-:W-:Y:S04]  /*4cf10*/  STL [R1+0x2bc], R51 ;  /* 0x0002bc3301007387 */ /* 0x000fe80000100800 */
[----:B------:R-:W-:Y:S01]  /*4cf20*/  STL [R1+0x2b8], R50 ;  /* 0x0002b83201007387 */ /* 0x000fe20000100800 */
[----:B----4-:R-:W-:-:S03]  /*4cf30*/  F2FP.F16.F32.PACK_AB R48, R48, R67 ;  /* 0x000000433030723e */ /* 0x010fc600000000ff */
[----:B------:R-:W3:Y:S01]  /*4cf40*/  LDL.LU R82, [R1+0x274] ;  /* 0x0002740001527983 */ /* 0x000ee20000300800 */
[----:B------:R-:W-:-:S03]  /*4cf50*/  F2FP.F16.F32.PACK_AB R47, R47, R83 ;  /* 0x000000532f2f723e */ /* 0x000fc600000000ff */
[----:B------:R-:W-:Y:S04]  /*4cf60*/  STL [R1+0x2b4], R49 ;  /* 0x0002b43101007387 */ /* 0x000fe80000100800 */
[----:B------:R-:W4:Y:S01]  /*4cf70*/  LDL.LU R83, [R1+0x270] ;  /* 0x0002700001537983 */ /* 0x000f220000300800 */
[----:B------:R-:W-:-:S03]  /*4cf80*/  F2FP.F16.F32.PACK_AB R46, R46, R81 ;  /* 0x000000512e2e723e */ /* 0x000fc600000000ff */
[----:B------:R-:W-:Y:S01]  /*4cf90*/  STL [R1+0x2b0], R48 ;  /* 0x0002b03001007387 */ /* 0x000fe20000100800 */
[----:B------:R-:W-:-:S03]  /*4cfa0*/  F2FP.F16.F32.PACK_AB R45, R45, R84 ;  /* 0x000000542d2d723e */ /* 0x000fc600000000ff */
[----:B------:R-:W-:Y:S04]  /*4cfb0*/  STL [R1+0x2ac], R47 ;  /* 0x0002ac2f01007387 */ /* 0x000fe80000100800 */
[----:B------:R-:W4:Y:S01]  /*4cfc0*/  LDL.LU R84, [R1+0x26c] ;  /* 0x00026c0001547983 */ /* 0x000f220000300800 */
[----:B------:R-:W-:-:S03]  /*4cfd0*/  F2FP.F16.F32.PACK_AB R44, R44, R85 ;  /* 0x000000552c2c723e */ /* 0x000fc600000000ff */
[----:B------:R-:W-:Y:S04]  /*4cfe0*/  STL [R1+0x2a8], R46 ;  /* 0x0002a82e01007387 */ /* 0x000fe80000100800 */
[----:B------:R-:W-:Y:S01]  /*4cff0*/  STL [R1+0x2a4], R45 ;  /* 0x0002a42d01007387 */ /* 0x000fe20000100800 */
[----:B------:R-:W-:-:S03]  /*4d000*/  F2FP.F16.F32.PACK_AB R43, R43, R86 ;  /* 0x000000562b2b723e */ /* 0x000fc600000000ff */
[----:B------:R-:W4:Y:S04]  /*4d010*/  LDL.LU R85, [R1+0x268] ;  /* 0x0002680001557983 */ /* 0x000f280000300800 */
        /* <DEDUP_REMOVED lines=25> */
[----:B------:R-:W4:Y:S04]  /*4d1b0*/  LDL.LU R65, [R1+0x244] ;  /* 0x0002440001417983 */ /* 0x000f280000300800 */
[----:B------:R-:W4:Y:S04]  /*4d1c0*/  LDL.LU R66, [R1+0x240] ;  /* 0x0002400001427983 */ /* 0x000f280000300800 */
[----:B------:R-:W-:Y:S04]  /*4d1d0*/  STL [R1+0x27c], R35 ;  /* 0x00027c2301007387 */ /* 0x000fe80000100800 */
[----:B------:R-:W4:Y:S01]  /*4d1e0*/  LDL.LU R92, [R1+0x23c] ;  /* 0x00023c00015c7983 */ /* 0x000f220000300800 */
[----:B--2---:R-:W-:-:S03]  /*4d1f0*/  F2FP.F16.F32.PACK_AB R34, R34, R3 ;  /* 0x000000032222723e */ /* 0x004fc600000000ff */
[----:B------:R-:W2:Y:S04]  /*4d200*/  LDL.LU R3, [R1+0x238] ;  /* 0x0002380001037983 */ /* 0x000ea80000300800 */
[----:B------:R-:W-:Y:S04]  /*4d210*/  STL [R1+0x278], R34 ;  /* 0x0002782201007387 */ /* 0x000fe80000100800 */
[----:B------:R-:W2:Y:S01]  /*4d220*/  LDL.LU R67, [R1+0x234] ;  /* 0x0002340001437983 */ /* 0x000ea20000300800 */
[----:B---3--:R-:W-:-:S03]  /*4d230*/  F2FP.F16.F32.PACK_AB R33, R33, R82 ;  /* 0x000000522121723e */ /* 0x008fc600000000ff */
[----:B------:R-:W3:Y:S04]  /*4d240*/  LDL.LU R81, [R1+0x230] ;  /* 0x0002300001517983 */ /* 0x000ee80000300800 */
[----:B------:R-:W-:Y:S01]  /*4d250*/  STL [R1+0x274], R33 ;  /* 0x0002742101007387 */ /* 0x000fe20000100800 */
[----:B----4-:R-:W-:-:S03]  /*4d260*/  F2FP.F16.F32.PACK_AB R32, R32, R83 ;  /* 0x000000532020723e */ /* 0x010fc600000000ff */
[----:B------:R-:W4:Y:S04]  /*4d270*/  LDL.LU R82, [R1+0x22c] ;  /* 0x00022c0001527983 */ /* 0x000f280000300800 */
[----:B------:R-:W4:Y:S01]  /*4d280*/  LDL.LU R83, [R1+0x228] ;  /* 0x0002280001537983 */ /* 0x000f220000300800 */
[----:B------:R-:W-:-:S03]  /*4d290*/  F2FP.F16.F32.PACK_AB R31, R31, R84 ;  /* 0x000000541f1f723e */ /* 0x000fc600000000ff */
[----:B------:R-:W-:Y:S04]  /*4d2a0*/  STL [R1+0x270], R32 ;  /* 0x0002702001007387 */ /* 0x000fe80000100800 */
[----:B------:R-:W4:Y:S04]  /*4d2b0*/  LDL.LU R84, [R1+0x224] ;  /* 0x0002240001547983 */ /* 0x000f280000300800 */
[----:B------:R-:W-:Y:S01]  /*4d2c0*/  STL [R1+0x26c], R31 ;  /* 0x00026c1f01007387 */ /* 0x000fe20000100800 */
[----:B------:R-:W-:-:S03]  /*4d2d0*/  F2FP.F16.F32.PACK_AB R30, R30, R85 ;  /* 0x000000551e1e723e */ /* 0x000fc600000000ff */
        /* <DEDUP_REMOVED lines=27> */
[----:B------:R-:W-:Y:S01]  /*4d490*/  STL [R1+0x244], R21 ;  /* 0x0002441501007387 */ /* 0x000fe20000100800 */
[----:B------:R-:W-:-:S03]  /*4d4a0*/  F2FP.F16.F32.PACK_AB R19, R19, R92 ;  /* 0x0000005c1313723e */ /* 0x000fc600000000ff */
[----:B------:R-:W4:Y:S01]  /*4d4b0*/  LDL.LU R92, [R1+0x1fc] ;  /* 0x0001fc00015c7983 */ /* 0x000f220000300800 */
[----:B------:R-:W-:-:S05]  /*4d4c0*/  F2FP.F16.F32.PACK_AB R20, R20, R66 ;  /* 0x000000421414723e */ /* 0x000fca00000000ff */
[----:B------:R-:W-:Y:S04]  /*4d4d0*/  STL [R1+0x240], R20 ;  /* 0x0002401401007387 */ /* 0x000fe80000100800 */
[----:B------:R-:W-:Y:S01]  /*4d4e0*/  STL [R1+0x23c], R19 ;  /* 0x00023c1301007387 */ /* 0x000fe20000100800 */
[----:B--2---:R-:W-:-:S03]  /*4d4f0*/  F2FP.F16.F32.PACK_AB R18, R18, R3 ;  /* 0x000000031212723e */ /* 0x004fc600000000ff */
[----:B------:R-:W2:Y:S01]  /*4d500*/  LDL.LU R3, [R1+0x1f8] ;  /* 0x0001f80001037983 */ /* 0x000ea20000300800 */
[----:B------:R-:W-:-:S03]  /*4d510*/  F2FP.F16.F32.PACK_AB R17, R17, R67 ;  /* 0x000000431111723e */ /* 0x000fc600000000ff */
[----:B------:R-:W-:Y:S01]  /*4d520*/  STL [R1+0x238], R18 ;  /* 0x0002381201007387 */ /* 0x000fe20000100800 */
[----:B---3--:R-:W-:-:S03]  /*4d530*/  F2FP.F16.F32.PACK_AB R16, R16, R81 ;  /* 0x000000511010723e */ /* 0x008fc600000000ff */
[----:B------:R-:W3:Y:S04]  /*4d540*/  LDL.LU R81, [R1+0x1f4] ;  /* 0x0001f40001517983 */ /* 0x000ee80000300800 */
[----:B------:R-:W-:Y:S01]  /*4d550*/  STL [R1+0x234], R17 ;  /* 0x0002341101007387 */ /* 0x000fe20000100800 */
[----:B----4-:R-:W-:-:S03]  /*4d560*/  F2FP.F16.F32.PACK_AB R15, R15, R82 ;  /* 0x000000520f0f723e */ /* 0x010fc600000000ff */
[----:B------:R-:W-:Y:S01]  /*4d570*/  STL [R1+0x230], R16 ;  /* 0x0002301001007387 */ /* 0x000fe20000100800 */
[----:B------:R-:W-:-:S03]  /*4d580*/  F2FP.F16.F32.PACK_AB R14, R14, R83 ;  /* 0x000000530e0e723e */ /* 0x000fc600000000ff */
[----:B------:R-:W4:Y:S04]  /*4d590*/  LDL.LU R82, [R1+0x1f0] ;  /* 0x0001f00001527983 */ /* 0x000f280000300800 */
[----:B------:R-:W-:Y:S01]  /*4d5a0*/  STL [R1+0x22c], R15 ;  /* 0x00022c0f01007387 */ /* 0x000fe20000100800 */
[----:B------:R-:W-:-:S03]  /*4d5b0*/  F2FP.F16.F32.PACK_AB R13, R13, R84 ;  /* 0x000000540d0d723e */ /* 0x000fc600000000ff */
[----:B------:R-:W-:Y:S04]  /*4d5c0*/  STL [R1+0x228], R14 ;  /* 0x0002280e01007387 */ /* 0x000fe80000100800 */
[----:B------:R-:W3:Y:S01]  /*4d5d0*/  LDL.LU R83, [R1+0x1ec] ;  /* 0x0001ec0001537983 */ /* 0x000ee20000300800 */
        /* <DEDUP_REMOVED lines=26> */
[----:B------:R-:W3:Y:S04]  /*4d780*/  LDL.LU R2, [R1+0x1c8] ;  /* 0x0001c80001027983 */ /* 0x000ee80000300800 */
[----:B------:R-:W3:Y:S04]  /*4d790*/  LDL.LU R93, [R1+0x1c4] ;  /* 0x0001c400015d7983 */ /* 0x000ee80000300800 */
[----:B------:R1:W-:Y:S02]  /*4d7a0*/  STL [R1+0x200], R4 ;  /* 0x0002000401007387 */ /* 0x0003e40000100800 */
[----:B-1----:R-:W1:Y:S02]  /*4d7b0*/  LDTM.x64 R4, tmem[UR6+0x180] ;  /* 0x00018006000479ee */ /* 0x002e640008340000 */
[----:B-1----:R-:W-:-:S02]  /*4d7c0*/  F2FP.F16.F32.PACK_AB R0, R67, R92 ;  /* 0x0000005c4300723e */ /* 0x002fc400000000ff */
[----:B------:R0:W3:Y:S04]  /*4d7d0*/  LDL.LU R92, [R1+0x1970] ;  /* 0x00197000015c7983 */ /* 0x0000e80000300800 */
[----:B------:R1:W-:Y:S04]  /*4d7e0*/  STL [R1+0x1fc], R0 ;  /* 0x0001fc0001007387 */ /* 0x0003e80000100800 */
[----:B-1----:R-:W3:Y:S01]  /*4d7f0*/  LDL.LU R0, [R1+0x1c0] ;  /* 0x0001c00001007983 */ /* 0x002ee20000300800 */
[----:B--2---:R-:W-:-:S03]  /*4d800*/  F2FP.F16.F32.PACK_AB R66, R66, R3 ;  /* 0x000000034242723e */ /* 0x004fc600000000ff */
[----:B------:R-:W2:Y:S04]  /*4d810*/  LDL.LU R3, [R1+0x1bc] ;  /* 0x0001bc0001037983 */ /* 0x000ea80000300800 */
[----:B------:R1:W-:Y:S04]  /*4d820*/  STL [R1+0x1f8], R66 ;  /* 0x0001f84201007387 */ /* 0x0003e80000100800 */
[----:B-1----:R-:W2:Y:S01]  /*4d830*/  LDL.LU R66, [R1+0x1ac] ;  /* 0x0001ac0001427983 */ /* 0x002ea20000300800 */
[----:B----4-:R-:W-:Y:S02]  /*4d840*/  F2FP.F16.F32.PACK_AB R64, R64, R82 ;  /* 0x000000524040723e */ /* 0x010fe400000000ff */
[----:B---3--:R-:W-:-:S02]  /*4d850*/  F2FP.F16.F32.PACK_AB R63, R63, R83 ;  /* 0x000000533f3f723e */ /* 0x008fc400000000ff */
        /* <DEDUP_REMOVED lines=11> */
[----:B------:R-:W3:Y:S04]  /*4d910*/  LDL.LU R81, [R1+0x196c] ;  /* 0x00196c0001517983 */ /* 0x000ee80000300800 */
[----:B------:R-:W4:Y:S04]  /*4d920*/  LDL.LU R65, [R1+0x180] ;  /* 0x0001800001417983 */ /* 0x000f280000300800 */
[----:B------:R1:W-:Y:S04]  /*4d930*/  STL [R1+0x1f4], R92 ;  /* 0x0001f45c01007387 */ /* 0x0003e80000100800 */
[----:B-1----:R-:W3:Y:S04]  /*4d940*/  LDL.LU R92, [R1+0x17c] ;  /* 0x00017c00015c7983 */ /* 0x002ee80000300800 */
[----:B------:R-:W3:Y:S04]  /*4d950*/  LDL.LU R82, [R1+0x1968] ;  /* 0x0019680001527983 */ /* 0x000ee80000300800 */
        /* <DEDUP_REMOVED lines=21> */
[----:B------:R1:W-:Y:S01]  /*4dab0*/  STL [R1+0x1d4], R57 ;  /* 0x0001d43901007387 */ /* 0x0003e20000100800 */
[----:B------:R-:W-:-:S03]  /*4dac0*/  F2FP.F16.F32.PACK_AB R52, R52, R0 ;  /* 0x000000003434723e */ /* 0x000fc600000000ff */
        /* <DEDUP_REMOVED lines=13> */
[----:B------:R-:W4:Y:S04]  /*4dba0*/  LDL.LU R0, [R1+0x1938] ;  /* 0x0019380001007983 */ /* 0x000f280000300800 */
[----:B------:R1:W-:Y:S04]  /*4dbb0*/  STL [R1+0x1c0], R52 ;  /* 0x0001c03401007387 */ /* 0x0003e80000100800 */
[----:B-1----:R-:W4:Y:S01]  /*4dbc0*/  LDL.LU R52, [R1+0x1b8] ;  /* 0x0001b80001347983 */ /* 0x002f220000300800 */
[----:B--2---:R-:W-:-:S03]  /*4dbd0*/  F2FP.F16.F32.PACK_AB R51, R51, R3 ;  /* 0x000000033333723e */ /* 0x004fc600000000ff */
[----:B------:R-:W2:Y:S01]  /*4dbe0*/  LDL.LU R3, [R1+0x1934] ;  /* 0x0019340001037983 */ /* 0x000ea20000300800 */
[----:B------:R-:W-:-:S03]  /*4dbf0*/  F2FP.F16.F32.PACK_AB R47, R47, R66 ;  /* 0x000000422f2f723e */ /* 0x000fc600000000ff */
[----:B------:R-:W-:Y:S01]  /*4dc00*/  STL [R1+0x1bc], R51 ;  /* 0x0001bc3301007387 */ /* 0x000fe20000100800 */
[----:B---3--:R-:W-:Y:S02]  /*4dc10*/  F2FP.F16.F32.PACK_AB R49, R49, R53 ;  /* 0x000000353131723e */ /* 0x008fe400000000ff */
[----:B----4-:R-:W-:-:S05]  /*4dc20*/  F2FP.F16.F32.PACK_AB R50, R50, R52 ;  /* 0x000000343232723e */ /* 0x010fca00000000ff */
[----:B------:R-:W-:Y:S04]  /*4dc30*/  STL [R1+0x1b8], R50 ;  /* 0x0001b83201007387 */ /* 0x000fe80000100800 */
[----:B------:R-:W-:Y:S04]  /*4dc40*/  STL [R1+0x1b4], R49 ;  /* 0x0001b43101007387 */ /* 0x000fe80000100800 */
[----:B------:R-:W3:Y:S01]  /*4dc50*/  LDL.LU R66, [R1+0x178] ;  /* 0x0001780001427983 */ /* 0x000ee20000300800 */
[----:B------:R-:W-:Y:S02]  /*4dc60*/  F2FP.F16.F32.PACK_AB R48, R48, R54 ;  /* 0x000000363030723e */ /* 0x000fe400000000ff */
[----:B------:R-:W-:-:S02]  /*4dc70*/  F2FP.F16.F32.PACK_AB R46, R46, R55 ;  /* 0x000000372e2e723e */ /* 0x000fc400000000ff */
[----:B------:R-:W-:Y:S01]  /*4dc80*/  F2FP.F16.F32.PACK_AB R45, R45, R56 ;  /* 0x000000382d2d723e */ /* 0x000fe200000000ff */
[----:B------:R-:W-:Y:S01]  /*4dc90*/  STL [R1+0x1b0], R48 ;  /* 0x0001b03001007387 */ /* 0x000fe20000100800 */
[----:B------:R-:W-:Y:S02]  /*4dca0*/  F2FP.F16.F32.PACK_AB R44, R44, R57 ;  /* 0x000000392c2c723e */ /* 0x000fe400000000ff */
[----:B------:R-:W-:Y:S01]  /*4dcb0*/  F2FP.F16.F32.PACK_AB R43, R43, R58 ;  /* 0x0000003a2b2b723e */ /* 0x000fe200000000ff */
[----:B------:R-:W-:Y:S01]  /*4dcc0*/  STL [R1+0x1ac], R47 ;  /* 0x0001ac2f01007387 */ /* 0x000fe20000100800 */
[----:B------:R-:W-:Y:S02]  /*4dcd0*/  F2FP.F16.F32.PACK_AB R42, R42, R59 ;  /* 0x0000003b2a2a723e */ /* 0x000fe400000000ff */
[----:B------:R-:W-:Y:S01]  /*4dce0*/  F2FP.F16.F32.PACK_AB R41, R41, R60 ;  /* 0x0000003c2929723e */ /* 0x000fe200000000ff */
[----:B------:R-:W-:Y:S01]  /*4dcf0*/  STL [R1+0x1a8], R46 ;  /* 0x0001a82e01007387 */ /* 0x000fe20000100800 */
[----:B------:R-:W-:-:S02]  /*4dd00*/  F2FP.F16.F32.PACK_AB R40, R40, R61 ;  /* 0x0000003d2828723e */ /* 0x000fc400000000ff */
[----:B------:R-:W-:Y:S01]  /*4dd10*/  F2FP.F16.F32.PACK_AB R39, R39, R62 ;  /* 0x0000003e2727723e */ /* 0x000fe200000000ff */
[----:B------:R-:W-:Y:S01]  /*4dd20*/  STL [R1+0x1a4], R45 ;  /* 0x0001a42d01007387 */ /* 0x000fe20000100800 */
[----:B------:R-:W-:-:S03]  /*4dd30*/  F2FP.F16.F32.PACK_AB R38, R38, R63 ;  /* 0x0000003f2626723e */ /* 0x000fc600000000ff */
[----:B------:R-:W-:Y:S01]  /*4dd40*/  STL [R1+0x1a0], R44 ;  /* 0x0001a02c01007387 */ /* 0x000fe20000100800 */
[----:B------:R-:W-:-:S03]  /*4dd50*/  F2FP.F16.F32.PACK_AB R37, R37, R64 ;  /* 0x000000402525723e */ /* 0x000fc600000000ff */
[----:B------:R-:W-:Y:S01]  /*4dd60*/  STL [R1+0x19c], R43 ;  /* 0x00019c2b01007387 */ /* 0x000fe20000100800 */
[----:B------:R-:W-:-:S03]  /*4dd70*/  F2FP.F16.F32.PACK_AB R36, R36, R65 ;  /* 0x000000412424723e */ /* 0x000fc600000000ff */
[----:B------:R-:W-:Y:S01]  /*4dd80*/  STL [R1+0x198], R42 ;  /* 0x0001982a01007387 */ /* 0x000fe20000100800 */
[----:B------:R-:W-:-:S03]  /*4dd90*/  F2FP.F16.F32.PACK_AB R35, R35, R92 ;  /* 0x0000005c2323723e */ /* 0x000fc600000000ff */
[----:B------:R-:W-:Y:S04]  /*4dda0*/  STL [R1+0x194], R41 ;  /* 0x0001942901007387 */ /* 0x000fe80000100800 */
[----:B------:R-:W-:Y:S04]  /*4ddb0*/  STL [R1+0x190], R40 ;  /* 0x0001902801007387 */ /* 0x000fe80000100800 */
[----:B------:R-:W-:Y:S04]  /*4ddc0*/  STL [R1+0x18c], R39 ;  /* 0x00018c2701007387 */ /* 0x000fe80000100800 */
[----:B------:R1:W-:Y:S04]  /*4ddd0*/  STL [R1+0x188], R38 ;  /* 0x0001882601007387 */ /* 0x0003e80000100800 */
[----:B------:R-:W-:Y:S04]  /*4dde0*/  STL [R1+0x184], R37 ;  /* 0x0001842501007387 */ /* 0x000fe80000100800 */
[----:B-1----:R-:W4:Y:S04]  /*4ddf0*/  LDL.LU R38, [R1+0x174] ;  /* 0x0001740001267983 */ /* 0x002f280000300800 */
[----:B------:R-:W-:Y:S04]  /*4de00*/  STL [R1+0x180], R36 ;  /* 0x0001802401007387 */ /* 0x000fe80000100800 */
[----:B------:R-:W2:Y:S04]  /*4de10*/  LDL.LU R39, [R1+0x170] ;  /* 0x0001700001277983 */ /* 0x000ea80000300800 */
        /* <DEDUP_REMOVED lines=19> */
[----:B---3--:R-:W-:-:S05]  /*4df50*/  F2FP.F16.F32.PACK_AB R34, R34, R66 ;  /* 0x000000422222723e */ /* 0x008fca00000000ff */
[----:B------:R-:W-:Y:S04]  /*4df60*/  STL [R1+0x178], R34 ;  /* 0x0001782201007387 */ /* 0x000fe80000100800 */
        /* <DEDUP_REMOVED lines=10> */
[----:B----4-:R-:W-:-:S02]  /*4e010*/  F2FP.F16.F32.PACK_AB R33, R33, R38 ;  /* 0x000000262121723e */ /* 0x010fc400000000ff */
[----:B--2---:R-:W-:-:S03]  /*4e020*/  F2FP.F16.F32.PACK_AB R32, R32, R39 ;  /* 0x000000272020723e */ /* 0x004fc600000000ff */
        /* <DEDUP_REMOVED lines=32> */
[----:B------:R-:W2:Y:S01]  /*4e230*/  LDL.LU R92, [R1+0xc] ;  /* 0x00000c00015c7983 */ /* 0x000ea20000300800 */
[----:B------:R-:W-:-:S03]  /*4e240*/  F2FP.F16.F32.PACK_AB R15, R15, R55 ;  /* 0x000000370f0f723e */ /* 0x000fc600000000ff */
[----:B------:R-:W-:Y:S01]  /*4e250*/  STL [R1+0x134], R17 ;  /* 0x0001341101007387 */ /* 0x000fe20000100800 */
[----:B------:R-:W-:-:S03]  /*4e260*/  F2FP.F16.F32.PACK_AB R14, R14, R56 ;  /* 0x000000380e0e723e */ /* 0x000fc600000000ff */
[----:B------:R-:W-:Y:S04]  /*4e270*/  STL [R1+0x130], R16 ;  /* 0x0001301001007387 */ /* 0x000fe80000100800 */
[----:B------:R-:W-:Y:S04]  /*4e280*/  STL [R1+0x12c], R15 ;  /* 0x00012c0f01007387 */ /* 0x000fe80000100800 */
[----:B------:R-:W-:Y:S01]  /*4e290*/  STL [R1+0x128], R14 ;  /* 0x0001280e01007387 */ /* 0x000fe20000100800 */
[----:B---3--:R-:W-:Y:S02]  /*4e2a0*/  F2FP.F16.F32.PACK_AB R13, R13, R57 ;  /* 0x000000390d0d723e */ /* 0x008fe400000000ff */
        /* <DEDUP_REMOVED lines=18> */
[----:B------:R1:W-:Y:S02]  /*4e3d0*/  STL [R1+0x100], R67 ;  /* 0x0001004301007387 */ /* 0x0003e40000100800 */
[----:B-1----:R-:W1:Y:S01]  /*4e3e0*/  LDTM.x64 R4, tmem[UR6+0x1c0] ;  /* 0x0001c006000479ee */ /* 0x002e620008340000 */
[----:B------:R-:W-:Y:S01]  /*4e3f0*/  NOP ;  /* 0x0000000000007918 */ /* 0x000fe20000000000 */
[----:B------:R-:W3:Y:S01]  /*4e400*/  LDCU.64 UR6, c[0x0][0x398] ;  /* 0x00007300ff0677ac */ /* 0x000ee20008000a00 */
[----:B-1----:R-:W-:Y:S04]  /*4e410*/  STL [R1+0x1920], R58 ;  /* 0x0019203a01007387 */ /* 0x002fe80000100800 */
[----:B------:R-:W-:Y:S04]  /*4e420*/  STL [R1+0x191c], R59 ;  /* 0x00191c3b01007387 */ /* 0x000fe80000100800 */
[----:B------:R-:W-:Y:S04]  /*4e430*/  STL [R1+0x1918], R60 ;  /* 0x0019183c01007387 */ /* 0x000fe80000100800 */
[----:B------:R-:W-:Y:S04]  /*4e440*/  STL [R1+0x1914], R61 ;  /* 0x0019143d01007387 */ /* 0x000fe80000100800 */
[----:B------:R-:W-:Y:S04]  /*4e450*/  STL [R1+0x1910], R62 ;  /* 0x0019103e01007387 */ /* 0x000fe80000100800 */
[----:B------:R-:W-:Y:S01]  /*4e460*/  STL [R1+0x190c], R63 ;  /* 0x00190c3f01007387 */ /* 0x000fe20000100800 */
[----:B------:R-:W-:-:S03]  /*4e470*/  F2FP.F16.F32.PACK_AB R9, R9, R3 ;  /* 0x000000030909723e */ /* 0x000fc600000000ff */
[----:B------:R-:W-:Y:S04]  /*4e480*/  STL [R1+0x1908], R64 ;  /* 0x0019084001007387 */ /* 0x000fe80000100800 */
[----:B------:R-:W-:Y:S04]  /*4e490*/  STL [R1+0x1904], R65 ;  /* 0x0019044101007387 */ /* 0x000fe80000100800 */
[----:B------:R-:W-:Y:S04]  /*4e4a0*/  STL [R1+0x1900], R66 ;  /* 0x0019004201007387 */ /* 0x000fe80000100800 */
[----:B------:R-:W-:Y:S04]  /*4e4b0*/  STL [R1+0x18fc], R67 ;  /* 0x0018fc4301007387 */ /* 0x000fe80000100800 */
[----:B------:R0:W4:Y:S04]  /*4e4c0*/  LDL.LU R3, [R1+0x1930] ;  /* 0x0019300001037983 */ /* 0x0001280000300800 */
[----:B------:R1:W-:Y:S01]  /*4e4d0*/  STL [R1+0x14], R9 ;  /* 0x0000140901007387 */ /* 0x0003e20000100800 */
[----:B------:R-:W-:-:S03]  /*4e4e0*/  F2FP.F16.F32.PACK_AB R6, R6, R93 ;  /* 0x0000005d0606723e */ /* 0x000fc600000000ff */
[----:B-1----:R-:W2:Y:S01]  /*4e4f0*/  LDL R9, [R1+0x648] ;  /* 0x0006480001097983 */ /* 0x002ea20000100800 */
[----:B----4-:R-:W-:-:S03]  /*4e500*/  F2FP.F16.F32.PACK_AB R3, R8, R0 ;  /* 0x000000000803723e */ /* 0x010fc600000000ff */
[----:B------:R0:W4:Y:S04]  /*4e510*/  LDL.LU R0, [R1+0x192c] ;  /* 0x00192c0001007983 */ /* 0x0001280000300800 */
[----:B------:R-:W3:Y:S01]  /*4e520*/  LDL.LU R93, [R1+0x1928] ;  /* 0x00192800015d7983 */ /* 0x000ee20000300800 */
[C---:B------:R-:W-:Y:S02]  /*4e530*/  PRMT R66, R3.reuse, 0x7610, R66 ;  /* 0x0000761003427816 */ /* 0x040fe40000000042 */
[----:B------:R-:W-:Y:S02]  /*4e540*/  PRMT R67, R3, 0x7632, R67 ;  /* 0x0000763203437816 */ /* 0x000fe40000000043 */
[----:B------:R-:W1:Y:S01]  /*4e550*/  LDC R3, c[0x0][0x3b4] ;  /* 0x0000ed00ff037b82 */ /* 0x000e620000000800 */
[----:B--2---:R-:W-:-:S02]  /*4e560*/  ISETP.GE.AND P0, PT, R9, UR10, PT ;  /* 0x0000000a09007c0c */ /* 0x004fc4000bf06270 */
[----:B------:R-:W-:Y:S02]  /*4e570*/  F2FP.F16.F32.PACK_AB R7, R7, R92 ;  /* 0x0000005c0707723e */ /* 0x000fe400000000ff */
[C---:B------:R-:W-:Y:S01]  /*4e580*/  PRMT R62, R6.reuse, 0x7610, R62 ;  /* 0x00007610063e7816 */ /* 0x040fe2000000003e */
[----:B------:R-:W2:Y:S01]  /*4e590*/  LDL R92, [R1+0x64c] ;  /* 0x00064c00015c7983 */ /* 0x000ea20000100800 */
[C---:B------:R-:W-:Y:S02]  /*4e5a0*/  PRMT R64, R7.reuse, 0x7610, R64 ;  /* 0x0000761007407816 */ /* 0x040fe40000000040 */
[----:B------:R-:W-:Y:S02]  /*4e5b0*/  PRMT R65, R7, 0x7632, R65 ;  /* 0x0000763207417816 */ /* 0x000fe40000000041 */
[----:B------:R-:W-:Y:S02]  /*4e5c0*/  PRMT R63, R6, 0x7632, R63 ;  /* 0x00007632063f7816 */ /* 0x000fe4000000003f */
[----:B----4-:R-:W-:-:S04]  /*4e5d0*/  F2FP.F16.F32.PACK_AB R0, R5, R2 ;  /* 0x000000020500723e */ /* 0x010fc800000000ff */
[C---:B------:R-:W-:Y:S02]  /*4e5e0*/  PRMT R60, R0.reuse, 0x7610, R60 ;  /* 0x00007610003c7816 */ /* 0x040fe4000000003c */
[----:B------:R-:W-:Y:S01]  /*4e5f0*/  PRMT R61, R0, 0x7632, R61 ;  /* 0x00007632003d7816 */ /* 0x000fe2000000003d */
[----:B-1----:R-:W-:Y:S01]  /*4e600*/  IMAD R0, R9, R3, RZ ;  /* 0x0000000309007224 */ /* 0x002fe200078e02ff */
[----:B---3--:R-:W-:Y:S01]  /*4e610*/  ISETP.LT.AND P0, PT, R93, UR33, !P0 ;  /* 0x000000215d007c0c */ /* 0x008fe2000c701270 */
[----:B------:R-:W1:Y:S03]  /*4e620*/  LDCU UR33, c[0x0][0x398] ;  /* 0x00007300ff2177ac */ /* 0x000e660008000800 */
[----:B------:R-:W-:Y:S01]  /*4e630*/  LEA R2, P2, R0, UR8, 0x1 ;  /* 0x0000000800027c11 */ /* 0x000fe2000f8408ff */
[----:B------:R-:W-:-:S03]  /*4e640*/  IMAD R5, R3, 0x80, R0 ;  /* 0x0000008003057824 */ /* 0x000fc600078e0200 */
[----:B------:R-:W-:Y:S01]  /*4e650*/  LEA.HI.X.SX32 R3, R0, UR9, 0x1, P2 ;  /* 0x0000000900037c11 */ /* 0x000fe200090f0eff */
[----:B------:R-:W-:-:S04]  /*4e660*/  IMAD R0, R93, UR28, RZ ;  /* 0x0000001c5d007c24 */ /* 0x000fc8000f8e02ff */
[----:B------:R-:W-:-:S05]  /*4e670*/  IMAD.WIDE R6, R0, 0x2, R2 ;  /* 0x0000000200067825 */ /* 0x000fca00078e0202 */
[----:B------:R3:W-:Y:S04]  /*4e680*/  @P0 STG.E.U16 desc[UR20][R6.64], R68 ;  /* 0x0000004406000986 */ /* 0x0007e8000c101514 */
[----:B---3--:R-:W3:Y:S01]  /*4e690*/  LDL.LU R7, [R1] ;  /* 0x0000000001077983 */ /* 0x008ee20000300800 */
[----:B------:R-:W-:Y:S01]  /*4e6a0*/  ISETP.GE.AND P0, PT, R93, UR11, PT ;  /* 0x0000000b5d007c0c */ /* 0x000fe2000bf06270 */
[----:B------:R-:W4:Y:S03]  /*4e6b0*/  LDCU.64 UR10, c[0x0][0x398] ;  /* 0x00007300ff0a77ac */ /* 0x000f260008000a00 */
[----:B--2---:R-:W-:Y:S01]  /*4e6c0*/  ISETP.LT.AND P0, PT, R92, UR6, !P0 ;  /* 0x000000065c007c0c */ /* 0x004fe2000c701270 */
[----:B------:R-:W2:Y:S01]  /*4e6d0*/  LDCU UR6, c[0x0][0x398] ;  /* 0x00007300ff0677ac */ /* 0x000ea20008000800 */
[----:B------:R-:W-:-:S02]  /*4e6e0*/  PRMT R8, R68, 0x7632, R8 ;  /* 0x0000763244087816 */ /* 0x000fc40000000008 */
[----:B---3--:R-:W-:-:S04]  /*4e6f0*/  F2FP.F16.F32.PACK_AB R4, R4, R7 ;  /* 0x000000070404723e */ /* 0x008fc800000000ff */
[C---:B------:R-:W-:Y:S02]  /*4e700*/  PRMT R58, R4.reuse, 0x7610, R58 ;  /* 0x00007610043a7816 */ /* 0x040fe4000000003a */
[----:B------:R-:W-:Y:S02]  /*4e710*/  PRMT R59, R4, 0x7632, R59 ;  /* 0x00007632043b7816 */ /* 0x000fe4000000003b */
[----:B------:R-:W-:-:S04]  /*4e720*/  LEA R4, P1, R5, UR8, 0x1 ;  /* 0x0000000805047c11 */ /* 0x000fc8000f8208ff */
[----:B------:R-:W-:Y:S01]  /*4e730*/  LEA.HI.X.SX32 R5, R5, UR9, 0x1, P1 ;  /* 0x0000000905057c11 */ /* 0x000fe200088f0eff */
[----:B------:R-:W3:Y:S02]  /*4e740*/  LDCU.64 UR8, c[0x0][0x398] ;  /* 0x00007300ff0877ac */ /* 0x000ee40008000a00 */
[----:B------:R-:W-:-:S05]  /*4e750*/  IMAD.WIDE R6, R0, 0x2, R4 ;  /* 0x0000000200067825 */ /* 0x000fca00078e0204 */
[----:B------:R0:W-:Y:S02]  /*4e760*/  @P0 STG.E.U16 desc[UR20][R6.64], R8 ;  /* 0x0000000806000986 */ /* 0x0001e4000c101514 */
[----:B0-----:R-:W-:-:S05]  /*4e770*/  VIADD R6, R93, 0x1 ;  /* 0x000000015d067836 */ /* 0x001fca0000000000 */
[----:B------:R-:W-:Y:S01]  /*4e780*/  ISETP.GE.AND P0, PT, R6, UR4, PT ;  /* 0x0000000406007c0c */ /* 0x000fe2000bf06270 */
[----:B------:R-:W-:Y:S01]  /*4e790*/  VIADD R0, R0, UR28 ;  /* 0x0000001c00007c36 */ /* 0x000fe20008000000 */
[----:B------:R-:W0:Y:S02]  /*4e7a0*/  LDCU UR4, c[0x0][0x39c] ;  /* 0x00007380ff0477ac */ /* 0x000e240008000800 */
[----:B------:R-:W-:Y:S02]  /*4e7b0*/  ISETP.LT.AND P1, PT, R9, UR26, !P0 ;  /* 0x0000001a09007c0c */ /* 0x000fe4000c721270 */
[----:B------:R-:W-:Y:S01]  /*4e7c0*/  ISETP.LT.AND P0, PT, R92, UR14, !P0 ;  /* 0x0000000e5c007c0c */ /* 0x000fe2000c701270 */
[C---:B------:R-:W-:Y:S01]  /*4e7d0*/  IMAD.WIDE R6, R0.reuse, 0x2, R2 ;  /* 0x0000000200067825 */ /* 0x040fe200078e0202 */
[----:B------:R-:W-:Y:S01]  /*4e7e0*/  PRMT R8, R69, 0x7632, R8 ;  /* 0x0000763245087816 */ /* 0x000fe20000000008 */
[----:B------:R-:W0:Y:S01]  /*4e7f0*/  LDCU UR14, c[0x0][0x398] ;  /* 0x00007300ff0e77ac */ /* 0x000e220008000800 */
[----:B------:R-:W0:Y:S07]  /*4e800*/  LDCU UR26, c[0x0][0x398] ;  /* 0x00007300ff1a77ac */ /* 0x000e2e0008000800 */
[----:B------:R0:W-:Y:S02]  /*4e810*/  @P1 STG.E.U16 desc[UR20][R6.64], R69 ;  /* 0x0000004506001986 */ /* 0x0001e4000c101514 */
[----:B0-----:R-:W-:-:S05]  /*4e820*/  IMAD.WIDE R6, R0, 0x2, R4 ;  /* 0x0000000200067825 */ /* 0x001fca00078e0204 */
[----:B------:R0:W-:Y:S02]  /*4e830*/  @P0 STG.E.U16 desc[UR20][R6.64], R8 ;  /* 0x0000000806000986 */ /* 0x0001e4000c101514 */
[----:B0-----:R-:W-:-:S05]  /*4e840*/  VIADD R6, R93, 0x2 ;  /* 0x000000025d067836 */ /* 0x001fca0000000000 */
[----:B------:R-:W-:Y:S01]  /*4e850*/  ISETP.GE.AND P0, PT, R6, UR4, PT ;  /* 0x0000000406007c0c */ /* 0x000fe2000bf06270 */
[----:B------:R-:W-:Y:S01]  /*4e860*/  VIADD R0, R0, UR28 ;  /* 0x0000001c00007c36 */ /* 0x000fe20008000000 */
[----:B------:R-:W0:Y:S02]  /*4e870*/  LDCU UR4, c[0x0][0x39c] ;  /* 0x00007380ff0477ac */ /* 0x000e240008000800 */
[----:B------:R-:W-:Y:S02]  /*4e880*/  ISETP.LT.AND P1, PT, R9, UR12, !P0 ;  /* 0x0000000c09007c0c */ /* 0x000fe4000c721270 */
[----:B------:R-:W-:Y:S01]  /*4e890*/  ISETP.LT.AND P0, PT, R92, UR24, !P0 ;  /* 0x000000185c007c0c */ /* 0x000fe2000c701270 */
[----:B------:R-:W-:Y:S01]  /*4e8a0*/  IMAD.WIDE R6, R0, 0x2, R2 ;  /* 0x0000000200067825 */ /* 0x000fe200078e0202 */
        /* <DEDUP_REMOVED lines=11> */
[----:B---3--:R-:W-:Y:S01]  /*4e960*/  ISETP.LT.AND P0, PT, R92, UR8, !P0 ;  /* 0x000000085c007c0c */ /* 0x008fe2000c701270 */
[C---:B------:R-:W-:Y:S01]  /*4e970*/  IMAD.WIDE R6, R0.reuse, 0x2, R2 ;  /* 0x0000000200067825 */ /* 0x040fe200078e0202 */
[----:B------:R-:W-:Y:S01]  /*4e980*/  PRMT R8, R71, 0x7632, R8 ;  /* 0x0000763247087816 */ /* 0x000fe20000000008 */
[----:B------:R-:W3:Y:S01]  /*4e990*/  LDCU UR8, c[0x0][0x398] ;  /* 0x00007300ff0877ac */ /* 0x000ee20008000800 */
        /* <DEDUP_REMOVED lines=9> */
[----:B----4-:R-:W-:Y:S01]  /*4ea30*/  ISETP.LT.AND P0, PT, R92, UR10, !P0 ;  /* 0x0000000a5c007c0c */ /* 0x010fe2000c701270 */
[----:B------:R-:W-:Y:S01]  /*4ea40*/  IMAD.WIDE R6, R0, 0x2, R2 ;  /* 0x0000000200067825 */ /* 0x000fe200078e0202 */
[----:B------:R-:W-:Y:S01]  /*4ea50*/  PRMT R8, R72, 0x7632, R8 ;  /* 0x0000763248087816 */ /* 0x000fe20000000008 */
[----:B------:R-:W4:Y:S01]  /*4ea60*/  LDCU UR10, c[0x0][0x398] ;  /* 0x00007300ff0a77ac */ /* 0x000f220008000800 */
        /* <DEDUP_REMOVED lines=22> */
[----:B--2---:R-:W-:Y:S01]  /*4ebd0*/  ISETP.LT.AND P0, PT, R92, UR6, !P0 ;  /* 0x000000065c007c0c */ /* 0x004fe2000c701270 */
[----:B------:R-:W-:Y:S01]  /*4ebe0*/  IMAD.WIDE R6, R0, 0x2, R2 ;  /* 0x0000000200067825 */ /* 0x000fe200078e0202 */
[C---:B------:R-:W-:Y:S01]  /*4ebf0*/  PRMT R8, R74.reuse, 0x7610, R8 ;  /* 0x000076104a087816 */ /* 0x040fe20000000008 */
[----:B------:R-:W2:Y:S01]  /*4ec00*/  LDCU UR6, c[0x0][0x398] ;  /* 0x00007300ff0677ac */ /* 0x000ea20008000800 */
[----:B------:R-:W0:Y:S07]  /*4ec10*/  LDCU UR32, c[0x0][0x398] ;  /* 0x00007300ff2077ac */ /* 0x000e2e0008000800 */
[----:B------:R0:W-:Y:S02]  /*4ec20*/  @P1 STG.E.U16 desc[UR20][R6.64], R8 ;  /* 0x0000000806001986 */ /* 0x0001e4000c101514 */
[----:B0-----:R-:W-:Y:S01]  /*4ec30*/  PRMT R8, R74, 0x7632, R8 ;  /* 0x000076324a087816 */ /* 0x001fe20000000008 */
[----:B------:R-:W-:-:S05]  /*4ec40*/  IMAD.WIDE R6, R0, 0x2, R4 ;  /* 0x0000000200067825 */ /* 0x000fca00078e0204 */
[----:B------:R0:W-:Y:S02]  /*4ec50*/  @P0 STG.E.U16 desc[UR20][R6.64], R8 ;  /* 0x0000000806000986 */ /* 0x0001e4000c101514 */
[----:B0-----:R-:W-:-:S05]  /*4ec60*/  VIADD R6, R93, 0x7 ;  /* 0x000000075d067836 */ /* 0x001fca0000000000 */
[----:B------:R-:W-:Y:S01]  /*4ec70*/  ISETP.GE.AND P0, PT, R6, UR4, PT ;  /* 0x0000000406007c0c */ /* 0x000fe2000bf06270 */
[----:B------:R-:W-:Y:S01]  /*4ec80*/  VIADD R0, R0, UR28 ;  /* 0x0000001c00007c36 */ /* 0x000fe20008000000 */
[----:B------:R-:W0:Y:S02]  /*4ec90*/  LDCU UR4, c[0x0][0x39c] ;  /* 0x00007380ff0477ac */ /* 0x000e240008000800 */
[----:B--2---:R-:W-:Y:S02]  /*4eca0*/  ISETP.LT.AND P1, PT, R9, UR6, !P0 ;  /* 0x0000000609007c0c */ /* 0x004fe4000c721270 */
[----:B---3--:R-:W-:Y:S01]  /*4ecb0*/  ISETP.LT.AND P0, PT, R92, UR8, !P0 ;  /* 0x000000085c007c0c */ /* 0x008fe2000c701270 */
[C---:B------:R-:W-:Y:S01]  /*4ecc0*/  IMAD.WIDE R6, R0.reuse, 0x2, R2 ;  /* 0x0000000200067825 */ /* 0x040fe200078e0202 */
[C---:B------:R-:W-:Y:S01]  /*4ecd0*/  PRMT R8, R75.reuse, 0x7610, R8 ;  /* 0x000076104b087816 */ /* 0x040fe20000000008 */
[----:B------:R-:W2:Y:S01]  /*4ece0*/  LDCU UR6, c[0x0][0x398] ;  /* 0x00007300ff0677ac */ /* 0x000ea20008000800 */
[----:B------:R-:W3:Y:S07]  /*4ecf0*/  LDCU UR8, c[0x0][0x398] ;  /* 0x00007300ff0877ac */ /* 0x000eee0008000800 */
        /* <DEDUP_REMOVED lines=10> */
[----:B------:R-:W-:Y:S01]  /*4eda0*/  IMAD.WIDE R6, R0, 0x2, R2 ;  /* 0x0000000200067825 */ /* 0x000fe200078e0202 */
        /* <DEDUP_REMOVED lines=9> */
[----:B------:R-:W0:Y:S03]  /*4ee40*/  LDCU UR4, c[0x0][0x39c] ;  /* 0x00007380ff0477ac */ /* 0x000e260008000800 */
[----:B--2---:R-:W-:Y:S01]  /*4ee50*/  ISETP.LT.AND P1, PT, R9, UR6, !P0 ;  /* 0x0000000609007c0c */ /* 0x004fe2000c721270 */
[----:B------:R-:W2:Y:S01]  /*4ee60*/  LDCU UR6, c[0x0][0x398] ;  /* 0x00007300ff0677ac */ /* 0x000ea20008000800 */
[----:B------:R-:W-:Y:S02]  /*4ee70*/  IADD3 R0, PT, PT, R0, UR28, RZ ;  /* 0x0000001c00007c10 */ /* 0x000fe4000fffe0ff */
[----:B---3--:R-:W-:Y:S01]  /*4ee80*/  ISETP.LT.AND P0, PT, R92, UR8, !P0 ;  /* 0x000000085c007c0c */ /* 0x008fe2000c701270 */
[----:B------:R-:W3:Y:S01]  /*4ee90*/  LDCU UR8, c[0x0][0x398] ;  /* 0x00007300ff0877ac */ /* 0x000ee20008000800 */
[C---:B------:R-:W-:Y:S01]  /*4eea0*/  PRMT R8, R77.reuse, 0x7610, R8 ;  /* 0x000076104d087816 */ /* 0x040fe20000000008 */
[C---:B------:R-:W-:Y:S01]  /*4eeb0*/  IMAD.WIDE R6, R0.reuse, 0x2, R2 ;  /* 0x0000000200067825 */ /* 0x040fe200078e0202 */
[----:B------:R-:W3:Y:S05]  /*4eec0*/  LDL.LU R92, [R1+0x1924] ;  /* 0x00192400015c7983 */ /* 0x000eea0000300800 */
[----:B------:R0:W-:Y:S02]  /*4eed0*/  @P1 STG.E.U16 desc[UR20][R6.64], R8 ;  /* 0x0000000806001986 */ /* 0x0001e4000c101514 */
[----:B0-----:R-:W-:Y:S01]  /*4eee0*/  PRMT R8, R77, 0x7632, R8 ;  /* 0x000076324d087816 */ /* 0x001fe20000000008 */
[C---:B------:R-:W-:Y:S01]  /*4eef0*/  IMAD.WIDE R6, R0.reuse, 0x2, R4 ;  /* 0x0000000200067825 */ /* 0x040fe200078e0204 */
[----:B------:R-:W3:Y:S04]  /*4ef00*/  LDL.LU R77, [R1+0x64c] ;  /* 0x00064c00014d7983 */ /* 0x000ee80000300800 */
[----:B------:R0:W-:Y:S01]  /*4ef10*/  @P0 STG.E.U16 desc[UR20][R6.64], R8 ;  /* 0x0000000806000986 */ /* 0x0001e2000c101514 */
[----:B------:R-:W-:-:S03]  /*4ef20*/  VIADD R0, R0, UR28 ;  /* 0x0000001c00007c36 */ /* 0x000fc60008000000 */
[----:B------:R-:W4:Y:S04]  /*4ef30*/  LDL.S16 R74, [R1+0x364] ;  /* 0x00036400014a7983 */ /* 0x000f280000100600 */
[----:B------:R-:W4:Y:S01]  /*4ef40*/  LDL.LU.S16 R69, [R1+0x366] ;  /* 0x0003660001457983 */ /* 0x000f220000300600 */
[----:B0-----:R-:W-:Y:S01]  /*4ef50*/  VIADD R6, R93, 0xa ;  /* 0x0000000a5d067836 */ /* 0x001fe20000000000 */
[----:B------:R-:W-:Y:S02]  /*4ef60*/  PRMT R8, R78, 0x7610, R8 ;  /* 0x000076104e087816 */ /* 0x000fe40000000008 */
[----:B------:R-:W4:Y:S02]  /*4ef70*/  LDL.S16 R68, [R1+0x368] ;  /* 0x0003680001447983 */ /* 0x000f240000100600 */
[----:B------:R-:W-:Y:S01]  /*4ef80*/  ISETP.GE.AND P0, PT, R6, UR4, PT ;  /* 0x0000000406007c0c */ /* 0x000fe2000bf06270 */
[----:B------:R-:W-:Y:S01]  /*4ef90*/  IMAD.WIDE R6, R0, 0x2, R2 ;  /* 0x0000000200067825 */ /* 0x000fe200078e0202 */
[----:B------:R-:W0:Y:S02]  /*4efa0*/  LDCU UR4, c[0x0][0x39c] ;  /* 0x00007380ff0477ac */ /* 0x000e240008000800 */
[----:B--2---:R-:W-:-:S02]  /*4efb0*/  ISETP.LT.AND P1, PT, R9, UR6, !P0 ;  /* 0x0000000609007c0c */ /* 0x004fc4000c721270 */
[----:B------:R-:W2:Y:S01]  /*4efc0*/  LDL.LU.S16 R9, [R1+0x36a] ;  /* 0x00036a0001097983 */ /* 0x000ea20000300600 */
[----:B------:R-:W0:Y:S10]  /*4efd0*/  LDCU UR6, c[0x0][0x398] ;  /* 0x00007300ff0677ac */ /* 0x000e340008000800 */
[----:B------:R0:W-:Y:S02]  /*4efe0*/  @P1 STG.E.U16 desc[UR20][R6.64], R8 ;  /* 0x0000000806001986 */ /* 0x0001e4000c101514 */
[----:B0-----:R-:W-:-:S02]  /*4eff0*/  PRMT R8, R78, 0x7632, R8 ;  /* 0x000076324e087816 */ /* 0x001fc40000000008 */
[----:B------:R-:W2:Y:S01]  /*4f000*/  LDL.LU R78, [R1+0x648] ;  /* 0x00064800014e7983 */ /* 0x000ea20000300800 */
[----:B------:R-:W-:-:S04]  /*4f010*/  IMAD.WIDE R6, R0, 0x2, R4 ;  /* 0x0000000200067825 */ /* 0x000fc800078e0204 */
[----:B------:R-:W-:Y:S01]  /*4f020*/  VIADD R0, R0, UR28 ;  /* 0x0000001c00007c36 */ /* 0x000fe20008000000 */
[----:B---3--:R-:W-:Y:S01]  /*4f030*/  ISETP.LT.AND P0, PT, R77, UR8, !P0 ;  /* 0x000000084d007c0c */ /* 0x008fe2000c701270 */
[----:B------:R-:W0:-:S12]  /*4f040*/  LDCU UR8, c[0x0][0x398] ;  /* 0x00007300ff0877ac */ /* 0x000e180008000800 */
[----:B------:R3:W-:Y:S02]  /*4f050*/  @P0 STG.E.U16 desc[UR20][R6.64], R8 ;  /* 0x0000000806000986 */ /* 0x0007e4000c101514 */
[----:B---3--:R-:W-:-:S05]  /*4f060*/  VIADD R6, R93, 0xb ;  /* 0x0000000b5d067836 */ /* 0x008fca0000000000 */
[----:B------:R-:W-:Y:S01]  /*4f070*/  ISETP.GE.AND P0, PT, R6, UR4, PT ;  /* 0x0000000406007c0c */ /* 0x000fe2000bf06270 */
[----:B------:R-:W3:Y:S01]  /*4f080*/  LDCU UR4, c[0x0][0x39c] ;  /* 0x00007380ff0477ac */ /* 0x000ee20008000800 */
[----:B------:R-:W-:Y:S01]  /*4f090*/  PRMT R8, R79, 0x7610, R8 ;  /* 0x000076104f087816 */ /* 0x000fe20000000008 */
[----:B------:R-:W-:Y:S01]  /*4f0a0*/  IMAD.WIDE R6, R0, 0x2, R2 ;  /* 0x0000000200067825 */ /* 0x000fe200078e0202 */
[----:B--2---:R-:W-:Y:S01]  /*4f0b0*/  ISETP.LT.AND P1, PT, R78, UR6, !P0 ;  /* 0x000000064e007c0c */ /* 0x004fe2000c721270 */
[----:B------:R-:W2:Y:S01]  /*4f0c0*/  LDCU UR6, c[0x0][0x398] ;  /* 0x00007300ff0677ac */ /* 0x000ea20008000800 */
[----:B0-----:R-:W-:Y:S01]  /*4f0d0*/  ISETP.LT.AND P0, PT, R77, UR8, !P0 ;  /* 0x000000084d007c0c */ /* 0x001fe2000c701270 */
[----:B------:R-:W0:Y:S10]  /*4f0e0*/  LDCU UR8, c[0x0][0x398] ;  /* 0x00007300ff0877ac */ /* 0x000e340008000800 */
[----:B------:R0:W-:Y:S02]  /*4f0f0*/  @P1 STG.E.U16 desc[UR20][R6.64], R8 ;  /* 0x0000000806001986 */ /* 0x0001e4000c101514 */
[----:B0-----:R-:W-:Y:S01]  /*4f100*/  PRMT R8, R79, 0x7632, R8 ;  /* 0x000076324f087816 */ /* 0x001fe20000000008 */
[C---:B------:R-:W-:Y:S01]  /*4f110*/  IMAD.WIDE R6, R0.reuse, 0x2, R4 ;  /* 0x0000000200067825 */ /* 0x040fe200078e0204 */
[----:B------:R-:W4:Y:S04]  /*4f120*/  LDL.S16 R79, [R1+0x36c] ;  /* 0x00036c00014f7983 */ /* 0x000f280000100600 */
[----:B------:R0:W-:Y:S01]  /*4f130*/  @P0 STG.E.U16 desc[UR20][R6.64], R8 ;  /* 0x0000000806000986 */ /* 0x0001e2000c101514 */
[----:B------:R-:W-:-:S03]  /*4f140*/  VIADD R0, R0, UR28 ;  /* 0x0000001c00007c36 */ /* 0x000fc60008000000 */
[----:B------:R-:W4:Y:S04]  /*4f150*/  LDL.LU.S16 R76, [R1+0x36e] ;  /* 0x00036e00014c7983 */ /* 0x000f280000300600 */
[----:B------:R-:W4:Y:S01]  /*4f160*/  LDL.S16 R75, [R1+0x370] ;  /* 0x00037000014b7983 */ /* 0x000f220000100600 */
[----:B0-----:R-:W-:-:S05]  /*4f170*/  VIADD R6, R93, 0xc ;  /* 0x0000000c5d067836 */ /* 0x001fca0000000000 */
[----:B---3--:R-:W-:Y:S01]  /*4f180*/  ISETP.GE.AND P0, PT, R6, UR4, PT ;  /* 0x0000000406007c0c */ /* 0x008fe2000bf06270 */
[----:B------:R-:W0:Y:S03]  /*4f190*/  LDCU UR4, c[0x0][0x39c] ;  /* 0x00007380ff0477ac */ /* 0x000e260008000800 */
[----:B--2---:R-:W-:Y:S01]  /*4f1a0*/  ISETP.LT.AND P1, PT, R78, UR6, !P0 ;  /* 0x000000064e007c0c */ /* 0x004fe2000c721270 */
[----:B------:R-:W-:Y:S01]  /*4f1b0*/  IMAD.WIDE R6, R0, 0x2, R2 ;  /* 0x0000000200067825 */ /* 0x000fe200078e0202 */
[----:B------:R-:W-:Y:S01]  /*4f1c0*/  ISETP.LT.AND P0, PT, R77, UR8, !P0 ;  /* 0x000000084d007c0c */ /* 0x000fe2000c701270 */
[----:B------:R-:W2:Y:S01]  /*4f1d0*/  LDCU UR6, c[0x0][0x398] ;  /* 0x00007300ff0677ac */ /* 0x000ea20008000800 */
[C---:B------:R-:W-:Y:S01]  /*4f1e0*/  PRMT R8, R80.reuse, 0x7610, R8 ;  /* 0x0000761050087816 */ /* 0x040fe20000000008 */
[----:B------:R-:W3:Y:S08]  /*4f1f0*/  LDCU UR8, c[0x0][0x398] ;  /* 0x00007300ff0877ac */ /* 0x000ef00008000800 */
        /* <DEDUP_REMOVED lines=179> */
[----:B----4-:R-:W-:Y:S01]  /*4fd30*/  PRMT R8, R74, 0x7610, R8 ;  /* 0x000076104a087816 */ /* 0x010fe20000000008 */
[----:B------:R-:W2:Y:S01]  /*4fd40*/  LDCU UR6, c[0x0][0x398] ;  /* 0x00007300ff0677ac */ /* 0x000ea20008000800 */
[----:B------:R-:W3:Y:S01]  /*4fd50*/  LDL.LU.S16 R74, [R1+0x372] ;  /* 0x00037200014a7983 */ /* 0x000ee20000300600 */
[----:B------:R-:W4:Y:S06]  /*4fd60*/  LDCU UR8, c[0x0][0x398] ;  /* 0x00007300ff0877ac */ /* 0x000f2c0008000800 */
[----:B------:R0:W-:Y:S02]  /*4fd70*/  @P1 STG.E.U16 desc[UR20][R6.64], R8 ;  /* 0x0000000806001986 */ /* 0x0001e4000c101514 */
[----:B0-----:R-:W-:Y:S01]  /*4fd80*/  PRMT R8, R69, 0x7610, R8 ;  /* 0x0000761045087816 */ /* 0x001fe20000000008 */
[----:B------:R-:W-:Y:S01]  /*4fd90*/  IMAD.WIDE R6, R0, 0x2, R4 ;  /* 0x0000000200067825 */ /* 0x000fe200078e0204 */
[----:B------:R-:W3:Y:S04]  /*4fda0*/  LDL.LU R69, [R1+0x161c] ;  /* 0x00161c0001457983 */ /* 0x000ee80000300800 */
[----:B------:R0:W-:Y:S02]  /*4fdb0*/  @P0 STG.E.U16 desc[UR20][R6.64], R8 ;  /* 0x0000000806000986 */ /* 0x0001e4000c101514 */
[----:B0-----:R-:W-:-:S05]  /*4fdc0*/  VIADD R6, R93, 0x1a ;  /* 0x0000001a5d067836 */ /* 0x001fca0000000000 */
[----:B------:R-:W-:Y:S01]  /*4fdd0*/  ISETP.GE.AND P0, PT, R6, UR4, PT ;  /* 0x0000000406007c0c */ /* 0x000fe2000bf06270 */
[----:B------:R-:W-:Y:S01]  /*4fde0*/  VIADD R0, R0, UR28 ;  /* 0x0000001c00007c36 */ /* 0x000fe20008000000 */
[----:B------:R-:W-:Y:S01]  /*4fdf0*/  PRMT R8, R68, 0x7610, R8 ;  /* 0x0000761044087816 */ /* 0x000fe20000000008 */
[----:B------:R-:W0:Y:S01]  /*4fe00*/  LDCU UR4, c[0x0][0x39c] ;  /* 0x00007380ff0477ac */ /* 0x000e220008000800 */
[----:B--2---:R-:W-:Y:S01]  /*4fe10*/  ISETP.LT.AND P1, PT, R78, UR6, !P0 ;  /* 0x000000064e007c0c */ /* 0x004fe2000c721270 */
[----:B------:R-:W2:Y:S01]  /*4fe20*/  LDL.S16 R68, [R1+0x374] ;  /* 0x0003740001447983 */ /* 0x000ea20000100600 */
[----:B------:R-:W-:Y:S01]  /*4fe30*/  IMAD.WIDE R6, R0, 0x2, R2 ;  /* 0x0000000200067825 */ /* 0x000fe200078e0202 */
[----:B------:R-:W0:Y:S10]  /*4fe40*/  LDCU UR6, c[0x0][0x398] ;  /* 0x00007300ff0677ac */ /* 0x000e340008000800 */
[----:B------:R0:W-:Y:S02]  /*4fe50*/  @P1 STG.E.U16 desc[UR20][R6.64], R8 ;  /* 0x0000000806001986 */ /* 0x0001e4000c101514 */
[----:B0-----:R-:W-:-:S02]  /*4fe60*/  PRMT R8, R9, 0x7610, R8 ;  /* 0x0000761009087816 */ /* 0x001fc40000000008 */
[----:B------:R-:W2:Y:S01]  /*4fe70*/  LDL.LU.S16 R9, [R1+0x376] ;  /* 0x0003760001097983 */ /* 0x000ea20000300600 */
[----:B----4-:R-:W-:Y:S01]  /*4fe80*/  ISETP.LT.AND P0, PT, R77, UR8, !P0 ;  /* 0x000000084d007c0c */ /* 0x010fe2000c701270 */
[----:B------:R-:W-:Y:S01]  /*4fe90*/  IMAD.WIDE R6, R0, 0x2, R4 ;  /* 0x0000000200067825 */ /* 0x000fe200078e0204 */
[----:B------:R-:W0:Y:S11]  /*4fea0*/  LDCU UR8, c[0x0][0x398] ;  /* 0x00007300ff0877ac */ /* 0x000e360008000800 */
[----:B------:R4:W-:Y:S02]  /*4feb0*/  @P0 STG.E.U16 desc[UR20][R6.64], R8 ;  /* 0x0000000806000986 */ /* 0x0009e4000c101514 */
[----:B----4-:R-:W-:-:S05]  /*4fec0*/  VIADD R6, R93, 0x1b ;  /* 0x0000001b5d067836 */ /* 0x010fca0000000000 */
[----:B------:R-:W-:Y:S01]  /*4fed0*/  ISETP.GE.AND P0, PT, R6, UR4, PT ;  /* 0x0000000406007c0c */ /* 0x000fe2000bf06270 */
[----:B------:R-:W4:Y:S03]  /*4fee0*/  LDCU UR4, c[0x0][0x39c] ;  /* 0x00007380ff0477ac */ /* 0x000f260008000800 */
[----:B------:R-:W-:Y:S01]  /*4fef0*/  ISETP.LT.AND P1, PT, R78, UR6, !P0 ;  /* 0x000000064e007c0c */ /* 0x000fe2000c721270 */
[----:B------:R-:W-:Y:S01]  /*4ff00*/  VIADD R0, R0, UR28 ;  /* 0x0000001c00007c36 */ /* 0x000fe20008000000 */
[----:B0-----:R-:W-:Y:S01]  /*4ff10*/  ISETP.LT.AND P0, PT, R77, UR8, !P0 ;  /* 0x000000084d007c0c */ /* 0x001fe2000c701270 */
[----:B------:R-:W0:Y:S01]  /*4ff20*/  LDCU UR6, c[0x0][0x398] ;  /* 0x00007300ff0677ac */ /* 0x000e220008000800 */
[----:B------:R-:W-:Y:S01]  /*4ff30*/  PRMT R8, R79, 0x7610, R8 ;  /* 0x000076104f087816 */ /* 0x000fe20000000008 */
[----:B------:R-:W-:Y:S01]  /*4ff40*/  IMAD.WIDE R6, R0, 0x2, R2 ;  /* 0x0000000200067825 */ /* 0x000fe200078e0202 */
[----:B------:R-:W0:Y:S03]  /*4ff50*/  LDCU UR8, c[0x0][0x398] ;  /* 0x00007300ff0877ac */ /* 0x000e260008000800 */
[----:B------:R-:W-:-:S04]  /*4ff60*/  VIADD R93, R93, 0x1c ;  /* 0x0000001c5d5d7836 */ /* 0x000fc80000000000 */
[----:B------:R0:W-:Y:S02]  /*4ff70*/  @P1 STG.E.U16 desc[UR20][R6.64], R8 ;  /* 0x0000000806001986 */ /* 0x0001e4000c101514 */
[----:B0-----:R-:W-:Y:S01]  /*4ff80*/  PRMT R8, R76, 0x7610, R8 ;  /* 0x000076104c087816 */ /* 0x001fe20000000008 */
[----:B------:R-:W-:-:S05]  /*4ff90*/  IMAD.WIDE R6, R0, 0x2, R4 ;  /* 0x0000000200067825 */ /* 0x000fca00078e0204 */
[----:B------:R0:W-:Y:S01]  /*4ffa0*/  @P0 STG.E.U16 desc[UR20][R6.64], R8 ;  /* 0x0000000806000986 */ /* 0x0001e2000c101514 */
[----:B----4-:R-:W-:Y:S01]  /*4ffb0*/  ISETP.GE.AND P0, PT, R93, UR4, PT ;  /* 0x000000045d007c0c */ /* 0x010fe2000bf06270 */
[----:B------:R-:W4:Y:S03]  /*4ffc0*/  LDCU UR4, c[0x0][0x39c] ;  /* 0x00007380ff0477ac */ /* 0x000f260008000800 */
[----:B------:R-:W-:Y:S01]  /*4ffd0*/  ISETP.LT.AND P1, PT, R78, UR6, !P0 ;  /* 0x000000064e007c0c */ /* 0x000fe2000c721270 */
[----:B------:R-:W-:Y:S01]  /*4ffe0*/  VIADD R0, R0, UR28 ;  /* 0x0000001c00007c36 */ /* 0x000fe20008000000 */
[----:B------:R-:W1:Y:S01]  /*4fff0*/  LDCU UR6, c[0x0][0x398] ;  /* 0x00007300ff0677ac */ /* 0x000e620008000800 */
[----:B------:R-:W-:Y:S01]  /*50000*/  ISETP.LT.AND P0, PT, R77, UR8, !P0 ;  /* 0x000000084d007c0c */ /* 0x000fe2000c701270 */
[----:B------:R-:W1:Y:S01]  /*50010*/  LDCU UR8, c[0x0][0x398] ;  /* 0x00007300ff0877ac */ /* 0x000e620008000800 */
[----:B0-----:R-:W-:Y:S01]  /*50020*/  PRMT R8, R75, 0x7610, R8 ;  /* 0x000076104b087816 */ /* 0x001fe20000000008 */
[----:B------:R-:W-:-:S07]  /*50030*/  IMAD.WIDE R6, R0, 0x2, R2 ;  /* 0x0000000200067825 */ /* 0x000fce00078e0202 */
[----:B------:R0:W-:Y:S02]  /*50040*/  @P1 STG.E.U16 desc[UR20][R6.64], R8 ;  /* 0x0000000806001986 */ /* 0x0001e4000c101514 */
[----:B0-----:R-:W-:-:S04]  /*50050*/  IMAD.WIDE R6, R0, 0x2, R4 ;  /* 0x0000000200067825 */ /* 0x001fc800078e0204 */
[----:B------:R-:W-:Y:S01]  /*50060*/  VIADD R0, R0, UR28 ;  /* 0x0000001c00007c36 */ /* 0x000fe20008000000 */
[----:B---3--:R-:W-:-:S05]  /*50070*/  PRMT R8, R74, 0x7610, R8 ;  /* 0x000076104a087816 */ /* 0x008fca0000000008 */
[----:B------:R0:W-:Y:S01]  /*50080*/  @P0 STG.E.U16 desc[UR20][R6.64], R8 ;  /* 0x0000000806000986 */ /* 0x0001e2000c101514 */
[----:B----4-:R-:W-:Y:S01]  /*50090*/  ISETP.GE.AND P0, PT, R69, UR4, PT ;  /* 0x0000000445007c0c */ /* 0x010fe2000bf06270 */
[----:B0-----:R-:W-:Y:S02]  /*500a0*/  IMAD.WIDE R6, R0, 0x2, R2 ;  /* 0x0000000200067825 */ /* 0x001fe400078e0202 */
[----:B------:R-:W3:Y:S01]  /*500b0*/  LDL.LU R69, [R1+0x1574] ;  /* 0x0015740001457983 */ /* 0x000ee20000300800 */
[----:B------:R-:W0:Y:S01]  /*500c0*/  LDCU UR4, c[0x0][0x39c] ;  /* 0x00007380ff0477ac */ /* 0x000e220008000800 */
[----:B-1----:R-:W-:Y:S02]  /*500d0*/  ISETP.LT.AND P1, PT, R78, UR6, !P0 ;  /* 0x000000064e007c0c */ /* 0x002fe4000c721270 */
[----:B--2---:R-:W-:Y:S01]  /*500e0*/  PRMT R8, R68, 0x7610, R8 ;  /* 0x0000761044087816 */ /* 0x004fe20000000008 */
[----:B------:R-:W1:Y:S01]  /*500f0*/  LDCU UR6, c[0x0][0x39c] ;  /* 0x00007380ff0677ac */ /* 0x000e620008000800 */
[----:B------:R-:W2:Y:S09]  /*50100*/  LDL.LU R68, [R1+0x162c] ;  /* 0x00162c0001447983 */ /* 0x000eb20000300800 */
[----:B------:R4:W-:Y:S02]  /*50110*/  @P1 STG.E.U16 desc[UR20][R6.64], R8 ;  /* 0x0000000806001986 */ /* 0x0009e4000c101514 */
[----:B----4-:R-:W-:-:S02]  /*50120*/  PRMT R8, R9, 0x7610, R8 ;  /* 0x0000761009087816 */ /* 0x010fc40000000008 */
[----:B------:R-:W4:Y:S04]  /*50130*/  LDL.LU R9, [R1+0x1628] ;  /* 0x0016280001097983 */ /* 0x000f280000300800 */
[----:B------:R-:W4:Y:S04]  /*50140*/  LDL.S16 R79, [R1+0x378] ;  /* 0x00037800014f7983 */ /* 0x000f280000100600 */
[----:B------:R-:W4:Y:S04]  /*50150*/  LDL.LU R76, [R1+0x1634] ;  /* 0x00163400014c7983 */ /* 0x000f280000300800 */
[----:B------:R-:W4:Y:S04]  /*50160*/  LDL.LU.S16 R75, [R1+0x37a] ;  /* 0x00037a00014b7983 */ /* 0x000f280000300600 */
[----:B------:R-:W4:Y:S01]  /*50170*/  LDL.S16 R74, [R1+0x37c] ;  /* 0x00037c00014a7983 */ /* 0x000f220000100600 */
[----:B------:R-:W-:Y:S01]  /*50180*/  ISETP.LT.AND P0, PT, R77, UR8, !P0 ;  /* 0x000000084d007c0c */ /* 0x000fe2000c701270 */
[C---:B------:R-:W-:Y:S01]  /*50190*/  IMAD.WIDE R6, R0.reuse, 0x2, R4 ;  /* 0x0000000200067825 */ /* 0x040fe200078e0204 */
[----:B------:R-:W0:Y:S11]  /*501a0*/  LDCU UR8, c[0x0][0x398] ;  /* 0x00007300ff0877ac */ /* 0x000e360008000800 */
[----:B------:R0:W-:Y:S01]  /*501b0*/  @P0 STG.E.U16 desc[UR20][R6.64], R8 ;  /* 0x0000000806000986 */ /* 0x0001e2000c101514 */
[----:B------:R-:W-:-:S04]  /*501c0*/  VIADD R0, R0, UR28 ;  /* 0x0000001c00007c36 */ /* 0x000fc80008000000 */
[----:B0-----:R-:W-:Y:S01]  /*501d0*/  IMAD.WIDE R6, R0, 0x2, R2 ;  /* 0x0000000200067825 */ /* 0x001fe200078e0202 */
[----:B---3--:R-:W-:Y:S01]  /*501e0*/  ISETP.GE.AND P2, PT, R69, UR7, PT ;  /* 0x0000000745007c0c */ /* 0x008fe2000bf46270 */
[----:B------:R-:W0:Y:S01]  /*501f0*/  LDCU UR7, c[0x0][0x39c] ;  /* 0x00007380ff0777ac */ /* 0x000e220008000800 */
[----:B------:R-:W3:Y:S01]  /*50200*/  LDL.LU R69, [R1+0x163c] ;  /* 0x00163c0001457983 */ /* 0x000ee20000300800 */
[----:B--2---:R-:W-:Y:S01]  /*50210*/  ISETP.GE.AND P0, PT, R68, UR77, PT ;  /* 0x0000004d44007c0c */ /* 0x004fe2000bf06270 */
[----:B------:R-:W2:Y:S02]  /*50220*/  LDCU UR77, c[0x0][0x398] ;  /* 0x00007300ff4d77ac */ /* 0x000ea40008000800 */
[----:B------:R-:W2:Y:S01]  /*50230*/  LDL.LU.S16 R68, [R1+0x37e] ;  /* 0x00037e0001447983 */ /* 0x000ea20000300600 */
[----:B------:R-:W-:Y:S01]  /*50240*/  ISETP.LT.AND P5, PT, R78, UR50, !P0 ;  /* 0x000000324e007c0c */ /* 0x000fe2000c7a1270 */
[----:B------:R-:W0:Y:S01]  /*50250*/  LDCU UR50, c[0x0][0x398] ;  /* 0x00007300ff3277ac */ /* 0x000e220008000800 */
[----:B------:R-:W-:Y:S01]  /*50260*/  ISETP.LT.AND P0, PT, R77, UR8, !P0 ;  /* 0x000000084d007c0c */ /* 0x000fe2000c701270 */
[----:B------:R-:W0:Y:S01]  /*50270*/  LDCU UR8, c[0x0][0x39c] ;  /* 0x00007380ff0877ac */ /* 0x000e220008000800 */
[----:B----4-:R-:W-:Y:S01]  /*50280*/  ISETP.GE.AND P4, PT, R9, UR49, PT ;  /* 0x0000003109007c0c */ /* 0x010fe2000bf86270 */
[----:B------:R-:W4:Y:S01]  /*50290*/  LDCU UR49, c[0x0][0x398] ;  /* 0x00007300ff3177ac */ /* 0x000f220008000800 */
[----:B------:R-:W4:Y:S01]  /*502a0*/  LDL.S16 R9, [R1+0x380] ;  /* 0x0003800001097983 */ /* 0x000f220000100600 */
[----:B------:R-:W-:-:S02]  /*502b0*/  PRMT R8, R79, 0x7610, R8 ;  /* 0x000076104f087816 */ /* 0x000fc40000000008 */
[----:B------:R-:W-:-:S04]  /*502c0*/  ISETP.GE.AND P1, PT, R76, UR65, PT ;  /* 0x000000414c007c0c */ /* 0x000fc8000bf26270 */
[----:B------:R0:W-:Y:S01]  /*502d0*/  @P5 STG.E.U16 desc[UR20][R6.64], R8 ;  /* 0x0000000806005986 */ /* 0x0001e2000c101514 */
[----:B------:R-:W-:Y:S01]  /*502e0*/  ISETP.LT.AND P6, PT, R78, UR48, !P4 ;  /* 0x000000304e007c0c */ /* 0x000fe2000e7c1270 */
[----:B------:R-:W1:Y:S02]  /*502f0*/  LDCU UR48, c[0x0][0x398] ;  /* 0x00007300ff3077ac */ /* 0x000e640008000800 */
[----:B------:R-:W4:Y:S01]  /*50300*/  LDL.LU R76, [R1+0x164c] ;  /* 0x00164c00014c7983 */ /* 0x000f220000300800 */
[----:B------:R-:W1:Y:S01]  /*50310*/  LDCU UR65, c[0x0][0x398] ;  /* 0x00007300ff4177ac */ /* 0x000e620008000800 */
[----:B0-----:R-:W-:Y:S02]  /*50320*/  PRMT R8, R75, 0x7610, R8 ;  /* 0x000076104b087816 */ /* 0x001fe40000000008 */
[----:B------:R-:W4:Y:S01]  /*50330*/  LDL.LU.S16 R75, [R1+0x382] ;  /* 0x00038200014b7983 */ /* 0x000f220000300600 */
[----:B------:R-:W-:-:S03]  /*50340*/  IMAD.WIDE R6, R0, 0x2, R4 ;  /* 0x0000000200067825 */ /* 0x000fc600078e0204 */
[----:B------:R-:W4:Y:S04]  /*50350*/  LDL.S16 R80, [R1+0x384] ;  /* 0x0003840001507983 */ /* 0x000f280000100600 */
[----:B------:R0:W-:Y:S02]  /*50360*/  @P0 STG.E.U16 desc[UR20][R6.64], R8 ;  /* 0x0000000806000986 */ /* 0x0001e4000c101514 */
[----:B0-----:R-:W-:Y:S02]  /*50370*/  PRMT R8, R74, 0x7610, R8 ;  /* 0x000076104a087816 */ /* 0x001fe40000000008 */
[----:B------:R-:W4:Y:S01]  /*50380*/  LDL.LU R74, [R1+0x165c] ;  /* 0x00165c00014a7983 */ /* 0x000f220000300800 */
[----:B------:R-:W-:Y:S01]  /*50390*/  VIADD R0, R0, UR28 ;  /* 0x0000001c00007c36 */ /* 0x000fe20008000000 */
[C---:B------:R-:W-:Y:S01]  /*503a0*/  ISETP.LT.AND P4, PT, R77.reuse, UR14, !P4 ;  /* 0x0000000e4d007c0c */ /* 0x040fe2000e781270 */
[----:B------:R-:W0:Y:S01]  /*503b0*/  LDCU UR14, c[0x0][0x39c] ;  /* 0x00007380ff0e77ac */ /* 0x000e220008000800 */
[----:B------:R-:W4:Y:S01]  /*503c0*/  LDL.LU.S16 R79, [R1+0x386] ;  /* 0x00038600014f7983 */ /* 0x000f220000300600 */
[----:B------:R-:W-:Y:S01]  /*503d0*/  IMAD.WIDE R6, R0, 0x2, R2 ;  /* 0x0000000200067825 */ /* 0x000fe200078e0202 */
[----:B------:R-:W-:Y:S01]  /*503e0*/  ISETP.LT.AND P5, PT, R78, UR33, !P1 ;  /* 0x000000214e007c0c */ /* 0x000fe2000cfa1270 */
[----:B------:R-:W0:Y:S01]  /*503f0*/  LDCU UR33, c[0x0][0x398] ;  /* 0x00007300ff2177ac */ /* 0x000e220008000800 */
[----:B------:R-:W4:Y:S04]  /*50400*/  LDL.S16 R82, [R1+0x388] ;  /* 0x0003880001527983 */ /* 0x000f280000100600 */
[----:B------:R1:W-:Y:S01]  /*50410*/  @P6 STG.E.U16 desc[UR20][R6.64], R8 ;  /* 0x0000000806006986 */ /* 0x0003e2000c101514 */
[----:B------:R-:W-:Y:S01]  /*50420*/  ISETP.LT.AND P1, PT, R77, UR63, !P1 ;  /* 0x0000003f4d007c0c */ /* 0x000fe2000cf21270 */
[----:B------:R-:W0:Y:S01]  /*50430*/  LDCU UR63, c[0x0][0x39c] ;  /* 0x00007380ff3f77ac */ /* 0x000e220008000800 */
[----:B-1----:R-:W-:Y:S01]  /*50440*/  VIADD R6, R0, UR28 ;  /* 0x0000001c00067c36 */ /* 0x002fe20008000000 */
[----:B---3--:R-:W-:Y:S01]  /*50450*/  ISETP.GE.AND P0, PT, R69, UR64, PT ;  /* 0x0000004045007c0c */ /* 0x008fe2000bf06270 */
[----:B------:R-:W1:Y:S01]  /*50460*/  LDCU UR64, c[0x0][0x398] ;  /* 0x00007300ff4077ac */ /* 0x000e620008000800 */
[----:B--2---:R-:W-:Y:S01]  /*50470*/  PRMT R7, R68, 0x7610, R7 ;  /* 0x0000761044077816 */ /* 0x004fe20000000007 */
[----:B------:R-:W-:-:S05]  /*50480*/  IMAD.WIDE R68, R0, 0x2, R4 ;  /* 0x0000000200447825 */ /* 0x000fca00078e0204 */
[----:B------:R2:W-:Y:S01]  /*50490*/  @P4 STG.E.U16 desc[UR20][R68.64], R7 ;  /* 0x0000000744004986 */ /* 0x0005e2000c101514 */
[----:B----4-:R-:W-:Y:S01]  /*504a0*/  PRMT R0, R9, 0x7610, R0 ;  /* 0x0000761009007816 */ /* 0x010fe20000000000 */
[----:B------:R-:W-:Y:S01]  /*504b0*/  IMAD.WIDE R8, R6, 0x2, R2 ;  /* 0x0000000206087825 */ /* 0x000fe200078e0202 */
[----:B------:R-:W-:-:S04]  /*504c0*/  ISETP.GE.AND P4, PT, R76, UR47, PT ;  /* 0x0000002f4c007c0c */ /* 0x000fc8000bf86270 */
[----:B------:R3:W-:Y:S01]  /*504d0*/  @P5 STG.E.U16 desc[UR20][R8.64], R0 ;  /* 0x0000000008005986 */ /* 0x0007e2000c101514 */
[----:B------:R-:W-:Y:S01]  /*504e0*/  ISETP.LT.AND P6, PT, R78, UR10, !P0 ;  /* 0x0000000a4e007c0c */ /* 0x000fe2000c7c1270 */
[----:B------:R-:W4:Y:S02]  /*504f0*/  LDCU UR10, c[0x0][0x398] ;  /* 0x00007300ff0a77ac */ /* 0x000f240008000800 */
[----:B------:R-:W4:Y:S01]  /*50500*/  LDL.LU R76, [R1+0x1668] ;  /* 0x00166800014c7983 */ /* 0x000f220000300800 */
[----:B------:R-:W0:Y:S01]  /*50510*/  LDCU UR47, c[0x0][0x398] ;  /* 0x00007300ff2f77ac */ /* 0x000e220008000800 */
[----:B--2---:R-:W-:Y:S02]  /*50520*/  PRMT R69, R75, 0x7610, R69 ;  /* 0x000076104b457816 */ /* 0x004fe40000000045 */
[----:B------:R-:W2:Y:S01]  /*50530*/  LDL.LU.S16 R75, [R1+0x38a] ;  /* 0x00038a00014b7983 */ /* 0x000ea20000300600 */
[----:B---3--:R-:W-:-:S03]  /*50540*/  IMAD.WIDE R8, R6, 0x2, R4 ;  /* 0x0000000206087825 */ /* 0x008fc600078e0204 */
[----:B------:R-:W3:Y:S04]  /*50550*/  LDL.S16 R81, [R1+0x38c] ;  /* 0x00038c0001517983 */ /* 0x000ee80000100600 */
[----:B------:R-:W-:Y:S01]  /*50560*/  @P1 STG.E.U16 desc[UR20][R8.64], R69 ;  /* 0x0000004508001986 */ /* 0x000fe2000c101514 */
[----:B------:R-:W-:Y:S01]  /*50570*/  ISETP.GE.AND P1, PT, R74, UR38, PT ;  /* 0x000000264a007c0c */ /* 0x000fe2000bf26270 */
[----:B------:R-:W-:Y:S02]  /*50580*/  VIADD R0, R6, UR28 ;  /* 0x0000001c06007c36 */ /* 0x000fe40008000000 */
[----:B------:R-:W3:Y:S01]  /*50590*/  LDL.LU R74, [R1+0x1624] ;  /* 0x00162400014a7983 */ /* 0x000ee20000300800 */
[C---:B------:R-:W-:Y:S01]  /*505a0*/  ISETP.LT.AND P0, PT, R77.reuse, UR62, !P0 ;  /* 0x0000003e4d007c0c */ /* 0x040fe2000c701270 */
[----:B------:R-:W0:Y:S01]  /*505b0*/  LDCU UR62, c[0x0][0x39c] ;  /* 0x00007380ff3e77ac */ /* 0x000e220008000800 */
[----:B------:R-:W-:Y:S01]  /*505c0*/  PRMT R68, R80, 0x7610, R68 ;  /* 0x0000761050447816 */ /* 0x000fe20000000044 */
[----:B------:R-:W-:Y:S01]  /*505d0*/  IMAD.WIDE R6, R0, 0x2, R2 ;  /* 0x0000000200067825 */ /* 0x000fe200078e0202 */
[----:B------:R-:W-:Y:S01]  /*505e0*/  ISETP.LT.AND P5, PT, R78, UR16, !P4 ;  /* 0x000000104e007c0c */ /* 0x000fe2000e7a1270 */
[----:B------:R-:W0:Y:S03]  /*505f0*/  LDCU UR16, c[0x0][0x398] ;  /* 0x00007300ff1077ac */ /* 0x000e260008000800 */
[----:B------:R1:W-:Y:S01]  /*50600*/  @P6 STG.E.U16 desc[UR20][R6.64], R68 ;  /* 0x0000004406006986 */ /* 0x0003e2000c101514 */
[----:B------:R-:W-:Y:S01]  /*50610*/  ISETP.LT.AND P4, PT, R77, UR61, !P4 ;  /* 0x0000003d4d007c0c */ /* 0x000fe2000e781270 */
[----:B------:R-:W0:Y:S01]  /*50620*/  LDCU UR61, c[0x0][0x39c] ;  /* 0x00007380ff3d77ac */ /* 0x000e220008000800 */
[----:B------:R-:W0:Y:S01]  /*50630*/  LDCU UR38, c[0x0][0x398] ;  /* 0x00007300ff2677ac */ /* 0x000e220008000800 */
[----:B-1----:R-:W-:Y:S01]  /*50640*/  PRMT R7, R79, 0x7610, R7 ;  /* 0x000076104f077816 */ /* 0x002fe20000000007 */
[C---:B------:R-:W-:Y:S01]  /*50650*/  IMAD.WIDE R68, R0.reuse, 0x2, R4 ;  /* 0x0000000200447825 */ /* 0x040fe200078e0204 */
[----:B------:R-:W3:Y:S04]  /*50660*/  LDL.LU.S16 R79, [R1+0x38e] ;  /* 0x00038e00014f7983 */ /* 0x000ee80000300600 */
[----:B------:R-:W-:Y:S01]  /*50670*/  @P0 STG.E.U16 desc[UR20][R68.64], R7 ;  /* 0x0000000744000986 */ /* 0x000fe2000c101514 */
[----:B------:R-:W-:-:S03]  /*50680*/  VIADD R6, R0, UR28 ;  /* 0x0000001c00067c36 */ /* 0x000fc60008000000 */
[----:B------:R-:W3:Y:S01]  /*50690*/  LDL.S16 R80, [R1+0x390] ;  /* 0x0003900001507983 */ /* 0x000ee20000100600 */
[----:B------:R-:W-:Y:S01]  /*506a0*/  PRMT R0, R82, 0x7610, R0 ;  /* 0x0000761052007816 */ /* 0x000fe20000000000 */
[----:B------:R-:W-:-:S05]  /*506b0*/  IMAD.WIDE R8, R6, 0x2, R2 ;  /* 0x0000000206087825 */ /* 0x000fca00078e0202 */
[----:B------:R1:W-:Y:S02]  /*506c0*/  @P5 STG.E.U16 desc[UR20][R8.64], R0 ;  /* 0x0000000008005986 */ /* 0x0003e4000c101514 */
[----:B-1----:R-:W-:Y:S01]  /*506d0*/  IMAD.WIDE R8, R6, 0x2, R4 ;  /* 0x0000000206087825 */ /* 0x002fe200078e0204 */
[----:B----4-:R-:W-:Y:S02]  /*506e0*/  ISETP.GE.AND P0, PT, R76, UR18, PT ;  /* 0x000000124c007c0c */ /* 0x010fe4000bf06270 */
[----:B--2---:R-:W-:Y:S01]  /*506f0*/  PRMT R69, R75, 0x7610, R69 ;  /* 0x000076104b457816 */ /* 0x004fe20000000045 */
[----:B------:R-:W2:Y:S01]  /*50700*/  LDL.LU R76, [R1+0x1618] ;  /* 0x00161800014c7983 */ /* 0x000ea20000300800 */
[----:B------:R-:W-:Y:S01]  /*50710*/  ISETP.LT.AND P6, PT, R78, UR45, !P1 ;  /* 0x0000002d4e007c0c */ /* 0x000fe2000cfc1270 */
[----:B------:R-:W-:Y:S01]  /*50720*/  VIADD R0, R6, UR28 ;  /* 0x0000001c06007c36 */ /* 0x000fe20008000000 */
[----:B---3--:R-:W-:Y:S01]  /*50730*/  PRMT R68, R81, 0x7610, R68 ;  /* 0x0000761051447816 */ /* 0x008fe20000000044 */
[----:B------:R-:W3:Y:S01]  /*50740*/  LDL.LU.S16 R75, [R1+0x392] ;  /* 0x00039200014b7983 */ /* 0x000ee20000300600 */
[----:B------:R-:W-:Y:S01]  /*50750*/  ISETP.LT.AND P5, PT, R78, UR60, !P0 ;  /* 0x0000003c4e007c0c */ /* 0x000fe2000c7a1270 */
[----:B------:R-:W1:Y:S02]  /*50760*/  LDCU UR45, c[0x0][0x398] ;  /* 0x00007300ff2d77ac */ /* 0x000e640008000800 */
[----:B------:R-:W-:Y:S01]  /*50770*/  @P4 STG.E.U16 desc[UR20][R8.64], R69 ;  /* 0x0000004508004986 */ /* 0x000fe2000c101514 */
[C---:B------:R-:W-:Y:S01]  /*50780*/  ISETP.LT.AND P1, PT, R77.reuse, UR31, !P1 ;  /* 0x0000001f4d007c0c */ /* 0x040fe2000cf21270 */
[----:B------:R-:W-:Y:S01]  /*50790*/  IMAD.WIDE R6, R0, 0x2, R2 ;  /* 0x0000000200067825 */ /* 0x000fe200078e0202 */
[----:B------:R-:W4:Y:S01]  /*507a0*/  LDCU UR18, c[0x0][0x398] ;  /* 0x00007300ff1277ac */ /* 0x000f220008000800 */
[----:B------:R-:W4:Y:S01]  /*507b0*/  LDL.S16 R82, [R1+0x394] ;  /* 0x0003940001527983 */ /* 0x000f220000100600 */
[----:B------:R-:W-:Y:S01]  /*507c0*/  ISETP.LT.AND P0, PT, R77, UR59, !P0 ;  /* 0x0000003b4d007c0c */ /* 0x000fe2000c701270 */
[----:B------:R-:W0:Y:S01]  /*507d0*/  LDCU UR31, c[0x0][0x39c] ;  /* 0x00007380ff1f77ac */ /* 0x000e220008000800 */
[----:B------:R-:W0:Y:S01]  /*507e0*/  LDCU UR60, c[0x0][0x398] ;  /* 0x00007300ff3c77ac */ /* 0x000e220008000800 */
[----:B------:R-:W-:-:S02]  /*507f0*/  ISETP.GE.AND P4, PT, R74, UR46, PT ;  /* 0x0000002e4a007c0c */ /* 0x000fc4000bf86270 */
[----:B------:R-:W4:Y:S01]  /*50800*/  LDL.LU R74, [R1+0x1620] ;  /* 0x00162000014a7983 */ /* 0x000f220000300800 */
[----:B------:R-:W0:Y:S03]  /*50810*/  LDCU UR59, c[0x0][0x39c] ;  /* 0x00007380ff3b77ac */ /* 0x000e260008000800 */
[----:B------:R1:W-:Y:S01]  /*50820*/  @P6 STG.E.U16 desc[UR20][R6.64], R68 ;  /* 0x0000004406006986 */ /* 0x0003e2000c101514 */
[----:B------:R-:W0:Y:S01]  /*50830*/  LDCU UR46, c[0x0][0x398] ;  /* 0x00007300ff2e77ac */ /* 0x000e220008000800 */
[C---:B-1----:R-:W-:Y:S01]  /*50840*/  IMAD.WIDE R68, R0.reuse, 0x2, R4 ;  /* 0x0000000200447825 */ /* 0x042fe200078e0204 */
[----:B------:R-:W-:Y:S02]  /*50850*/  PRMT R7, R79, 0x7610, R7 ;  /* 0x000076104f077816 */ /* 0x000fe40000000007 */
[----:B------:R-:W4:Y:S01]  /*50860*/  LDL.LU.S16 R79, [R1+0x396] ;  /* 0x00039600014f7983 */ /* 0x000f220000300600 */
[----:B------:R-:W-:-:S03]  /*50870*/  IADD3 R6, PT, PT, R0, UR28, RZ ;  /* 0x0000001c00067c10 */ /* 0x000fc6000fffe0ff */
[----:B------:R-:W-:Y:S04]  /*50880*/  @P1 STG.E.U16 desc[UR20][R68.64], R7 ;  /* 0x0000000744001986 */ /* 0x000fe8000c101514 */
[----:B------:R-:W4:Y:S01]  /*50890*/  LDL.S16 R81, [R1+0x398] ;  /* 0x0003980001517983 */ /* 0x000f220000100600 */
[----:B------:R-:W-:Y:S01]  /*508a0*/  PRMT R0, R80, 0x7610, R0 ;  /* 0x0000761050007816 */ /* 0x000fe20000000000 */
[----:B------:R-:W-:-:S05]  /*508b0*/  IMAD.WIDE R8, R6, 0x2, R2 ;  /* 0x0000000206087825 */ /* 0x000fca00078e0202 */
[----:B------:R1:W-:Y:S02]  /*508c0*/  @P5 STG.E.U16 desc[UR20][R8.64], R0 ;  /* 0x0000000008005986 */ /* 0x0003e4000c101514 */
[----:B-1----:R-:W-:Y:S01]  /*508d0*/  IMAD.WIDE R8, R6, 0x2, R4 ;  /* 0x0000000206087825 */ /* 0x002fe200078e0204 */
[----:B--2---:R-:W-:Y:S02]  /*508e0*/  ISETP.GE.AND P1, PT, R76, UR37, PT ;  /* 0x000000254c007c0c */ /* 0x004fe4000bf26270 */
[----:B---3--:R-:W-:Y:S01]  /*508f0*/  PRMT R69, R75, 0x7610, R69 ;  /* 0x000076104b457816 */ /* 0x008fe20000000045 */
[----:B------:R-:W2:Y:S01]  /*50900*/  LDL.LU R76, [R1+0x1674] ;  /* 0x00167400014c7983 */ /* 0x000ea20000300800 */
[----:B------:R-:W-:Y:S01]  /*50910*/  ISETP.LT.AND P6, PT, R78, UR29, !P4 ;  /* 0x0000001d4e007c0c */ /* 0x000fe2000e7c1270 */
[----:B------:R-:W-:Y:S01]  /*50920*/  VIADD R0, R6, UR28 ;  /* 0x0000001c06007c36 */ /* 0x000fe20008000000 */
[----:B------:R-:W1:Y:S01]  /*50930*/  LDCU UR37, c[0x0][0x398] ;  /* 0x00007300ff2577ac */ /* 0x000e620008000800 */
[----:B------:R-:W3:Y:S01]  /*50940*/  LDL.LU.S16 R75, [R1+0x39a] ;  /* 0x00039a00014b7983 */ /* 0x000ee20000300600 */
[----:B----4-:R-:W-:-:S03]  /*50950*/  PRMT R68, R82, 0x7610, R68 ;  /* 0x0000761052447816 */ /* 0x010fc60000000044 */
[----:B------:R-:W-:Y:S01]  /*50960*/  @P0 STG.E.U16 desc[UR20][R8.64], R69 ;  /* 0x0000004508000986 */ /* 0x000fe2000c101514 */
[----:B------:R-:W-:Y:S01]  /*50970*/  ISETP.LT.AND P5, PT, R78, UR35, !P1 ;  /* 0x000000234e007c0c */ /* 0x000fe2000cfa1270 */
[----:B------:R-:W4:Y:S02]  /*50980*/  LDCU UR29, c[0x0][0x398] ;  /* 0x00007300ff1d77ac */ /* 0x000f240008000800 */
[----:B------:R-:W4:Y:S01]  /*50990*/  LDL.S16 R80, [R1+0x39c] ;  /* 0x00039c0001507983 */ /* 0x000f220000100600 */
[----:B------:R-:W-:Y:S02]  /*509a0*/  ISETP.GE.AND P0, PT, R74, UR58, PT ;  /* 0x0000003a4a007c0c */ /* 0x000fe4000bf06270 */
[C---:B------:R-:W-:Y:S01]  /*509b0*/  ISETP.LT.AND P4, PT, R77.reuse, UR36, !P4 ;  /* 0x000000244d007c0c */ /* 0x040fe2000e781270 */
[----:B------:R-:W4:Y:S01]  /*509c0*/  LDL.LU R74, [R1+0x167c] ;  /* 0x00167c00014a7983 */ /* 0x000f220000300800 */
[C---:B------:R-:W-:Y:S01]  /*509d0*/  IMAD.WIDE R6, R0.reuse, 0x2, R2 ;  /* 0x0000000200067825 */ /* 0x040fe200078e0202 */
[----:B------:R-:W-:Y:S01]  /*509e0*/  ISETP.LT.AND P1, PT, R77, UR44, !P1 ;  /* 0x0000002c4d007c0c */ /* 0x000fe2000cf21270 */
[----:B------:R-:W0:Y:S03]  /*509f0*/  LDCU UR36, c[0x0][0x39c] ;  /* 0x00007380ff2477ac */ /* 0x000e260008000800 */
[----:B------:R1:W-:Y:S01]  /*50a00*/  @P6 STG.E.U16 desc[UR20][R6.64], R68 ;  /* 0x0000004406006986 */ /* 0x0003e2000c101514 */
[----:B------:R-:W0:Y:S01]  /*50a10*/  LDCU UR44, c[0x0][0x39c] ;  /* 0x00007380ff2c77ac */ /* 0x000e220008000800 */
[----:B------:R-:W0:Y:S01]  /*50a20*/  LDCU UR35, c[0x0][0x398] ;  /* 0x00007300ff2377ac */ /* 0x000e220008000800 */
[----:B------:R-:W0:Y:S01]  /*50a30*/  LDCU UR58, c[0x0][0x398] ;  /* 0x00007300ff3a77ac */ /* 0x000e220008000800 */
[----:B-1----:R-:W-:Y:S01]  /*50a40*/  IMAD.WIDE R68, R0, 0x2, R4 ;  /* 0x0000000200447825 */ /* 0x002fe200078e0204 */
[----:B------:R-:W-:-:S02]  /*50a50*/  PRMT R7, R79, 0x7610, R7 ;  /* 0x000076104f077816 */ /* 0x000fc40000000007 */
[----:B------:R-:W4:Y:S01]  /*50a60*/  LDL.LU.S16 R79, [R1+0x39e] ;  /* 0x00039e00014f7983 */ /* 0x000f220000300600 */
[----:B------:R-:W-:-:S03]  /*50a70*/  VIADD R6, R0, UR28 ;  /* 0x0000001c00067c36 */ /* 0x000fc60008000000 */
        /* <DEDUP_REMOVED lines=60> */
[----:B-1----:R-:W-:Y:S01]  /*50e40*/  PRMT R7, R79, 0x7610, R7 ;  /* 0x000076104f077816 */ /* 0x002fe20000000007 */
[C---:B------:R-:W-:Y:S01]  /*50e50*/  IMAD.WIDE R68, R0.reuse, 0x2, R4 ;  /* 0x0000000200447825 */ /* 0x040fe200078e0204 */
[----:B------:R-:W4:Y:S04]  /*50e60*/  LDL.LU.S16 R79, [R1+0x3ae] ;  /* 0x0003ae00014f7983 */ /* 0x000f280000300600 */
[----:B------:R-:W-:Y:S01]  /*50e70*/  @P1 STG.E.U16 desc[UR20][R68.64], R7 ;  /* 0x0000000744001986 */ /* 0x000fe2000c101514 */
[----:B------:R-:W-:-:S03]  /*50e80*/  VIADD R6, R0, UR28 ;  /* 0x0000001c00067c36 */ /* 0x000fc60008000000 */
        /* <DEDUP_REMOVED lines=47> */
[----:B------:R-:W4:Y:S01]  /*51180*/  LDCU UR53, c[0x0][0x398] ;  /* 0x00007300ff3577ac */ /* 0x000f220008000800 */
[----:B------:R-:W-:Y:S01]  /*51190*/  ISETP.GE.AND P1, PT, R74, UR34, PT ;  /* 0x000000224a007c0c */ /* 0x000fe2000bf26270 */
[----:B------:R-:W4:Y:S01]  /*511a0*/  LDL.S16 R81, [R1+0x3bc] ;  /* 0x0003bc0001517983 */ /* 0x000f220000100600 */
[C---:B------:R-:W-:Y:S01]  /*511b0*/  ISETP.LT.AND P0, PT, R77.reuse, UR70, !P0 ;  /* 0x000000464d007c0c */ /* 0x040fe2000c701270 */
[C---:B------:R-:W-:Y:S01]  /*511c0*/  IMAD.WIDE R6, R0.reuse, 0x2, R2 ;  /* 0x0000000200067825 */ /* 0x040fe200078e0202 */
[----:B------:R-:W-:Y:S01]  /*511d0*/  ISETP.LT.AND P4, PT, R77, UR69, !P4 ;  /* 0x000000454d007c0c */ /* 0x000fe2000e781270 */
[----:B------:R-:W4:Y:S01]  /*511e0*/  LDL.LU R74, [R1+0x16d0] ;  /* 0x0016d000014a7983 */ /* 0x000f220000300800 */
        /* <DEDUP_REMOVED lines=49> */
[----:B------:R-:W0:Y:S01]  /*51500*/  LDL.LU R76, [R1+0x171c] ;  /* 0x00171c00014c7983 */ /* 0x000e220000300800 */
[----:B------:R-:W-:Y:S01]  /*51510*/  ISETP.LT.AND P6, PT, R78, UR67, !P4 ;  /* 0x000000434e007c0c */ /* 0x000fe2000e7c1270 */
[----:B------:R-:W-:Y:S01]  /*51520*/  VIADD R0, R6, UR28 ;  /* 0x0000001c06007c36 */ /* 0x000fe20008000000 */
[----:B------:R-:W1:Y:S01]  /*51530*/  LDCU UR7, c[0x0][0x398] ;  /* 0x00007300ff0777ac */ /* 0x000e620008000800 */
[----:B------:R-:W2:Y:S01]  /*51540*/  LDL.LU.S16 R75, [R1+0x3ca] ;  /* 0x0003ca00014b7983 */ /* 0x000ea20000300600 */
[----:B----4-:R-:W-:-:S03]  /*51550*/  PRMT R68, R82, 0x7610, R68 ;  /* 0x0000761052447816 */ /* 0x010fc60000000044 */
[----:B------:R-:W-:Y:S01]  /*51560*/  @P0 STG.E.U16 desc[UR20][R8.64], R69 ;  /* 0x0000004508000986 */ /* 0x000fe2000c101514 */
[----:B------:R-:W-:Y:S01]  /*51570*/  ISETP.LT.AND P5, PT, R78, UR77, !P1 ;  /* 0x0000004d4e007c0c */ /* 0x000fe2000cfa1270 */
[----:B------:R-:W3:Y:S01]  /*51580*/  LDCU UR67, c[0x0][0x398] ;  /* 0x00007300ff4377ac */ /* 0x000ee20008000800 */
[----:B------:R-:W-:Y:S01]  /*51590*/  ISETP.GE.AND P0, PT, R74, UR8, PT ;  /* 0x000000084a007c0c */ /* 0x000fe2000bf06270 */
[----:B------:R-:W4:Y:S01]  /*515a0*/  LDL.S16 R80, [R1+0x3cc] ;  /* 0x0003cc0001507983 */ /* 0x000f220000100600 */
[C---:B------:R-:W-:Y:S01]  /*515b0*/  ISETP.LT.AND P4, PT, R77.reuse, UR66, !P4 ;  /* 0x000000424d007c0c */ /* 0x040fe2000e781270 */
[C---:B------:R-:W-:Y:S01]  /*515c0*/  IMAD.WIDE R6, R0.reuse, 0x2, R2 ;  /* 0x0000000200067825 */ /* 0x040fe200078e0202 */
[----:B------:R-:W-:Y:S01]  /*515d0*/  ISETP.LT.AND P1, PT, R77, UR50, !P1 ;  /* 0x000000324d007c0c */ /* 0x000fe2000cf21270 */
[----:B------:R-:W3:Y:S01]  /*515e0*/  LDL.LU R74, [R1+0x1654] ;  /* 0x00165400014a7983 */ /* 0x000ee20000300800 */
[----:B------:R-:W0:Y:S03]  /*515f0*/  LDCU UR66, c[0x0][0x39c] ;  /* 0x00007380ff4277ac */ /* 0x000e260008000800 */
[----:B------:R1:W-:Y:S01]  /*51600*/  @P6 STG.E.U16 desc[UR20][R6.64], R68 ;  /* 0x0000004406006986 */ /* 0x0003e2000c101514 */
[----:B------:R-:W0:Y:S01]  /*51610*/  LDCU UR50, c[0x0][0x39c] ;  /* 0x00007380ff3277ac */ /* 0x000e220008000800 */
        /* <DEDUP_REMOVED lines=12> */
[----:B0-----:R-:W-:Y:S02]  /*516e0*/  ISETP.GE.AND P4, PT, R76, UR14, PT ;  /* 0x0000000e4c007c0c */ /* 0x001fe4000bf86270 */
[----:B--2---:R-:W-:Y:S01]  /*516f0*/  PRMT R69, R75, 0x7610, R69 ;  /* 0x000076104b457816 */ /* 0x004fe20000000045 */
[----:B------:R-:W2:Y:S01]  /*51700*/  LDL.LU R76, [R1+0x1648] ;  /* 0x00164800014c7983 */ /* 0x000ea20000300800 */
[----:B------:R-:W-:Y:S01]  /*51710*/  ISETP.LT.AND P6, PT, R78, UR49, !P0 ;  /* 0x000000314e007c0c */ /* 0x000fe2000c7c1270 */
[----:B------:R-:W-:Y:S01]  /*51720*/  VIADD R0, R6, UR28 ;  /* 0x0000001c06007c36 */ /* 0x000fe20008000000 */
[----:B------:R-:W0:Y:S01]  /*51730*/  LDCU UR14, c[0x0][0x398] ;  /* 0x00007300ff0e77ac */ /* 0x000e220008000800 */
[----:B------:R-:W2:Y:S01]  /*51740*/  LDL.LU.S16 R75, [R1+0x3d2] ;  /* 0x0003d200014b7983 */ /* 0x000ea20000300600 */
[----:B----4-:R-:W-:-:S03]  /*51750*/  PRMT R68, R80, 0x7610, R68 ;  /* 0x0000761050447816 */ /* 0x010fc60000000044 */
[----:B------:R-:W-:Y:S01]  /*51760*/  @P1 STG.E.U16 desc[UR20][R8.64], R69 ;  /* 0x0000004508001986 */ /* 0x000fe2000c101514 */
[----:B------:R-:W-:Y:S01]  /*51770*/  ISETP.LT.AND P5, PT, R78, UR65, !P4 ;  /* 0x000000414e007c0c */ /* 0x000fe2000e7a1270 */
[----:B------:R-:W1:Y:S01]  /*51780*/  LDCU UR49, c[0x0][0x398] ;  /* 0x00007300ff3177ac */ /* 0x000e620008000800 */
[----:B---3--:R-:W-:Y:S01]  /*51790*/  ISETP.GE.AND P1, PT, R74, UR63, PT ;  /* 0x0000003f4a007c0c */ /* 0x008fe2000bf26270 */
[----:B------:R-:W3:Y:S01]  /*517a0*/  LDL.S16 R81, [R1+0x3d4] ;  /* 0x0003d40001517983 */ /* 0x000ee20000100600 */
        /* <DEDUP_REMOVED lines=20> */
[----:B------:R-:W-:Y:S01]  /*518f0*/  PRMT R69, R75, 0x7610, R69 ;  /* 0x000076104b457816 */ /* 0x000fe20000000045 */
[----:B------:R-:W2:Y:S01]  /*51900*/  LDL.LU R76, [R1+0x1738] ;  /* 0x00173800014c7983 */ /* 0x000ea20000300800 */
[----:B------:R-:W-:Y:S01]  /*51910*/  ISETP.LT.AND P6, PT, R78, UR64, !P1 ;  /* 0x000000404e007c0c */ /* 0x000fe2000cfc1270 */
[----:B------:R-:W-:Y:S01]  /*51920*/  VIADD R0, R6, UR28 ;  /* 0x0000001c06007c36 */ /* 0x000fe20008000000 */
[----:B------:R-:W1:Y:S01]  /*51930*/  LDCU UR62, c[0x0][0x398] ;  /* 0x00007300ff3e77ac */ /* 0x000e620008000800 */
[----:B------:R-:W2:Y:S01]  /*51940*/  LDL.LU.S16 R75, [R1+0x3da] ;  /* 0x0003da00014b7983 */ /* 0x000ea20000300600 */
[----:B---3--:R-:W-:-:S03]  /*51950*/  PRMT R68, R81, 0x7610, R68 ;  /* 0x0000761051447816 */ /* 0x008fc60000000044 */
[----:B------:R-:W-:Y:S01]  /*51960*/  @P4 STG.E.U16 desc[UR20][R8.64], R69 ;  /* 0x0000004508004986 */ /* 0x000fe2000c101514 */
[----:B------:R-:W-:Y:S01]  /*51970*/  ISETP.LT.AND P5, PT, R78, UR47, !P0 ;  /* 0x0000002f4e007c0c */ /* 0x000fe2000c7a1270 */
[----:B------:R-:W3:Y:S01]  /*51980*/  LDCU UR64, c[0x0][0x398] ;  /* 0x00007300ff4077ac */ /* 0x000ee20008000800 */
[----:B----4-:R-:W-:Y:S01]  /*51990*/  ISETP.GE.AND P4, PT, R74, UR61, PT ;  /* 0x0000003d4a007c0c */ /* 0x010fe2000bf86270 */
        /* <DEDUP_REMOVED lines=27> */
[----:B----4-:R-:W-:-:S03]  /*51b50*/  PRMT R68, R82, 0x7610, R68 ;  /* 0x0000761052447816 */ /* 0x010fc60000000044 */
[----:B------:R-:W-:Y:S01]  /*51b60*/  @P0 STG.E.U16 desc[UR20][R8.64], R69 ;  /* 0x0000004508000986 */ /* 0x000fe2000c101514 */
[----:B------:R-:W-:Y:S01]  /*51b70*/  ISETP.LT.AND P5, PT, R78, UR18, !P1 ;  /* 0x000000124e007c0c */ /* 0x000fe2000cfa1270 */
[----:B------:R-:W4:Y:S01]  /*51b80*/  LDCU UR38, c[0x0][0x398] ;  /* 0x00007300ff2677ac */ /* 0x000f220008000800 */
        /* <DEDUP_REMOVED lines=215> */
[----:B------:R-:W0:Y:S01]  /*52900*/  LDL.LU R76, [R1+0x1770] ;  /* 0x00177000014c7983 */ /* 0x000e220000300800 */
        /* <DEDUP_REMOVED lines=213> */
[----:B------:R-:W3:Y:S01]  /*53660*/  LDL.LU.S16 R79, [R1+0x24e] ;  /* 0x00024e00014f7983 */ /* 0x000ee20000300600 */
[----:B------:R-:W-:-:S03]  /*53670*/  IADD3 R6, PT, PT, R0, UR28, RZ ;  /* 0x0000001c00067c10 */ /* 0x000fc6000fffe0ff */
[----:B------:R-:W-:Y:S04]  /*53680*/  @P0 STG.E.U16 desc[UR20][R68.64], R7 ;  /* 0x0000000744000986 */ /* 0x000fe8000c101514 */
        /* <DEDUP_REMOVED lines=760> */
[----:B------:R-:W0:Y:S03]  /*56610*/  LDCU UR67, c[0x0][0x39c] ;  /* 0x00007380ff4377ac */ /* 0x000e260008000800 */
[----:B------:R-:W3:Y:S01]  /*56620*/  LDL.LU.S16 R80, [R1+0x10e] ;  /* 0x00010e0001507983 */ /* 0x000ee20000300600 */
[----:B------:R-:W0:Y:S01]  /*56630*/  LDCU UR6, c[0x0][0x398] ;  /* 0x00007300ff0677ac */ /* 0x000e220008000800 */
[----:B------:R-:W0:Y:S01]  /*56640*/  LDCU UR66, c[0x0][0x398] ;  /* 0x00007300ff4277ac */ /* 0x000e220008000800 */
[----:B-1----:R-:W-:Y:S01]  /*56650*/  PRMT R7, R79, 0x7610, R7 ;  /* 0x000076104f077816 */ /* 0x002fe20000000007 */
[C---:B------:R-:W-:Y:S01]  /*56660*/  IMAD.WIDE R68, R0.reuse, 0x2, R4 ;  /* 0x0000000200447825 */ /* 0x040fe200078e0204 */
[----:B------:R-:W3:Y:S04]  /*56670*/  LDL.S16 R79, [R1+0x110] ;  /* 0x00011000014f7983 */ /* 0x000ee80000100600 */
[----:B------:R-:W-:Y:S01]  /*56680*/  @P0 STG.E.U16 desc[UR20][R68.64], R7 ;  /* 0x0000000744000986 */ /* 0x000fe2000c101514 */
[----:B------:R-:W-:Y:S01]  /*56690*/  VIADD R6, R0, UR28 ;  /* 0x0000001c00067c36 */ /* 0x000fe20008000000 */
[----:B------:R-:W-:-:S03]  /*566a0*/  PRMT R0, R82, 0x7610, R0 ;  /* 0x0000761052007816 */ /* 0x000fc60000000000 */
        /* <DEDUP_REMOVED lines=17> */
[----:B------:R-:W-:Y:S01]  /*567c0*/  IMAD.WIDE R6, R0, 0x2, R2 ;  /* 0x0000000200067825 */ /* 0x000fe200078e0202 */
[----:B------:R-:W-:Y:S01]  /*567d0*/  ISETP.LT.AND P0, PT, R77, UR49, !P0 ;  /* 0x000000314d007c0c */ /* 0x000fe2000c701270 */
[----:B------:R-:W4:Y:S01]  /*567e0*/  LDL.LU R74, [R1+0x1708] ;  /* 0x00170800014a7983 */ /* 0x000f220000300800 */
[----:B------:R-:W0:Y:S03]  /*567f0*/  LDCU UR77, c[0x0][0x39c] ;  /* 0x00007380ff4d77ac */ /* 0x000e260008000800 */
[----:B------:R1:W-:Y:S01]  /*56800*/  @P6 STG.E.U16 desc[UR20][R6.64], R68 ;  /* 0x0000004406006986 */ /* 0x0003e2000c101514 */
[----:B------:R-:W0:Y:S03]  /*56810*/  LDCU UR49, c[0x0][0x39c] ;  /* 0x00007380ff3177ac */ /* 0x000e260008000800 */
[----:B------:R-:W4:Y:S01]  /*56820*/  LDL.LU.S16 R81, [R1+0x116] ;  /* 0x0001160001517983 */ /* 0x000f220000300600 */
[----:B------:R-:W0:Y:S01]  /*56830*/  LDCU UR8, c[0x0][0x398] ;  /* 0x00007300ff0877ac */ /* 0x000e220008000800 */
[----:B------:R-:W0:Y:S01]  /*56840*/  LDCU UR48, c[0x0][0x398] ;  /* 0x00007300ff3077ac */ /* 0x000e220008000800 */
[----:B-1----:R-:W-:Y:S01]  /*56850*/  PRMT R7, R80, 0x7610, R7 ;  /* 0x0000761050077816 */ /* 0x002fe20000000007 */
[C---:B------:R-:W-:Y:S01]  /*56860*/  IMAD.WIDE R68, R0.reuse, 0x2, R4 ;  /* 0x0000000200447825 */ /* 0x040fe200078e0204 */
[----:B------:R-:W4:Y:S04]  /*56870*/  LDL.S16 R80, [R1+0x118] ;  /* 0x0001180001507983 */ /* 0x000f280000100600 */
[----:B------:R-:W-:Y:S01]  /*56880*/  @P1 STG.E.U16 desc[UR20][R68.64], R7 ;  /* 0x0000000744001986 */ /* 0x000fe2000c101514 */
[----:B------:R-:W-:Y:S01]  /*56890*/  VIADD R6, R0, UR28 ;  /* 0x0000001c00067c36 */ /* 0x000fe20008000000 */
[----:B------:R-:W-:-:S03]  /*568a0*/  PRMT R0, R79, 0x7610, R0 ;  /* 0x000076104f007816 */ /* 0x000fc60000000000 */
        /* <DEDUP_REMOVED lines=11> */
[----:B------:R-:W3:Y:S04]  /*56960*/  LDL.S16 R75, [R1+0x11c] ;  /* 0x00011c00014b7983 */ /* 0x000ee80000100600 */
[----:B------:R-:W-:Y:S01]  /*56970*/  @P0 STG.E.U16 desc[UR20][R8.64], R69 ;  /* 0x0000004508000986 */ /* 0x000fe2000c101514 */
[----:B----4-:R-:W-:Y:S01]  /*56980*/  ISETP.GE.AND P0, PT, R74, UR10, PT ;  /* 0x0000000a4a007c0c */ /* 0x010fe2000bf06270 */
[----:B------:R-:W4:Y:S02]  /*56990*/  LDCU UR14, c[0x0][0x398] ;  /* 0x00007300ff0e77ac */ /* 0x000f240008000800 */
[----:B------:R-:W4:Y:S01]  /*569a0*/  LDL.LU R74, [R1+0x180c] ;  /* 0x00180c00014a7983 */ /* 0x000f220000300800 */
[C---:B------:R-:W-:Y:S01]  /*569b0*/  ISETP.LT.AND P4, PT, R77.reuse, UR65, !P4 ;  /* 0x000000414d007c0c */ /* 0x040fe2000e781270 */
[----:B------:R-:W-:Y:S01]  /*569c0*/  IMAD.WIDE R6, R0, 0x2, R2 ;  /* 0x0000000200067825 */ /* 0x000fe200078e0202 */
[----:B------:R-:W-:Y:S01]  /*569d0*/  ISETP.LT.AND P5, PT, R78, UR63, !P1 ;  /* 0x0000003f4e007c0c */ /* 0x000fe2000cfa1270 */
[----:B------:R-:W4:Y:S01]  /*569e0*/  LDL.LU.S16 R82, [R1+0x11e] ;  /* 0x00011e0001527983 */ /* 0x000f220000300600 */
[----:B------:R-:W0:Y:S03]  /*569f0*/  LDCU UR65, c[0x0][0x39c] ;  /* 0x00007380ff4177ac */ /* 0x000e260008000800 */
[----:B------:R1:W-:Y:S01]  /*56a00*/  @P6 STG.E.U16 desc[UR20][R6.64], R68 ;  /* 0x0000004406006986 */ /* 0x0003e2000c101514 */
[----:B------:R-:W-:Y:S01]  /*56a10*/  ISETP.LT.AND P1, PT, R77, UR64, !P1 ;  /* 0x000000404d007c0c */ /* 0x000fe2000cf21270 */
[----:B------:R-:W0:Y:S01]  /*56a20*/  LDCU UR63, c[0x0][0x398] ;  /* 0x00007300ff3f77ac */ /* 0x000e220008000800 */
[----:B------:R-:W0:Y:S01]  /*56a30*/  LDCU UR10, c[0x0][0x398] ;  /* 0x00007300ff0a77ac */ /* 0x000e220008000800 */
[----:B-1----:R-:W-:Y:S01]  /*56a40*/  PRMT R7, R81, 0x7610, R7 ;  /* 0x0000761051077816 */ /* 0x002fe20000000007 */
[C---:B------:R-:W-:Y:S01]  /*56a50*/  IMAD.WIDE R68, R0.reuse, 0x2, R4 ;  /* 0x0000000200447825 */ /* 0x040fe200078e0204 */
[----:B------:R-:W4:Y:S03]  /*56a60*/  LDL.S16 R81, [R1+0x120] ;  /* 0x0001200001517983 */ /* 0x000f260000100600 */
[----:B------:R-:W-:Y:S01]  /*56a70*/  VIADD R6, R0, UR28 ;  /* 0x0000001c00067c36 */ /* 0x000fe20008000000 */
[----:B------:R-:W-:Y:S01]  /*56a80*/  @P4 STG.E.U16 desc[UR20][R68.64], R7 ;  /* 0x0000000744004986 */ /* 0x000fe2000c101514 */
[----:B------:R-:W-:Y:S01]  /*56a90*/  PRMT R0, R80, 0x7610, R0 ;  /* 0x0000761050007816 */ /* 0x000fe20000000000 */
[----:B------:R-:W1:Y:S01]  /*56aa0*/  LDCU UR64, c[0x0][0x39c] ;  /* 0x00007380ff4077ac */ /* 0x000e620008000800 */
[----:B------:R-:W-:-:S05]  /*56ab0*/  IMAD.WIDE R8, R6, 0x2, R2 ;  /* 0x0000000206087825 */ /* 0x000fca00078e0202 */
[----:B------:R0:W-:Y:S02]  /*56ac0*/  @P5 STG.E.U16 desc[UR20][R8.64], R0 ;  /* 0x0000000008005986 */ /* 0x0001e4000c101514 */
[----:B0-----:R-:W-:Y:S01]  /*56ad0*/  IMAD.WIDE R8, R6, 0x2, R4 ;  /* 0x0000000206087825 */ /* 0x001fe200078e0204 */
[----:B--2---:R-:W-:Y:S02]  /*56ae0*/  ISETP.GE.AND P4, PT, R76, UR16, PT ;  /* 0x000000104c007c0c */ /* 0x004fe4000bf86270 */
[----:B------:R-:W-:Y:S01]  /*56af0*/  PRMT R69, R79, 0x7610, R69 ;  /* 0x000076104f457816 */ /* 0x000fe20000000045 */
[----:B------:R-:W2:Y:S01]  /*56b00*/  LDL.LU R76, [R1+0x1810] ;  /* 0x00181000014c7983 */ /* 0x000ea20000300800 */
[----:B---3--:R-:W-:-:S03]  /*56b10*/  PRMT R68, R75, 0x7610, R68 ;  /* 0x000076104b447816 */ /* 0x008fc60000000044 */
[----:B------:R-:W3:Y:S01]  /*56b20*/  LDL.LU.S16 R80, [R1+0x122] ;  /* 0x0001220001507983 */ /* 0x000ee20000300600 */
[----:B------:R-:W-:Y:S01]  /*56b30*/  ISETP.LT.AND P6, PT, R78, UR62, !P0 ;  /* 0x0000003e4e007c0c */ /* 0x000fe2000c7c1270 */
[----:B------:R-:W-:Y:S01]  /*56b40*/  VIADD R0, R6, UR28 ;  /* 0x0000001c06007c36 */ /* 0x000fe20008000000 */
[----:B------:R-:W0:Y:S01]  /*56b50*/  LDCU UR16, c[0x0][0x398] ;  /* 0x00007300ff1077ac */ /* 0x000e220008000800 */
[----:B------:R-:W3:Y:S01]  /*56b60*/  LDL.S16 R79, [R1+0x124] ;  /* 0x00012400014f7983 */ /* 0x000ee20000100600 */
[----:B------:R-:W-:Y:S01]  /*56b70*/  ISETP.LT.AND P5, PT, R78, UR61, !P4 ;  /* 0x0000003d4e007c0c */ /* 0x000fe2000e7a1270 */
[----:B------:R-:W0:Y:S02]  /*56b80*/  LDCU UR62, c[0x0][0x398] ;  /* 0x00007300ff3e77ac */ /* 0x000e240008000800 */
[----:B------:R-:W3:Y:S04]  /*56b90*/  LDL.LU R75, [R1+0x1814] ;  /* 0x00181400014b7983 */ /* 0x000ee80000300800 */
[----:B------:R-:W-:Y:S01]  /*56ba0*/  @P1 STG.E.U16 desc[UR20][R8.64], R69 ;  /* 0x0000004508001986 */ /* 0x000fe2000c101514 */
[----:B----4-:R-:W-:Y:S01]  /*56bb0*/  ISETP.GE.AND P1, PT, R74, UR45, PT ;  /* 0x0000002d4a007c0c */ /* 0x010fe2000bf26270 */
[C---:B------:R-:W-:Y:S01]  /*56bc0*/  IMAD.WIDE R6, R0.reuse, 0x2, R2 ;  /* 0x0000000200067825 */ /* 0x040fe200078e0202 */
[C---:B------:R-:W-:Y:S01]  /*56bd0*/  ISETP.LT.AND P0, PT, R77.reuse, UR47, !P0 ;  /* 0x0000002f4d007c0c */ /* 0x040fe2000c701270 */
[----:B------:R-:W4:Y:S01]  /*56be0*/  LDL.LU.S16 R74, [R1+0x126] ;  /* 0x00012600014a7983 */ /* 0x000f220000300600 */
[----:B------:R-:W-:Y:S01]  /*56bf0*/  ISETP.LT.AND P4, PT, R77, UR38, !P4 ;  /* 0x000000264d007c0c */ /* 0x000fe2000e781270 */
[----:B------:R-:W0:Y:S02]  /*56c00*/  LDCU UR47, c[0x0][0x39c] ;  /* 0x00007380ff2f77ac */ /* 0x000e240008000800 */
[----:B------:R1:W-:Y:S01]  /*56c10*/  @P6 STG.E.U16 desc[UR20][R6.64], R68 ;  /* 0x0000004406006986 */ /* 0x0003e2000c101514 */
[----:B------:R-:W0:Y:S03]  /*56c20*/  LDCU UR38, c[0x0][0x39c] ;  /* 0x00007380ff2677ac */ /* 0x000e260008000800 */
[----:B------:R-:W4:Y:S01]  /*56c30*/  LDL.S16 R84, [R1+0x128] ;  /* 0x0001280001547983 */ /* 0x000f220000100600 */
[----:B------:R-:W0:Y:S01]  /*56c40*/  LDCU UR61, c[0x0][0x398] ;  /* 0x00007300ff3d77ac */ /* 0x000e220008000800 */
[----:B------:R-:W0:Y:S01]  /*56c50*/  LDCU UR45, c[0x0][0x398] ;  /* 0x00007300ff2d77ac */ /* 0x000e220008000800 */
[----:B-1----:R-:W-:Y:S01]  /*56c60*/  VIADD R6, R0, UR28 ;  /* 0x0000001c00067c36 */ /* 0x002fe20008000000 */
[----:B------:R-:W-:Y:S01]  /*56c70*/  PRMT R7, R82, 0x7610, R7 ;  /* 0x0000761052077816 */ /* 0x000fe20000000007 */
[----:B------:R-:W-:Y:S01]  /*56c80*/  IMAD.WIDE R68, R0, 0x2, R4 ;  /* 0x0000000200447825 */ /* 0x000fe200078e0204 */
[----:B------:R-:W-:-:S03]  /*56c90*/  PRMT R0, R81, 0x7610, R0 ;  /* 0x0000761051007816 */ /* 0x000fc60000000000 */
[----:B------:R-:W-:Y:S01]  /*56ca0*/  IMAD.WIDE R8, R6, 0x2, R2 ;  /* 0x0000000206087825 */ /* 0x000fe200078e0202 */
[----:B------:R-:W-:Y:S01]  /*56cb0*/  @P0 STG.E.U16 desc[UR20][R68.64], R7 ;  /* 0x0000000744000986 */ /* 0x000fe2000c101514 */
[----:B------:R-:W-:Y:S01]  /*56cc0*/  ISETP.LT.AND P6, PT, R78, UR31, !P1 ;  /* 0x0000001f4e007c0c */ /* 0x000fe2000cfc1270 */
[----:B------:R-:W1:Y:S02]  /*56cd0*/  LDCU UR31, c[0x0][0x398] ;  /* 0x00007300ff1f77ac */ /* 0x000e640008000800 */
[----:B------:R0:W-:Y:S02]  /*56ce0*/  @P5 STG.E.U16 desc[UR20][R8.64], R0 ;  /* 0x0000000008005986 */ /* 0x0001e4000c101514 */
[----:B0-----:R-:W-:-:S04]  /*56cf0*/  IMAD.WIDE R8, R6, 0x2, R4 ;  /* 0x0000000206087825 */ /* 0x001fc800078e0204 */
[----:B------:R-:W-:-:S04]  /*56d00*/  VIADD R0, R6, UR28 ;  /* 0x0000001c06007c36 */ /* 0x000fc80008000000 */
[----:B------:R-:W-:Y:S01]  /*56d10*/  IMAD.WIDE R6, R0, 0x2, R2 ;  /* 0x0000000200067825 */ /* 0x000fe200078e0202 */
[----:B--2---:R-:W-:Y:S01]  /*56d20*/  ISETP.GE.AND P0, PT, R76, UR60, PT ;  /* 0x0000003c4c007c0c */ /* 0x004fe2000bf06270 */
[----:B------:R-:W0:Y:S01]  /*56d30*/  LDCU UR60, c[0x0][0x398] ;  /* 0x00007300ff3c77ac */ /* 0x000e220008000800 */
[----:B------:R-:W2:Y:S01]  /*56d40*/  LDL.LU R76, [R1+0x1728] ;  /* 0x00172800014c7983 */ /* 0x000ea20000300800 */
[----:B---3--:R-:W-:-:S03]  /*56d50*/  PRMT R69, R80, 0x7610, R69 ;  /* 0x0000761050457816 */ /* 0x008fc60000000045 */
[----:B------:R-:W3:Y:S04]  /*56d60*/  LDL.LU.S16 R83, [R1+0x12a] ;  /* 0x00012a0001537983 */ /* 0x000ee80000300600 */
[----:B------:R-:W2:Y:S04]  /*56d70*/  LDL.LU R82, [R1+0x170c] ;  /* 0x00170c0001527983 */ /* 0x000ea80000300800 */
[----:B------:R-:W2:Y:S04]  /*56d80*/  LDL.S16 R81, [R1+0x12c] ;  /* 0x00012c0001517983 */ /* 0x000ea80000100600 */
[----:B------:R-:W-:Y:S01]  /*56d90*/  @P4 STG.E.U16 desc[UR20][R8.64], R69 ;  /* 0x0000004508004986 */ /* 0x000fe2000c101514 */
[----:B------:R-:W-:Y:S01]  /*56da0*/  ISETP.GE.AND P4, PT, R75, UR29, PT ;  /* 0x0000001d4b007c0c */ /* 0x000fe2000bf86270 */
[----:B------:R-:W0:Y:S02]  /*56db0*/  LDCU UR29, c[0x0][0x398] ;  /* 0x00007300ff1d77ac */ /* 0x000e240008000800 */
[----:B------:R-:W2:Y:S01]  /*56dc0*/  LDL.LU R80, [R1+0x1710] ;  /* 0x0017100001507983 */ /* 0x000ea20000300800 */
[----:B------:R-:W-:-:S03]  /*56dd0*/  PRMT R68, R79, 0x7610, R68 ;  /* 0x000076104f447816 */ /* 0x000fc60000000044 */
[----:B------:R-:W2:Y:S04]  /*56de0*/  LDL.LU.S16 R75, [R1+0x12e] ;  /* 0x00012e00014b7983 */ /* 0x000ea80000300600 */
[----:B------:R4:W-:Y:S04]  /*56df0*/  @P6 STG.E.U16 desc[UR20][R6.64], R68 ;  /* 0x0000004406006986 */ /* 0x0009e8000c101514 */
[----:B------:R-:W2:Y:S01]  /*56e00*/  LDL.S16 R79, [R1+0x130] ;  /* 0x00013000014f7983 */ /* 0x000ea20000100600 */
[----:B----4-:R-:W-:-:S03]  /*56e10*/  PRMT R6, R74, 0x7610, R6 ;  /* 0x000076104a067816 */ /* 0x010fc60000000006 */
[----:B------:R-:W4:Y:S01]  /*56e20*/  LDL.LU.S16 R74, [R1+0x132] ;  /* 0x00013200014a7983 */ /* 0x000f220000300600 */
[C---:B------:R-:W-:Y:S02]  /*56e30*/  ISETP.LT.AND P1, PT, R77.reuse, UR18, !P1 ;  /* 0x000000124d007c0c */ /* 0x040fe4000cf21270 */
[----:B------:R-:W-:Y:S01]  /*56e40*/  ISETP.LT.AND P5, PT, R78, UR59, !P0 ;  /* 0x0000003b4e007c0c */ /* 0x000fe2000c7a1270 */
[C---:B------:R-:W-:Y:S01]  /*56e50*/  IMAD.WIDE R68, R0.reuse, 0x2, R4 ;  /* 0x0000000200447825 */ /* 0x040fe200078e0204 */
[----:B------:R-:W-:Y:S01]  /*56e60*/  ISETP.LT.AND P0, PT, R77, UR46, !P0 ;  /* 0x0000002e4d007c0c */ /* 0x000fe2000c701270 */
[----:B------:R-:W0:Y:S02]  /*56e70*/  LDCU UR18, c[0x0][0x39c] ;  /* 0x00007380ff1277ac */ /* 0x000e240008000800 */
[----:B------:R-:W-:Y:S01]  /*56e80*/  VIADD R7, R0, UR28 ;  /* 0x0000001c00077c36 */ /* 0x000fe20008000000 */
[----:B------:R-:W-:Y:S01]  /*56e90*/  PRMT R0, R84, 0x7610, R0 ;  /* 0x0000761054007816 */ /* 0x000fe20000000000 */
[----:B------:R-:W0:Y:S02]  /*56ea0*/  LDCU UR46, c[0x0][0x39c] ;  /* 0x00007380ff2e77ac */ /* 0x000e240008000800 */
[----:B------:R-:W-:-:S02]  /*56eb0*/  IMAD.WIDE R8, R7, 0x2, R2 ;  /* 0x0000000207087825 */ /* 0x000fc400078e0202 */
[----:B------:R0:W-:Y:S01]  /*56ec0*/  @P1 STG.E.U16 desc[UR20][R68.64], R6 ;  /* 0x0000000644001986 */ /* 0x0001e2000c101514 */
[----:B---3--:R-:W-:Y:S01]  /*56ed0*/  PRMT R70, R83, 0x7610, R70 ;  /* 0x0000761053467816 */ /* 0x008fe20000000046 */
[----:B0-----:R-:W-:Y:S01]  /*56ee0*/  IMAD.WIDE R68, R7, 0x2, R4 ;  /* 0x0000000207447825 */ /* 0x001fe200078e0204 */
[----:B--2---:R-:W-:Y:S01]  /*56ef0*/  ISETP.GE.AND P1, PT, R76, UR35, PT ;  /* 0x000000234c007c0c */ /* 0x004fe2000bf26270 */
[----:B------:R0:W-:Y:S01]  /*56f00*/  @P5 STG.E.U16 desc[UR20][R8.64], R0 ;  /* 0x0000000008005986 */ /* 0x0001e2000c101514 */
[----:B------:R-:W-:-:S03]  /*56f10*/  PRMT R72, R75, 0x7610, R72 ;  /* 0x000076104b487816 */ /* 0x000fc60000000048 */
[----:B------:R-:W2:Y:S01]  /*56f20*/  LDL.LU R76, [R1+0x1724] ;  /* 0x00172400014c7983 */ /* 0x000ea20000300800 */
[----:B0-----:R-:W-:Y:S02]  /*56f30*/  PRMT R0, R81, 0x7610, R0 ;  /* 0x0000761051007816 */ /* 0x001fe40000000000 */
[----:B------:R-:W-:Y:S01]  /*56f40*/  ISETP.LT.AND P6, PT, R78, UR36, !P4 ;  /* 0x000000244e007c0c */ /* 0x000fe2000e7c1270 */
[----:B------:R-:W3:Y:S01]  /*56f50*/  LDL.S16 R83, [R1+0x134] ;  /* 0x0001340001537983 */ /* 0x000ee20000100600 */
[----:B------:R-:W-:Y:S01]  /*56f60*/  VIADD R6, R7, UR28 ;  /* 0x0000001c07067c36 */ /* 0x000fe20008000000 */
[----:B------:R-:W-:Y:S02]  /*56f70*/  PRMT R71, R79, 0x7610, R71 ;  /* 0x000076104f477816 */ /* 0x000fe40000000047 */
[----:B------:R4:W-:Y:S01]  /*56f80*/  @P0 STG.E.U16 desc[UR20][R68.64], R70 ;  /* 0x0000004644000986 */ /* 0x0009e2000c101514 */
[----:B------:R-:W-:Y:S01]  /*56f90*/  ISETP.GE.AND P0, PT, R80, UR55, PT ;  /* 0x0000003750007c0c */ /* 0x000fe2000bf06270 */
[----:B------:R-:W0:Y:S02]  /*56fa0*/  LDCU UR35, c[0x0][0x39c] ;  /* 0x00007380ff2377ac */ /* 0x000e240008000800 */
[----:B------:R-:W3:Y:S01]  /*56fb0*/  LDL.LU.S16 R81, [R1+0x136] ;  /* 0x0001360001517983 */ /* 0x000ee20000300600 */
[----:B------:R-:W-:Y:S01]  /*56fc0*/  IMAD.WIDE R8, R6, 0x2, R2 ;  /* 0x0000000206087825 */ /* 0x000fe200078e0202 */
[----:B------:R-:W-:Y:S01]  /*56fd0*/  ISETP.LT.AND P4, PT, R77, UR37, !P4 ;  /* 0x000000254d007c0c */ /* 0x000fe2000e781270 */
[----:B------:R-:W0:Y:S01]  /*56fe0*/  LDCU UR59, c[0x0][0x398] ;  /* 0x00007300ff3b77ac */ /* 0x000e220008000800 */
[----:B------:R-:W3:Y:S01]  /*56ff0*/  LDL.S16 R80, [R1+0x138] ;  /* 0x0001380001507983 */ /* 0x000ee20000100600 */
[----:B------:R-:W-:Y:S01]  /*57000*/  ISETP.GE.AND P5, PT, R82, UR26, PT ;  /* 0x0000001a52007c0c */ /* 0x000fe2000bfa6270 */
[----:B------:R-:W0:Y:S02]  /*57010*/  LDCU UR36, c[0x0][0x398] ;  /* 0x00007300ff2477ac */ /* 0x000e240008000800 */
[----:B------:R-:W3:Y:S01]  /*57020*/  LDL.LU R75, [R1+0x181c] ;  /* 0x00181c00014b7983 */ /* 0x000ee20000300800 */
[----:B----4-:R-:W-:Y:S01]  /*57030*/  PRMT R70, R74, 0x7610, R70 ;  /* 0x000076104a467816 */ /* 0x010fe20000000046 */
[----:B------:R-:W-:Y:S01]  /*57040*/  IMAD.WIDE R68, R6, 0x2, R4 ;  /* 0x0000000206447825 */ /* 0x000fe200078e0204 */
[----:B------:R-:W4:Y:S01]  /*57050*/  LDCU UR26, c[0x0][0x398] ;  /* 0x00007300ff1a77ac */ /* 0x000f220008000800 */
[----:B------:R-:W4:Y:S01]  /*57060*/  LDL.LU.S16 R74, [R1+0x13a] ;  /* 0x00013a00014a7983 */ /* 0x000f220000300600 */
[----:B------:R-:W0:Y:S03]  /*57070*/  LDCU UR37, c[0x0][0x398] ;  /* 0x00007300ff2577ac */ /* 0x000e260008000800 */
[----:B------:R1:W-:Y:S01]  /*57080*/  @P6 STG.E.U16 desc[UR20][R8.64], R0 ;  /* 0x0000000008006986 */ /* 0x0003e2000c101514 */
[----:B------:R-:W-:-:S02]  /*57090*/  ISETP.LT.AND P6, PT, R78, UR44, !P1 ;  /* 0x0000002c4e007c0c */ /* 0x000fc4000cfc1270 */
[----:B------:R-:W-:Y:S01]  /*570a0*/  ISETP.LT.AND P1, PT, R77, UR58, !P1 ;  /* 0x0000003a4d007c0c */ /* 0x000fe2000cf21270 */
[----:B------:R-:W-:Y:S01]  /*570b0*/  @P4 STG.E.U16 desc[UR20][R68.64], R72 ;  /* 0x0000004844004986 */ /* 0x000fe2000c101514 */
[----:B------:R-:W0:Y:S03]  /*570c0*/  LDCU UR44, c[0x0][0x39c] ;  /* 0x00007380ff2c77ac */ /* 0x000e260008000800 */
[----:B------:R-:W4:Y:S01]  /*570d0*/  LDL.S16 R82, [R1+0x13c] ;  /* 0x00013c0001527983 */ /* 0x000f220000100600 */
[----:B------:R-:W0:Y:S01]  /*570e0*/  LDCU UR55, c[0x0][0x398] ;  /* 0x00007300ff3777ac */ /* 0x000e220008000800 */
[----:B-1----:R-:W-:Y:S02]  /*570f0*/  VIADD R0, R6, UR28 ;  /* 0x0000001c06007c36 */ /* 0x002fe40008000000 */
[----:B------:R-:W4:Y:S01]  /*57100*/  LDL.LU.S16 R79, [R1+0x13e] ;  /* 0x00013e00014f7983 */ /* 0x000f220000300600 */
[----:B------:R-:W1:Y:S01]  /*57110*/  LDCU UR58, c[0x0][0x398] ;  /* 0x00007300ff3a77ac */ /* 0x000e620008000800 */
[----:B------:R-:W-:-:S04]  /*57120*/  IMAD.WIDE R8, R0, 0x2, R2 ;  /* 0x0000000200087825 */ /* 0x000fc800078e0202 */
[----:B------:R-:W-:Y:S01]  /*57130*/  IMAD.WIDE R6, R0, 0x2, R4 ;  /* 0x0000000200067825 */ /* 0x000fe200078e0204 */
[----:B------:R-:W-:Y:S04]  /*57140*/  @P6 STG.E.U16 desc[UR20][R8.64], R71 ;  /* 0x0000004708006986 */ /* 0x000fe8000c101514 */
[----:B------:R0:W-:Y:S01]  /*57150*/  @P1 STG.E.U16 desc[UR20][R6.64], R70 ;  /* 0x0000004606001986 */ /* 0x0001e2000c101514 */
[----:B------:R-:W-:Y:S01]  /*57160*/  ISETP.LT.AND P1, PT, R78, UR76, !P5 ;  /* 0x0000004c4e007c0c */ /* 0x000fe2000ef21270 */
[----:B------:R-:W-:Y:S01]  /*57170*/  VIADD R0, R0, UR28 ;  /* 0x0000001c00007c36 */ /* 0x000fe20008000000 */
[----:B------:R-:W-:Y:S01]  /*57180*/  ISETP.LT.AND P5, PT, R77, UR56, !P5 ;  /* 0x000000384d007c0c */ /* 0x000fe2000efa1270 */
[----:B------:R-:W1:Y:S02]  /*57190*/  LDCU UR56, c[0x0][0x39c] ;  /* 0x00007380ff3877ac */ /* 0x000e640008000800 */
[----:B0-----:R-:W-:-:S04]  /*571a0*/  IMAD.WIDE R70, R0, 0x2, R2 ;  /* 0x0000000200467825 */ /* 0x001fc800078e0202 */
[----:B------:R-:W-:Y:S01]  /*571b0*/  IMAD.WIDE R8, R0, 0x2, R4 ;  /* 0x0000000200087825 */ /* 0x000fe200078e0204 */
[----:B--2---:R-:W-:Y:S02]  /*571c0*/  ISETP.GE.AND P4, PT, R76, UR41, PT ;  /* 0x000000294c007c0c */ /* 0x004fe4000bf86270 */
[----:B---3--:R-:W-:Y:S01]  /*571d0*/  PRMT R73, R83, 0x7610, R73 ;  /* 0x0000761053497816 */ /* 0x008fe20000000049 */
[----:B------:R-:W2:Y:S01]  /*571e0*/  LDL.LU R76, [R1+0x1824] ;  /* 0x00182400014c7983 */ /* 0x000ea20000300800 */
[----:B------:R-:W-:-:S03]  /*571f0*/  PRMT R72, R81, 0x7610, R72 ;  /* 0x0000761051487816 */ /* 0x000fc60000000048 */
[----:B------:R-:W3:Y:S01]  /*57200*/  LDL.S16 R84, [R1+0x140] ;  /* 0x0001400001547983 */ /* 0x000ee20000100600 */
[----:B------:R-:W-:-:S03]  /*57210*/  PRMT R69, R80, 0x7610, R69 ;  /* 0x0000761050457816 */ /* 0x000fc60000000045 */
[----:B------:R-:W-:Y:S01]  /*57220*/  @P1 STG.E.U16 desc[UR20][R70.64], R73 ;  /* 0x0000004946001986 */ /* 0x000fe2000c101514 */
[----:B------:R-:W-:Y:S01]  /*57230*/  ISETP.LT.AND P6, PT, R78, UR75, !P0 ;  /* 0x0000004b4e007c0c */ /* 0x000fe2000c7c1270 */
[----:B------:R-:W-:Y:S01]  /*57240*/  VIADD R68, R0, UR28 ;  /* 0x0000001c00447c36 */ /* 0x000fe20008000000 */
[----:B------:R-:W-:Y:S01]  /*57250*/  ISETP.GE.AND P1, PT, R75, UR74, PT ;  /* 0x0000004a4b007c0c */ /* 0x000fe2000bf26270 */
[----:B------:R-:W3:Y:S01]  /*57260*/  LDL.LU R81, [R1+0x1828] ;  /* 0x0018280001517983 */ /* 0x000ee20000300800 */
[----:B------:R-:W0:Y:S03]  /*57270*/  LDCU UR41, c[0x0][0x398] ;  /* 0x00007300ff2977ac */ /* 0x000e260008000800 */
[----:B------:R-:W3:Y:S04]  /*57280*/  LDL.LU.S16 R75, [R1+0x142] ;  /* 0x00014200014b7983 */ /* 0x000ee80000300600 */
[----:B------:R4:W-:Y:S04]  /*57290*/  @P5 STG.E.U16 desc[UR20][R8.64], R72 ;  /* 0x0000004808005986 */ /* 0x0009e8000c101514 */
[----:B------:R-:W3:Y:S01]  /*572a0*/  LDL.S16 R80, [R1+0x144] ;  /* 0x0001440001507983 */ /* 0x000ee20000100600 */
[----:B----4-:R-:W-:-:S03]  /*572b0*/  PRMT R8, R74, 0x7610, R8 ;  /* 0x000076104a087816 */ /* 0x010fc60000000008 */
[----:B------:R-:W4:Y:S01]  /*572c0*/  LDL.LU R74, [R1+0x1820] ;  /* 0x00182000014a7983 */ /* 0x000f220000300800 */
[C---:B------:R-:W-:Y:S01]  /*572d0*/  ISETP.LT.AND P0, PT, R77.reuse, UR57, !P0 ;  /* 0x000000394d007c0c */ /* 0x040fe2000c701270 */
[----:B------:R-:W-:Y:S01]  /*572e0*/  IMAD.WIDE R6, R68, 0x2, R2 ;  /* 0x0000000244067825 */ /* 0x000fe200078e0202 */
[----:B------:R-:W-:Y:S01]  /*572f0*/  ISETP.LT.AND P5, PT, R78, UR54, !P4 ;  /* 0x000000364e007c0c */ /* 0x000fe2000e7a1270 */
[----:B------:R-:W4:Y:S01]  /*57300*/  LDL.LU.S16 R83, [R1+0x146] ;  /* 0x0001460001537983 */ /* 0x000f220000300600 */
[----:B------:R-:W-:Y:S01]  /*57310*/  ISETP.LT.AND P4, PT, R77, UR42, !P4 ;  /* 0x0000002a4d007c0c */ /* 0x000fe2000e781270 */
[----:B------:R-:W-:Y:S01]  /*57320*/  VIADD R0, R68, UR28 ;  /* 0x0000001c44007c36 */ /* 0x000fe20008000000 */
[----:B------:R-:W0:Y:S01]  /*57330*/  LDCU UR42, c[0x0][0x39c] ;  /* 0x00007380ff2a77ac */ /* 0x000e220008000800 */
[----:B------:R1:W-:Y:S01]  /*57340*/  @P6 STG.E.U16 desc[UR20][R6.64], R69 ;  /* 0x0000004506006986 */ /* 0x0003e2000c101514 */
[----:B------:R-:W-:Y:S01]  /*57350*/  ISETP.LT.AND P6, PT, R78, UR73, !P1 ;  /* 0x000000494e007c0c */ /* 0x000fe2000cfc1270 */
[----:B------:R-:W0:Y:S01]  /*57360*/  LDCU UR57, c[0x0][0x398] ;  /* 0x00007300ff3977ac */ /* 0x000e220008000800 */
[----:B------:R-:W0:Y:S01]  /*57370*/  LDCU UR54, c[0x0][0x398] ;  /* 0x00007300ff3677ac */ /* 0x000e220008000800 */
[----:B-1----:R-:W-:Y:S01]  /*57380*/  IMAD.WIDE R6, R68, 0x2, R4 ;  /* 0x0000000244067825 */ /* 0x002fe200078e0204 */
[----:B------:R-:W-:-:S02]  /*57390*/  PRMT R69, R82, 0x7610, R69 ;  /* 0x0000761052457816 */ /* 0x000fc40000000045 */
[----:B------:R-:W-:Y:S01]  /*573a0*/  PRMT R68, R79, 0x7610, R68 ;  /* 0x000076104f447816 */ /* 0x000fe20000000044 */
[----:B------:R-:W4:Y:S04]  /*573b0*/  LDL.LU R82, [R1+0x1740] ;  /* 0x0017400001527983 */ /* 0x000f280000300800 */
[----:B------:R1:W-:Y:S04]  /*573c0*/  @P0 STG.E.U16 desc[UR20][R6.64], R8 ;  /* 0x0000000806000986 */ /* 0x0003e8000c101514 */
[----:B------:R-:W4:Y:S01]  /*573d0*/  LDL.S16 R79, [R1+0x148] ;  /* 0x00014800014f7983 */ /* 0x000f220000100600 */
[----:B-1----:R-:W-:-:S04]  /*573e0*/  IMAD.WIDE R8, R0, 0x2, R2 ;  /* 0x0000000200087825 */ /* 0x002fc800078e0202 */
[C---:B------:R-:W-:Y:S01]  /*573f0*/  IMAD.WIDE R6, R0.reuse, 0x2, R4 ;  /* 0x0000000200067825 */ /* 0x040fe200078e0204 */
[----:B------:R-:W-:Y:S03]  /*57400*/  @P5 STG.E.U16 desc[UR20][R8.64], R69 ;  /* 0x0000004508005986 */ /* 0x000fe6000c101514 */
[----:B------:R-:W-:Y:S01]  /*57410*/  VIADD R0, R0, UR28 ;  /* 0x0000001c00007c36 */ /* 0x000fe20008000000 */
[----:B------:R1:W-:Y:S03]  /*57420*/  @P4 STG.E.U16 desc[UR20][R6.64], R68 ;  /* 0x0000004406004986 */ /* 0x0003e6000c101514 */
[----:B-1----:R-:W-:Y:S01]  /*57430*/  IMAD.WIDE R6, R0, 0x2, R2 ;  /* 0x0000000200067825 */ /* 0x002fe200078e0202 */
[----:B--2---:R-:W-:Y:S02]  /*57440*/  ISETP.GE.AND P0, PT, R76, UR12, PT ;  /* 0x0000000c4c007c0c */ /* 0x004fe4000bf06270 */
[----:B---3--:R-:W-:Y:S01]  /*57450*/  PRMT R8, R84, 0x7610, R8 ;  /* 0x0000761054087816 */ /* 0x008fe20000000008 */
[----:B------:R-:W2:Y:S01]  /*57460*/  LDL.LU R76, [R1+0x1748] ;  /* 0x00174800014c7983 */ /* 0x000ea20000300800 */
[----:B------:R-:W-:-:S02]  /*57470*/  PRMT R70, R75, 0x7610, R70 ;  /* 0x000076104b467816 */ /* 0x000fc40000000046 */
[----:B------:R-:W-:Y:S01]  /*57480*/  ISETP.LT.AND P1, PT, R77, UR22, !P1 ;  /* 0x000000164d007c0c */ /* 0x000fe2000cf21270 */
[----:B------:R-:W3:Y:S01]  /*57490*/  LDL.LU.S16 R75, [R1+0x14a] ;  /* 0x00014a00014b7983 */ /* 0x000ee20000300600 */
[----:B------:R-:W-:Y:S01]  /*574a0*/  ISETP.GE.AND P4, PT, R81, UR30, PT ;  /* 0x0000001e51007c0c */ /* 0x000fe2000bf86270 */
[----:B------:R-:W-:Y:S01]  /*574b0*/  IMAD.WIDE R68, R0, 0x2, R4 ;  /* 0x0000000200447825 */ /* 0x000fe200078e0204 */
[----:B------:R-:W-:Y:S01]  /*574c0*/  ISETP.LT.AND P5, PT, R78, UR40, !P0 ;  /* 0x000000284e007c0c */ /* 0x000fe2000c7a1270 */
[----:B------:R1:W-:Y:S01]  /*574d0*/  @P6 STG.E.U16 desc[UR20][R6.64], R8 ;  /* 0x0000000806006986 */ /* 0x0003e2000c101514 */
[----:B------:R-:W0:Y:S03]  /*574e0*/  LDCU UR22, c[0x0][0x39c] ;  /* 0x00007380ff1677ac */ /* 0x000e260008000800 */
[----:B------:R-:W3:Y:S01]  /*574f0*/  LDL.S16 R81, [R1+0x14c] ;  /* 0x00014c0001517983 */ /* 0x000ee20000100600 */
[----:B------:R-:W0:Y:S01]  /*57500*/  LDCU UR12, c[0x0][0x398] ;  /* 0x00007300ff0c77ac */ /* 0x000e220008000800 */
[----:B------:R-:W0:Y:S01]  /*57510*/  LDCU UR30, c[0x0][0x398] ;  /* 0x00007300ff1e77ac */ /* 0x000e220008000800 */
[----:B----4-:R-:W-:-:S02]  /*57520*/  ISETP.GE.AND P6, PT, R74, UR53, PT ;  /* 0x000000354a007c0c */ /* 0x010fc4000bfc6270 */
[----:B------:R-:W4:Y:S01]  /*57530*/  LDL.LU.S16 R74, [R1+0x14e] ;  /* 0x00014e00014a7983 */ /* 0x000f220000300600 */
[----:B------:R-:W-:Y:S01]  /*57540*/  ISETP.LT.AND P0, PT, R77, UR43, !P0 ;  /* 0x0000002b4d007c0c */ /* 0x000fe2000c701270 */
[----:B-1----:R-:W-:Y:S01]  /*57550*/  VIADD R7, R0, UR28 ;  /* 0x0000001c00077c36 */ /* 0x002fe20008000000 */
[----:B------:R-:W-:Y:S01]  /*57560*/  PRMT R6, R80, 0x7610, R6 ;  /* 0x0000761050067816 */ /* 0x000fe20000000006 */
[----:B------:R1:W-:Y:S01]  /*57570*/  @P1 STG.E.U16 desc[UR20][R68.64], R70 ;  /* 0x0000004644001986 */ /* 0x0003e2000c101514 */
[----:B------:R-:W0:Y:S01]  /*57580*/  LDCU UR40, c[0x0][0x398] ;  /* 0x00007300ff2877ac */ /* 0x000e220008000800 */
[----:B------:R-:W-:Y:S02]  /*57590*/  IMAD.WIDE R8, R7, 0x2, R2 ;  /* 0x0000000207087825 */ /* 0x000fe400078e0202 */
[----:B------:R-:W4:Y:S01]  /*575a0*/  LDL.LU R80, [R1+0x16b0] ;  /* 0x0016b00001507983 */ /* 0x000f220000300800 */
[----:B------:R-:W0:Y:S03]  /*575b0*/  LDCU UR43, c[0x0][0x398] ;  /* 0x00007300ff2b77ac */ /* 0x000e260008000800 */
[----:B------:R0:W-:Y:S01]  /*575c0*/  @P5 STG.E.U16 desc[UR20][R8.64], R6 ;  /* 0x0000000608005986 */ /* 0x0001e2000c101514 */
[----:B------:R-:W0:Y:S01]  /*575d0*/  LDCU UR53, c[0x0][0x398] ;  /* 0x00007300ff3577ac */ /* 0x000e220008000800 */
[----:B-1----:R-:W-:Y:S01]  /*575e0*/  PRMT R70, R83, 0x7610, R70 ;  /* 0x0000761053467816 */ /* 0x002fe20000000046 */
[----:B------:R-:W-:Y:S01]  /*575f0*/  IMAD.WIDE R68, R7, 0x2, R4 ;  /* 0x0000000207447825 */ /* 0x000fe200078e0204 */
[----:B------:R-:W4:Y:S04]  /*57600*/  LDL.S16 R83, [R1+0x150] ;  /* 0x0001500001537983 */ /* 0x000f280000100600 */
[----:B------:R4:W-:Y:S01]  /*57610*/  @P0 STG.E.U16 desc[UR20][R68.64], R70 ;  /* 0x0000004644000986 */ /* 0x0009e2000c101514 */
[----:B------:R-:W-:-:S03]  /*57620*/  PRMT R0, R79, 0x7610, R0 ;  /* 0x000076104f007816 */ /* 0x000fc60000000000 */
[----:B------:R-:W4:Y:S01]  /*57630*/  LDL.LU.S16 R79, [R1+0x152] ;  /* 0x00015200014f7983 */ /* 0x000f220000300600 */
[----:B--2---:R-:W-:Y:S02]  /*57640*/  ISETP.GE.AND P0, PT, R76, UR24, PT ;  /* 0x000000184c007c0c */ /* 0x004fe4000bf06270 */
[----:B---3--:R-:W-:Y:S01]  /*57650*/  PRMT R72, R75, 0x7610, R72 ;  /* 0x000076104b487816 */ /* 0x008fe20000000048 */
[----:B------:R-:W2:Y:S01]  /*57660*/  LDL.S16 R76, [R1+0x154] ;  /* 0x00015400014c7983 */ /* 0x000ea20000100600 */
[----:B------:R-:W-:Y:S01]  /*57670*/  ISETP.LT.AND P5, PT, R78, UR52, !P4 ;  /* 0x000000344e007c0c */ /* 0x000fe2000e7a1270 */
[----:B0-----:R-:W-:Y:S01]  /*57680*/  VIADD R6, R7, UR28 ;  /* 0x0000001c07067c36 */ /* 0x001fe20008000000 */
[----:B------:R-:W-:Y:S01]  /*57690*/  ISETP.GE.AND P1, PT, R82, UR32, PT ;  /* 0x0000002052007c0c */ /* 0x000fe2000bf26270 */
[----:B------:R-:W3:Y:S01]  /*576a0*/  LDL.LU R75, [R1+0x16b8] ;  /* 0x0016b800014b7983 */ /* 0x000ee20000300800 */
[----:B----4-:R-:W-:Y:S01]  /*576b0*/  PRMT R70, R74, 0x7610, R70 ;  /* 0x000076104a467816 */ /* 0x010fe20000000046 */
[----:B------:R-:W-:-:S02]  /*576c0*/  IMAD.WIDE R8, R6, 0x2, R2 ;  /* 0x0000000206087825 */ /* 0x000fc400078e0202 */
[----:B------:R-:W4:Y:S01]  /*576d0*/  LDL.LU.S16 R74, [R1+0x156] ;  /* 0x00015600014a7983 */ /* 0x000f220000300600 */
[C---:B------:R-:W-:Y:S01]  /*576e0*/  ISETP.LT.AND P4, PT, R77.reuse, UR72, !P4 ;  /* 0x000000484d007c0c */ /* 0x040fe2000e781270 */
[----:B------:R-:W0:Y:S04]  /*576f0*/  LDCU UR32, c[0x0][0x39c] ;  /* 0x00007380ff2077ac */ /* 0x000e280008000800 */
[----:B------:R1:W-:Y:S01]  /*57700*/  @P5 STG.E.U16 desc[UR20][R8.64], R0 ;  /* 0x0000000008005986 */ /* 0x0003e2000c101514 */
[----:B------:R-:W-:Y:S01]  /*57710*/  ISETP.LT.AND P5, PT, R78, UR70, !P6 ;  /* 0x000000464e007c0c */ /* 0x000fe2000f7a1270 */
[C---:B------:R-:W-:Y:S01]  /*57720*/  IMAD.WIDE R68, R6.reuse, 0x2, R4 ;  /* 0x0000000206447825 */ /* 0x040fe200078e0204 */
[----:B------:R-:W-:Y:S01]  /*57730*/  ISETP.LT.AND P6, PT, R77, UR71, !P6 ;  /* 0x000000474d007c0c */ /* 0x000fe2000f7c1270 */
[----:B------:R-:W4:Y:S01]  /*57740*/  LDL.S16 R82, [R1+0x158] ;  /* 0x0001580001527983 */ /* 0x000f220000100600 */
[----:B------:R-:W-:Y:S01]  /*57750*/  PRMT R71, R81, 0x7610, R71 ;  /* 0x0000761051477816 */ /* 0x000fe20000000047 */
[----:B------:R-:W0:Y:S02]  /*57760*/  LDCU UR24, c[0x0][0x398] ;  /* 0x00007300ff1877ac */ /* 0x000e240008000800 */
[----:B------:R-:W4:Y:S01]  /*57770*/  LDL.LU.S16 R81, [R1+0x15a] ;  /* 0x00015a0001517983 */ /* 0x000f220000300600 */
[----:B------:R-:W0:Y:S01]  /*57780*/  LDCU UR52, c[0x0][0x398] ;  /* 0x00007300ff3477ac */ /* 0x000e220008000800 */
[----:B-1----:R-:W-:-:S04]  /*57790*/  VIADD R0, R6, UR28 ;  /* 0x0000001c06007c36 */ /* 0x002fc80008000000 */
[----:B------:R-:W-:Y:S01]  /*577a0*/  IMAD.WIDE R8, R0, 0x2, R2 ;  /* 0x0000000200087825 */ /* 0x000fe200078e0202 */
[----:B------:R1:W-:Y:S04]  /*577b0*/  @P4 STG.E.U16 desc[UR20][R68.64], R72 ;  /* 0x0000004844004986 */ /* 0x0003e8000c101514 */
[----:B------:R-:W-:Y:S01]  /*577c0*/  @P5 STG.E.U16 desc[UR20][R8.64], R71 ;  /* 0x0000004708005986 */ /* 0x000fe2000c101514 */
[----:B------:R-:W-:Y:S01]  /*577d0*/  ISETP.LT.AND P5, PT, R78, UR69, !P1 ;  /* 0x000000454e007c0c */ /* 0x000fe2000cfa1270 */
[----:B------:R-:W-:-:S04]  /*577e0*/  IMAD.WIDE R6, R0, 0x2, R4 ;  /* 0x0000000200067825 */ /* 0x000fc800078e0204 */
[----:B------:R-:W-:Y:S01]  /*577f0*/  VIADD R0, R0, UR28 ;  /* 0x0000001c00007c36 */ /* 0x000fe20008000000 */
[----:B------:R0:W-:Y:S01]  /*57800*/  @P6 STG.E.U16 desc[UR20][R6.64], R70 ;  /* 0x0000004606006986 */ /* 0x0001e2000c101514 */
[----:B------:R-:W-:Y:S02]  /*57810*/  PRMT R73, R83, 0x7610, R73 ;  /* 0x0000761053497816 */ /* 0x000fe40000000049 */
[----:B------:R-:W-:Y:S02]  /*57820*/  ISETP.LT.AND P1, PT, R77, UR34, !P1 ;  /* 0x000000224d007c0c */ /* 0x000fe4000cf21270 */
[----:B------:R-:W-:Y:S02]  /*57830*/  ISETP.GE.AND P4, PT, R80, UR51, PT ;  /* 0x0000003350007c0c */ /* 0x000fe4000bf86270 */
[----:B-1----:R-:W-:Y:S01]  /*57840*/  PRMT R72, R79, 0x7610, R72 ;  /* 0x000076104f487816 */ /* 0x002fe20000000048 */
[----:B------:R-:W4:Y:S01]  /*57850*/  LDL.LU R80, [R1+0x1834] ;  /* 0x0018340001507983 */ /* 0x000f220000300800 */
[----:B0-----:R-:W-:-:S03]  /*57860*/  IMAD.WIDE R70, R0, 0x2, R2 ;  /* 0x0000000200467825 */ /* 0x001fc600078e0202 */
[----:B------:R-:W4:Y:S01]  /*57870*/  LDL.S16 R84, [R1+0x15c] ;  /* 0x00015c0001547983 */ /* 0x000f220000100600 */
[----:B------:R-:W-:-:S03]  /*57880*/  IMAD.WIDE R8, R0, 0x2, R4 ;  /* 0x0000000200087825 */ /* 0x000fc600078e0204 */
[----:B------:R-:W-:Y:S01]  /*57890*/  @P5 STG.E.U16 desc[UR20][R70.64], R73 ;  /* 0x0000004946005986 */ /* 0x000fe2000c101514 */
[----:B--2---:R-:W-:-:S03]  /*578a0*/  PRMT R69, R76, 0x7610, R69 ;  /* 0x000076104c457816 */ /* 0x004fc60000000045 */
[----:B------:R-:W2:Y:S01]  /*578b0*/  LDL.LU R79, [R1+0x1838] ;  /* 0x00183800014f7983 */ /* 0x000ea20000300800 */
[----:B------:R-:W-:Y:S01]  /*578c0*/  ISETP.LT.AND P6, PT, R78, UR68, !P0 ;  /* 0x000000444e007c0c */ /* 0x000fe2000c7c1270 */
[----:B------:R-:W-:Y:S01]  /*578d0*/  VIADD R68, R0, UR28 ;  /* 0x0000001c00447c36 */ /* 0x000fe20008000000 */
[----:B---3--:R-:W-:Y:S01]  /*578e0*/  ISETP.GE.AND P5, PT, R75, UR67, PT ;  /* 0x000000434b007c0c */ /* 0x008fe2000bfa6270 */
[----:B------:R-:W0:Y:S01]  /*578f0*/  LDCU UR51, c[0x0][0x39c] ;  /* 0x00007380ff3377ac */ /* 0x000e220008000800 */
[----:B------:R-:W3:Y:S01]  /*57900*/  LDL.LU.S16 R75, [R1+0x15e] ;  /* 0x00015e00014b7983 */ /* 0x000ee20000300600 */
[----:B------:R-:W1:Y:S03]  /*57910*/  LDCU UR34, c[0x0][0x39c] ;  /* 0x00007380ff2277ac */ /* 0x000e660008000800 */
[----:B------:R4:W-:Y:S04]  /*57920*/  @P1 STG.E.U16 desc[UR20][R8.64], R72 ;  /* 0x0000004808001986 */ /* 0x0009e8000c101514 */
[----:B------:R-:W2:Y:S01]  /*57930*/  LDL.S16 R76, [R1+0x160] ;  /* 0x00016000014c7983 */ /* 0x000ea20000100600 */
        /* <DEDUP_REMOVED lines=14> */
[----:B------:R-:W-:Y:S01]  /*57a20*/  PRMT R69, R82, 0x7610, R69 ;  /* 0x0000761052457816 */ /* 0x000fe20000000045 */
[----:B------:R-:W1:Y:S01]  /*57a30*/  LDCU UR66, c[0x0][0x39c] ;  /* 0x00007380ff4277ac */ /* 0x000e620008000800 */
[----:B------:R-:W-:Y:S01]  /*57a40*/  PRMT R68, R81, 0x7610, R68 ;  /* 0x0000761051447816 */ /* 0x000fe20000000044 */
[----:B------:R-:W4:Y:S04]  /*57a50*/  LDL.LU R82, [R1+0x182c] ;  /* 0x00182c0001527983 */ /* 0x000f280000300800 */
[----:B------:R0:W-:Y:S04]  /*57a60*/  @P0 STG.E.U16 desc[UR20][R6.64], R8 ;  /* 0x0000000806000986 */ /* 0x0001e8000c101514 */
[----:B------:R-:W4:Y:S01]  /*57a70*/  LDL.S16 R81, [R1+0x164] ;  /* 0x0001640001517983 */ /* 0x000f220000100600 */
[----:B------:R-:W-:-:S03]  /*57a80*/  ISETP.GE.AND P0, PT, R80, UR77, PT ;  /* 0x0000004d50007c0c */ /* 0x000fc6000bf06270 */
[----:B------:R-:W4:Y:S01]  /*57a90*/  LDL.LU R80, [R1+0x16d8] ;  /* 0x0016d80001507983 */ /* 0x000f220000300800 */
[----:B0-----:R-:W-:-:S04]  /*57aa0*/  IMAD.WIDE R8, R0, 0x2, R2 ;  /* 0x0000000200087825 */ /* 0x001fc800078e0202 */
[C---:B------:R-:W-:Y:S01]  /*57ab0*/  IMAD.WIDE R6, R0.reuse, 0x2, R4 ;  /* 0x0000000200067825 */ /* 0x040fe200078e0204 */
[----:B------:R0:W-:Y:S03]  /*57ac0*/  @P1 STG.E.U16 desc[UR20][R8.64], R69 ;  /* 0x0000004508001986 */ /* 0x0001e6000c101514 */
[----:B------:R-:W-:Y:S01]  /*57ad0*/  VIADD R0, R0, UR28 ;  /* 0x0000001c00007c36 */ /* 0x000fe20008000000 */
[----:B------:R1:W-:Y:S01]  /*57ae0*/  @P4 STG.E.U16 desc[UR20][R6.64], R68 ;  /* 0x0000004406004986 */ /* 0x0003e2000c101514 */
[----:B0-----:R-:W-:Y:S02]  /*57af0*/  PRMT R8, R84, 0x7610, R8 ;  /* 0x0000761054087816 */ /* 0x001fe40000000008 */
[----:B-1----:R-:W-:-:S05]  /*57b00*/  IMAD.WIDE R6, R0, 0x2, R2 ;  /* 0x0000000200067825 */ /* 0x002fca00078e0202 */
[----:B------:R0:W-:Y:S01]  /*57b10*/  @P6 STG.E.U16 desc[UR20][R6.64], R8 ;  /* 0x0000000806006986 */ /* 0x0001e2000c101514 */
[----:B---3--:R-:W-:-:S03]  /*57b20*/  PRMT R70, R75, 0x7610, R70 ;  /* 0x000076104b467816 */ /* 0x008fc60000000046 */
[----:B------:R-:W3:Y:S01]  /*57b30*/  LDL.LU.S16 R75, [R1+0x166] ;  /* 0x00016600014b7983 */ /* 0x000ee20000300600 */
[----:B--2---:R-:W-:Y:S02]  /*57b40*/  ISETP.GE.AND P1, PT, R79, UR49, PT ;  /* 0x000000314f007c0c */ /* 0x004fe4000bf26270 */
[----:B------:R-:W-:Y:S01]  /*57b50*/  ISETP.LT.AND P5, PT, R77, UR7, !P5 ;  /* 0x000000074d007c0c */ /* 0x000fe2000efa1270 */
[----:B------:R-:W2:Y:S01]  /*57b60*/  LDL.S16 R79, [R1+0x168] ;  /* 0x00016800014f7983 */ /* 0x000ea20000100600 */
[----:B------:R-:W-:Y:S01]  /*57b70*/  ISETP.LT.AND P4, PT, R78, UR50, !P0 ;  /* 0x000000324e007c0c */ /* 0x000fe2000c781270 */
[----:B------:R-:W-:Y:S01]  /*57b80*/  IMAD.WIDE R68, R0, 0x2, R4 ;  /* 0x0000000200447825 */ /* 0x000fe200078e0204 */
[----:B----4-:R-:W-:-:S03]  /*57b90*/  ISETP.GE.AND P6, PT, R74, UR65, PT ;  /* 0x000000414a007c0c */ /* 0x010fc6000bfc6270 */
[----:B0-----:R-:W-:Y:S01]  /*57ba0*/  VIADD R7, R0, UR28 ;  /* 0x0000001c00077c36 */ /* 0x001fe20008000000 */
[----:B------:R-:W4:Y:S01]  /*57bb0*/  LDL.LU.S16 R74, [R1+0x16a] ;  /* 0x00016a00014a7983 */ /* 0x000f220000300600 */
[----:B------:R-:W-:Y:S01]  /*57bc0*/  ISETP.LT.AND P0, PT, R77, UR8, !P0 ;  /* 0x000000084d007c0c */ /* 0x000fe2000c701270 */
[----:B------:R-:W0:Y:S01]  /*57bd0*/  LDCU UR7, c[0x0][0x398] ;  /* 0x00007300ff0777ac */ /* 0x000e220008000800 */
[----:B------:R-:W-:Y:S01]  /*57be0*/  PRMT R6, R76, 0x7610, R6 ;  /* 0x000076104c067816 */ /* 0x000fe20000000006 */
[----:B------:R-:W-:Y:S01]  /*57bf0*/  IMAD.WIDE R8, R7, 0x2, R2 ;  /* 0x0000000207087825 */ /* 0x000fe200078e0202 */
[----:B------:R1:W-:Y:S01]  /*57c00*/  @P5 STG.E.U16 desc[UR20][R68.64], R70 ;  /* 0x0000004644005986 */ /* 0x0003e2000c101514 */
[----:B------:R-:W0:Y:S03]  /*57c10*/  LDCU UR8, c[0x0][0x39c] ;  /* 0x00007380ff0877ac */ /* 0x000e260008000800 */
        /* <DEDUP_REMOVED lines=10> */
[----:B------:R-:W-:Y:S02]  /*57cc0*/  ISETP.GE.AND P0, PT, R80, UR47, PT ;  /* 0x0000002f50007c0c */ /* 0x000fe4000bf06270 */
[----:B---3--:R-:W-:Y:S01]  /*57cd0*/  PRMT R72, R75, 0x7610, R72 ;  /* 0x000076104b487816 */ /* 0x008fe20000000048 */
[----:B------:R-:W3:Y:S01]  /*57ce0*/  LDL.S16 R80, [R1+0x170] ;  /* 0x0001700001507983 */ /* 0x000ee20000100600 */
[----:B------:R-:W-:Y:S01]  /*57cf0*/  ISETP.LT.AND P5, PT, R78, UR48, !P1 ;  /* 0x000000304e007c0c */ /* 0x000fe2000cfa1270 */
[----:B0-----:R-:W-:Y:S01]  /*57d00*/  VIADD R6, R7, UR28 ;  /* 0x0000001c07067c36 */ /* 0x001fe20008000000 */
[----:B--2---:R-:W-:Y:S01]  /*57d10*/  PRMT R71, R79, 0x7610, R71 ;  /* 0x000076104f477816 */ /* 0x004fe20000000047 */
[----:B------:R-:W2:Y:S01]  /*57d20*/  LDL.LU R75, [R1+0x16f4] ;  /* 0x0016f400014b7983 */ /* 0x000ea20000300800 */
[----:B------:R-:W-:Y:S02]  /*57d30*/  ISETP.GE.AND P4, PT, R82, UR64, PT ;  /* 0x0000004052007c0c */ /* 0x000fe4000bf86270 */
[----:B----4-:R-:W-:Y:S01]  /*57d40*/  PRMT R70, R74, 0x7610, R70 ;  /* 0x000076104a467816 */ /* 0x010fe20000000046 */
[----:B------:R-:W0:Y:S01]  /*57d50*/  LDCU UR48, c[0x0][0x398] ;  /* 0x00007300ff3077ac */ /* 0x000e220008000800 */
[----:B------:R-:W4:Y:S01]  /*57d60*/  LDL.LU.S16 R74, [R1+0x172] ;  /* 0x00017200014a7983 */ /* 0x000f220000300600 */
[----:B------:R-:W-:Y:S01]  /*57d70*/  IMAD.WIDE R8, R6, 0x2, R2 ;  /* 0x0000000206087825 */ /* 0x000fe200078e0202 */
[C---:B------:R-:W-:Y:S01]  /*57d80*/  ISETP.LT.AND P1, PT, R77.reuse, UR14, !P1 ;  /* 0x0000000e4d007c0c */ /* 0x040fe2000cf21270 */
[----:B------:R-:W1:Y:S01]  /*57d90*/  LDCU UR14, c[0x0][0x39c] ;  /* 0x00007380ff0e77ac */ /* 0x000e620008000800 */
[----:B------:R-:W4:Y:S01]  /*57da0*/  LDL.S16 R82, [R1+0x174] ;  /* 0x0001740001527983 */ /* 0x000f220000100600 */
[----:B------:R-:W0:Y:S03]  /*57db0*/  LDCU UR47, c[0x0][0x39c] ;  /* 0x00007380ff2f77ac */ /* 0x000e260008000800 */
[----:B------:R1:W-:Y:S01]  /*57dc0*/  @P5 STG.E.U16 desc[UR20][R8.64], R0 ;  /* 0x0000000008005986 */ /* 0x0003e2000c101514 */
[----:B------:R-:W-:Y:S01]  /*57dd0*/  ISETP.LT.AND P5, PT, R78, UR33, !P6 ;  /* 0x000000214e007c0c */ /* 0x000fe2000f7a1270 */
[C---:B------:R-:W-:Y:S01]  /*57de0*/  IMAD.WIDE R68, R6.reuse, 0x2, R4 ;  /* 0x0000000206447825 */ /* 0x040fe200078e0204 */
[----:B------:R-:W-:Y:S01]  /*57df0*/  ISETP.LT.AND P6, PT, R77, UR63, !P6 ;  /* 0x0000003f4d007c0c */ /* 0x000fe2000f7c1270 */
[----:B------:R-:W4:Y:S01]  /*57e00*/  LDL.LU.S16 R79, [R1+0x176] ;  /* 0x00017600014f7983 */ /* 0x000f220000300600 */
[----:B------:R-:W0:Y:S01]  /*57e10*/  LDCU UR33, c[0x0][0x398] ;  /* 0x00007300ff2177ac */ /* 0x000e220008000800 */
[----:B-1----:R-:W-:-:S04]  /*57e20*/  VIADD R0, R6, UR28 ;  /* 0x0000001c06007c36 */ /* 0x002fc80008000000 */
[----:B------:R-:W-:Y:S01]  /*57e30*/  IMAD.WIDE R8, R0, 0x2, R2 ;  /* 0x0000000200087825 */ /* 0x000fe200078e0202 */
[----:B------:R1:W-:Y:S04]  /*57e40*/  @P1 STG.E.U16 desc[UR20][R68.64], R72 ;  /* 0x0000004844001986 */ /* 0x0003e8000c101514 */
[----:B------:R-:W-:Y:S01]  /*57e50*/  @P5 STG.E.U16 desc[UR20][R8.64], R71 ;  /* 0x0000004708005986 */ /* 0x000fe2000c101514 */
[----:B------:R-:W-:Y:S01]  /*57e60*/  ISETP.LT.AND P5, PT, R78, UR10, !P4 ;  /* 0x0000000a4e007c0c */ /* 0x000fe2000e7a1270 */
[C---:B------:R-:W-:Y:S01]  /*57e70*/  IMAD.WIDE R6, R0.reuse, 0x2, R4 ;  /* 0x0000000200067825 */ /* 0x040fe200078e0204 */
[----:B------:R-:W-:Y:S01]  /*57e80*/  PRMT R73, R83, 0x7610, R73 ;  /* 0x0000761053497816 */ /* 0x000fe20000000049 */
[----:B------:R-:W0:Y:S02]  /*57e90*/  LDCU UR10, c[0x0][0x39c] ;  /* 0x00007380ff0a77ac */ /* 0x000e240008000800 */
[----:B------:R-:W-:Y:S01]  /*57ea0*/  VIADD R0, R0, UR28 ;  /* 0x0000001c00007c36 */ /* 0x000fe20008000000 */
[----:B------:R0:W-:Y:S01]  /*57eb0*/  @P6 STG.E.U16 desc[UR20][R6.64], R70 ;  /* 0x0000004606006986 */ /* 0x0001e2000c101514 */
[----:B------:R-:W-:-:S02]  /*57ec0*/  ISETP.LT.AND P4, PT, R77, UR62, !P4 ;  /* 0x0000003e4d007c0c */ /* 0x000fc4000e781270 */
[----:B------:R-:W-:Y:S02]  /*57ed0*/  ISETP.GE.AND P1, PT, R76, UR38, PT ;  /* 0x000000264c007c0c */ /* 0x000fe4000bf26270 */
[----:B-1----:R-:W-:Y:S01]  /*57ee0*/  PRMT R72, R81, 0x7610, R72 ;  /* 0x0000761051487816 */ /* 0x002fe20000000048 */
[----:B------:R-:W4:Y:S01]  /*57ef0*/  LDL.LU R76, [R1+0x16fc] ;  /* 0x0016fc00014c7983 */ /* 0x000f220000300800 */
[----:B0-----:R-:W-:-:S03]  /*57f00*/  IMAD.WIDE R70, R0, 0x2, R2 ;  /* 0x0000000200467825 */ /* 0x001fc600078e0202 */
[----:B------:R-:W4:Y:S01]  /*57f10*/  LDL.S16 R84, [R1+0x178] ;  /* 0x0001780001547983 */ /* 0x000f220000100600 */
[----:B------:R-:W-:-:S03]  /*57f20*/  IMAD.WIDE R8, R0, 0x2, R4 ;  /* 0x0000000200087825 */ /* 0x000fc600078e0204 */
[----:B------:R-:W-:Y:S01]  /*57f30*/  @P5 STG.E.U16 desc[UR20][R70.64], R73 ;  /* 0x0000004946005986 */ /* 0x000fe2000c101514 */
[----:B---3--:R-:W-:-:S03]  /*57f40*/  PRMT R69, R80, 0x7610, R69 ;  /* 0x0000761050457816 */ /* 0x008fc60000000045 */
[----:B------:R-:W3:Y:S01]  /*57f50*/  LDL.LU R81, [R1+0x1844] ;  /* 0x0018440001517983 */ /* 0x000ee20000300800 */
[----:B------:R-:W-:Y:S01]  /*57f60*/  ISETP.LT.AND P6, PT, R78, UR16, !P0 ;  /* 0x000000104e007c0c */ /* 0x000fe2000c7c1270 */
[----:B------:R-:W-:Y:S01]  /*57f70*/  VIADD R68, R0, UR28 ;  /* 0x0000001c00447c36 */ /* 0x000fe20008000000 */
[----:B--2---:R-:W-:Y:S01]  /*57f80*/  ISETP.GE.AND P5, PT, R75, UR18, PT ;  /* 0x000000124b007c0c */ /* 0x004fe2000bfa6270 */
[----:B------:R4:W-:Y:S01]  /*57f90*/  @P4 STG.E.U16 desc[UR20][R8.64], R72 ;  /* 0x0000004808004986 */ /* 0x0009e2000c101514 */
[----:B------:R-:W-:Y:S01]  /*57fa0*/  ISETP.LT.AND P0, PT, R77, UR61, !P0 ;  /* 0x0000003d4d007c0c */ /* 0x000fe2000c701270 */
[C---:B------:R-:W-:Y:S01]  /*57fb0*/  IMAD.WIDE R6, R68.reuse, 0x2, R2 ;  /* 0x0000000244067825 */ /* 0x040fe200078e0202 */
[----:B------:R-:W0:Y:S01]  /*57fc0*/  LDCU UR38, c[0x0][0x398] ;  /* 0x00007300ff2677ac */ /* 0x000e220008000800 */
[----:B------:R-:W2:Y:S02]  /*57fd0*/  LDL.LU.S16 R75, [R1+0x17a] ;  /* 0x00017a00014b7983 */ /* 0x000ea40000300600 */
[----:B------:R-:W-:Y:S01]  /*57fe0*/  VIADD R0, R68, UR28 ;  /* 0x0000001c44007c36 */ /* 0x000fe20008000000 */
[----:B------:R-:W1:Y:S01]  /*57ff0*/  LDCU UR16, c[0x0][0x398] ;  /* 0x00007300ff1077ac */ /* 0x000e620008000800 */
[----:B------:R-:W3:Y:S01]  /*58000*/  LDL.S16 R80, [R1+0x17c] ;  /* 0x00017c0001507983 */ /* 0x000ee20000100600 */
[----:B------:R-:W0:Y:S01]  /*58010*/  LDCU UR18, c[0x0][0x398] ;  /* 0x00007300ff1277ac */ /* 0x000e220008000800 */
[----:B----4-:R-:W-:-:S02]  /*58020*/  PRMT R8, R74, 0x7610, R8 ;  /* 0x000076104a087816 */ /* 0x010fc40000000008 */
[----:B------:R-:W4:Y:S01]  /*58030*/  LDL.LU R74, [R1+0x1848] ;  /* 0x00184800014a7983 */ /* 0x000f220000300800 */
[C---:B------:R-:W-:Y:S01]  /*58040*/  ISETP.LT.AND P4, PT, R78.reuse, UR45, !P1 ;  /* 0x0000002d4e007c0c */ /* 0x040fe2000cf81270 */
[----:B------:R-:W0:Y:S01]  /*58050*/  LDCU UR45, c[0x0][0x39c] ;  /* 0x00007380ff2d77ac */ /* 0x000e220008000800 */
[----:B------:R-:W-:Y:S01]  /*58060*/  ISETP.LT.AND P1, PT, R77, UR31, !P1 ;  /* 0x0000001f4d007c0c */ /* 0x000fe2000cf21270 */
[----:B------:R1:W-:Y:S01]  /*58070*/  @P6 STG.E.U16 desc[UR20][R6.64], R69 ;  /* 0x0000004506006986 */ /* 0x0003e2000c101514 */
[----:B------:R-:W-:Y:S01]  /*58080*/  ISETP.LT.AND P6, PT, R78, UR60, !P5 ;  /* 0x0000003c4e007c0c */ /* 0x000fe2000efc1270 */
[----:B------:R-:W0:Y:S02]  /*58090*/  LDCU UR31, c[0x0][0x398] ;  /* 0x00007300ff1f77ac */ /* 0x000e240008000800 */
[----:B------:R-:W4:Y:S01]  /*580a0*/  LDL.LU.S16 R83, [R1+0x17e] ;  /* 0x00017e0001537983 */ /* 0x000f220000300600 */
[----:B-1----:R-:W-:Y:S01]  /*580b0*/  IMAD.WIDE R6, R68, 0x2, R4 ;  /* 0x0000000244067825 */ /* 0x002fe200078e0204 */
[----:B------:R-:W-:-:S02]  /*580c0*/  PRMT R69, R82, 0x7610, R69 ;  /* 0x0000761052457816 */ /* 0x000fc40000000045 */
[----:B------:R-:W-:Y:S01]  /*580d0*/  PRMT R68, R79, 0x7610, R68 ;  /* 0x000076104f447816 */ /* 0x000fe20000000044 */
[----:B------:R-:W4:Y:S04]  /*580e0*/  LDL.LU R82, [R1+0x183c] ;  /* 0x00183c0001527983 */ /* 0x000f280000300800 */
[----:B------:R1:W-:Y:S04]  /*580f0*/  @P0 STG.E.U16 desc[UR20][R6.64], R8 ;  /* 0x0000000806000986 */ /* 0x0003e8000c101514 */
[----:B------:R-:W4:Y:S01]  /*58100*/  LDL.S16 R79, [R1+0x180] ;  /* 0x00018000014f7983 */ /* 0x000f220000100600 */
[----:B-1----:R-:W-:-:S04]  /*58110*/  IMAD.WIDE R8, R0, 0x2, R2 ;  /* 0x0000000200087825 */ /* 0x002fc800078e0202 */
[----:B------:R-:W-:Y:S01]  /*58120*/  IMAD.WIDE R6, R0, 0x2, R4 ;  /* 0x0000000200067825 */ /* 0x000fe200078e0204 */
[----:B------:R-:W-:Y:S01]  /*58130*/  ISETP.GE.AND P0, PT, R76, UR46, PT ;  /* 0x0000002e4c007c0c */ /* 0x000fe2000bf06270 */
[----:B------:R1:W-:Y:S01]  /*58140*/  @P4 STG.E.U16 desc[UR20][R8.64], R69 ;  /* 0x0000004508004986 */ /* 0x0003e2000c101514 */
[----:B--2---:R-:W-:-:S03]  /*58150*/  PRMT R70, R75, 0x7610, R70 ;  /* 0x000076104b467816 */ /* 0x004fc60000000046 */
[----:B------:R-:W2:Y:S01]  /*58160*/  LDL.LU R76, [R1+0x1840] ;  /* 0x00184000014c7983 */ /* 0x000ea20000300800 */
[----:B------:R-:W-:Y:S01]  /*58170*/  VIADD R0, R0, UR28 ;  /* 0x0000001c00007c36 */ /* 0x000fe20008000000 */
[----:B------:R-:W-:Y:S01]  /*58180*/  ISETP.LT.AND P5, PT, R77, UR59, !P5 ;  /* 0x0000003b4d007c0c */ /* 0x000fe2000efa1270 */
[----:B------:R-:W0:Y:S01]  /*58190*/  LDCU UR46, c[0x0][0x398] ;  /* 0x00007300ff2e77ac */ /* 0x000e220008000800 */
[----:B------:R-:W2:Y:S01]  /*581a0*/  LDL.LU.S16 R75, [R1+0x182] ;  /* 0x00018200014b7983 */ /* 0x000ea20000300600 */
[----:B-1----:R-:W-:-:S03]  /*581b0*/  PRMT R8, R84, 0x7610, R8 ;  /* 0x0000761054087816 */ /* 0x002fc60000000008 */
[----:B------:R1:W-:Y:S01]  /*581c0*/  @P1 STG.E.U16 desc[UR20][R6.64], R68 ;  /* 0x0000004406001986 */ /* 0x0003e2000c101514 */
[----:B---3--:R-:W-:Y:S01]  /*581d0*/  ISETP.GE.AND P1, PT, R81, UR35, PT ;  /* 0x0000002351007c0c */ /* 0x008fe2000bf26270 */
[----:B------:R-:W3:Y:S02]  /*581e0*/  LDCU UR35, c[0x0][0x398] ;  /* 0x00007300ff2377ac */ /* 0x000ee40008000800 */
[----:B------:R-:W3:Y:S01]  /*581f0*/  LDL.S16 R81, [R1+0x184] ;  /* 0x0001840001517983 */ /* 0x000ee20000100600 */
[----:B-1----:R-:W-:-:S05]  /*58200*/  IMAD.WIDE R6, R0, 0x2, R2 ;  /* 0x0000000200067825 */ /* 0x002fca00078e0202 */
[----:B------:R1:W-:Y:S01]  /*58210*/  @P6 STG.E.U16 desc[UR20][R6.64], R8 ;  /* 0x0000000806006986 */ /* 0x0003e2000c101514 */
[----:B----4-:R-:W-:Y:S02]  /*58220*/  ISETP.GE.AND P6, PT, R74, UR44, PT ;  /* 0x0000002c4a007c0c */ /* 0x010fe4000bfc6270 */
[----:B------:R-:W-:Y:S01]  /*58230*/  ISETP.LT.AND P4, PT, R78, UR29, !P0 ;  /* 0x0000001d4e007c0c */ /* 0x000fe2000c781270 */
[----:B------:R-:W4:Y:S01]  /*58240*/  LDL.LU.S16 R74, [R1+0x186] ;  /* 0x00018600014a7983 */ /* 0x000f220000300600 */
[----:B------:R-:W-:Y:S01]  /*58250*/  ISETP.LT.AND P0, PT, R77, UR36, !P0 ;  /* 0x000000244d007c0c */ /* 0x000fe2000c701270 */
[C---:B------:R-:W-:Y:S01]  /*58260*/  IMAD.WIDE R68, R0.reuse, 0x2, R4 ;  /* 0x0000000200447825 */ /* 0x040fe200078e0204 */
[----:B------:R-:W0:Y:S03]  /*58270*/  LDCU UR36, c[0x0][0x39c] ;  /* 0x00007380ff2477ac */ /* 0x000e260008000800 */
[----:B-1----:R-:W-:Y:S01]  /*58280*/  VIADD R7, R0, UR28 ;  /* 0x0000001c00077c36 */ /* 0x002fe20008000000 */
[----:B------:R-:W-:Y:S01]  /*58290*/  PRMT R6, R80, 0x7610, R6 ;  /* 0x0000761050067816 */ /* 0x000fe20000000006 */
[----:B------:R1:W-:Y:S01]  /*582a0*/  @P5 STG.E.U16 desc[UR20][R68.64], R70 ;  /* 0x0000004644005986 */ /* 0x0003e2000c101514 */
[----:B------:R-:W0:Y:S01]  /*582b0*/  LDCU UR29, c[0x0][0x398] ;  /* 0x00007300ff1d77ac */ /* 0x000e220008000800 */
[----:B------:R-:W-:-:S02]  /*582c0*/  IMAD.WIDE R8, R7, 0x2, R2 ;  /* 0x0000000207087825 */ /* 0x000fc400078e0202 */
[----:B------:R-:W3:Y:S01]  /*582d0*/  LDL.LU R80, [R1+0x1720] ;  /* 0x0017200001507983 */ /* 0x000ee20000300800 */
[----:B------:R-:W-:Y:S01]  /*582e0*/  PRMT R0, R79, 0x7610, R0 ;  /* 0x000076104f007816 */ /* 0x000fe20000000000 */
[----:B------:R-:W0:Y:S02]  /*582f0*/  LDCU UR44, c[0x0][0x398] ;  /* 0x00007300ff2c77ac */ /* 0x000e240008000800 */
[----:B------:R0:W-:Y:S01]  /*58300*/  @P4 STG.E.U16 desc[UR20][R8.64], R6 ;  /* 0x0000000608004986 */ /* 0x0001e2000c101514 */
[----:B-1----:R-:W-:Y:S01]  /*58310*/  PRMT R70, R83, 0x7610, R70 ;  /* 0x0000761053467816 */ /* 0x002fe20000000046 */
[----:B------:R-:W-:Y:S02]  /*58320*/  IMAD.WIDE R68, R7, 0x2, R4 ;  /* 0x0000000207447825 */ /* 0x000fe400078e0204 */
[----:B------:R-:W3:Y:S04]  /*58330*/  LDL.S16 R83, [R1+0x188] ;  /* 0x0001880001537983 */ /* 0x000ee80000100600 */
[----:B------:R4:W-:Y:S04]  /*58340*/  @P0 STG.E.U16 desc[UR20][R68.64], R70 ;  /* 0x0000004644000986 */ /* 0x0009e8000c101514 */
[----:B------:R-:W3:Y:S01]  /*58350*/  LDL.LU.S16 R79, [R1+0x18a] ;  /* 0x00018a00014f7983 */ /* 0x000ee20000300600 */
[----:B--2---:R-:W-:-:S02]  /*58360*/  ISETP.GE.AND P0, PT, R76, UR42, PT ;  /* 0x0000002a4c007c0c */ /* 0x004fc4000bf06270 */
[----:B------:R-:W-:Y:S01]  /*58370*/  PRMT R72, R75, 0x7610, R72 ;  /* 0x000076104b487816 */ /* 0x000fe20000000048 */
[----:B------:R-:W2:Y:S01]  /*58380*/  LDL.S16 R76, [R1+0x18c] ;  /* 0x00018c00014c7983 */ /* 0x000ea20000100600 */
[----:B------:R-:W-:Y:S01]  /*58390*/  ISETP.LT.AND P5, PT, R78, UR26, !P1 ;  /* 0x0000001a4e007c0c */ /* 0x000fe2000cfa1270 */
[----:B0-----:R-:W-:Y:S01]  /*583a0*/  VIADD R6, R7, UR28 ;  /* 0x0000001c07067c36 */ /* 0x001fe20008000000 */
[----:B------:R-:W-:Y:S01]  /*583b0*/  ISETP.GE.AND P4, PT, R82, UR56, PT ;  /* 0x0000003852007c0c */ /* 0x000fe2000bf86270 */
[----:B------:R-:W2:Y:S01]  /*583c0*/  LDL.LU R75, [R1+0x172c] ;  /* 0x00172c00014b7983 */ /* 0x000ea20000300800 */
[----:B------:R-:W0:Y:S01]  /*583d0*/  LDCU UR42, c[0x0][0x39c] ;  /* 0x00007380ff2a77ac */ /* 0x000e220008000800 */
[----:B----4-:R-:W-:Y:S01]  /*583e0*/  PRMT R70, R74, 0x7610, R70 ;  /* 0x000076104a467816 */ /* 0x010fe20000000046 */
[----:B------:R-:W1:Y:S01]  /*583f0*/  LDCU UR26, c[0x0][0x398] ;  /* 0x00007300ff1a77ac */ /* 0x000e620008000800 */
[----:B------:R-:W4:Y:S01]  /*58400*/  LDL.LU.S16 R74, [R1+0x18e] ;  /* 0x00018e00014a7983 */ /* 0x000f220000300600 */
[C---:B------:R-:W-:Y:S01]  /*58410*/  IMAD.WIDE R8, R6.reuse, 0x2, R2 ;  /* 0x0000000206087825 */ /* 0x040fe200078e0202 */
[----:B------:R-:W-:Y:S01]  /*58420*/  ISETP.LT.AND P1, PT, R77, UR37, !P1 ;  /* 0x000000254d007c0c */ /* 0x000fe2000cf21270 */
[----:B------:R-:W0:Y:S01]  /*58430*/  LDCU UR37, c[0x0][0x398] ;  /* 0x00007300ff2577ac */ /* 0x000e220008000800 */
[----:B---3--:R-:W-:Y:S01]  /*58440*/  PRMT R71, R81, 0x7610, R71 ;  /* 0x0000761051477816 */ /* 0x008fe20000000047 */
[----:B------:R-:W-:Y:S01]  /*58450*/  IMAD.WIDE R68, R6, 0x2, R4 ;  /* 0x0000000206447825 */ /* 0x000fe200078e0204 */
[----:B------:R3:W-:Y:S01]  /*58460*/  @P5 STG.E.U16 desc[UR20][R8.64], R0 ;  /* 0x0000000008005986 */ /* 0x0007e2000c101514 */
[----:B------:R-:W-:Y:S01]  /*58470*/  ISETP.LT.AND P5, PT, R78, UR41, !P6 ;  /* 0x000000294e007c0c */ /* 0x000fe2000f7a1270 */
[----:B------:R-:W0:Y:S01]  /*58480*/  LDCU UR41, c[0x0][0x398] ;  /* 0x00007300ff2977ac */ /* 0x000e220008000800 */
[----:B------:R-:W-:Y:S01]  /*58490*/  ISETP.LT.AND P6, PT, R77, UR55, !P6 ;  /* 0x000000374d007c0c */ /* 0x000fe2000f7c1270 */
[----:B------:R-:W4:Y:S04]  /*584a0*/  LDL.S16 R82, [R1+0x190] ;  /* 0x0001900001527983 */ /* 0x000f280000100600 */
[----:B------:R-:W4:Y:S01]  /*584b0*/  LDL.LU.S16 R81, [R1+0x192] ;  /* 0x0001920001517983 */ /* 0x000f220000300600 */
[----:B---3--:R-:W-:-:S04]  /*584c0*/  VIADD R0, R6, UR28 ;  /* 0x0000001c06007c36 */ /* 0x008fc80008000000 */
        /* <DEDUP_REMOVED lines=10> */
[----:B---3--:R-:W-:Y:S01]  /*58570*/  PRMT R72, R79, 0x7610, R72 ;  /* 0x000076104f487816 */ /* 0x008fe20000000048 */
[----:B------:R-:W3:Y:S01]  /*58580*/  LDL.LU R80, [R1+0x1734] ;  /* 0x0017340001507983 */ /* 0x000ee20000300800 */
[----:B0-----:R-:W-:-:S03]  /*58590*/  IMAD.WIDE R70, R0, 0x2, R2 ;  /* 0x0000000200467825 */ /* 0x001fc600078e0202 */
[----:B------:R-:W3:Y:S01]  /*585a0*/  LDL.S16 R84, [R1+0x194] ;  /* 0x0001940001547983 */ /* 0x000ee20000100600 */
[----:B------:R-:W-:-:S03]  /*585b0*/  IMAD.WIDE R8, R0, 0x2, R4 ;  /* 0x0000000200087825 */ /* 0x000fc600078e0204 */
[----:B------:R-:W-:Y:S01]  /*585c0*/  @P5 STG.E.U16 desc[UR20][R70.64], R73 ;  /* 0x0000004946005986 */ /* 0x000fe2000c101514 */
[----:B--2---:R-:W-:-:S03]  /*585d0*/  PRMT R69, R76, 0x7610, R69 ;  /* 0x000076104c457816 */ /* 0x004fc60000000045 */
[----:B------:R-:W2:Y:S01]  /*585e0*/  LDL.LU R79, [R1+0x1730] ;  /* 0x00173000014f7983 */ /* 0x000ea20000300800 */
[----:B------:R-:W-:Y:S01]  /*585f0*/  ISETP.LT.AND P6, PT, R78, UR58, !P0 ;  /* 0x0000003a4e007c0c */ /* 0x000fe2000c7c1270 */
[----:B------:R-:W-:Y:S01]  /*58600*/  VIADD R68, R0, UR28 ;  /* 0x0000001c00447c36 */ /* 0x000fe20008000000 */
[----:B------:R-:W-:Y:S01]  /*58610*/  ISETP.GE.AND P5, PT, R75, UR32, PT ;  /* 0x000000204b007c0c */ /* 0x000fe2000bfa6270 */
[----:B------:R4:W-:Y:S01]  /*58620*/  @P4 STG.E.U16 desc[UR20][R8.64], R72 ;  /* 0x0000004808004986 */ /* 0x0009e2000c101514 */
[----:B------:R-:W-:Y:S01]  /*58630*/  ISETP.LT.AND P0, PT, R77, UR12, !P0 ;  /* 0x0000000c4d007c0c */ /* 0x000fe2000c701270 */
[C---:B------:R-:W-:Y:S01]  /*58640*/  IMAD.WIDE R6, R68.reuse, 0x2, R2 ;  /* 0x0000000244067825 */ /* 0x040fe200078e0202 */
[----:B------:R-:W0:Y:S01]  /*58650*/  LDCU UR22, c[0x0][0x398] ;  /* 0x00007300ff1677ac */ /* 0x000e220008000800 */
[----:B------:R-:W2:Y:S02]  /*58660*/  LDL.LU.S16 R75, [R1+0x196] ;  /* 0x00019600014b7983 */ /* 0x000ea40000300600 */
[----:B------:R-:W-:Y:S01]  /*58670*/  VIADD R0, R68, UR28 ;  /* 0x0000001c44007c36 */ /* 0x000fe20008000000 */
[----:B------:R-:W0:Y:S01]  /*58680*/  LDCU UR32, c[0x0][0x398] ;  /* 0x00007300ff2077ac */ /* 0x000e220008000800 */
[----:B------:R-:W2:Y:S01]  /*58690*/  LDL.S16 R76, [R1+0x198] ;  /* 0x00019800014c7983 */ /* 0x000ea20000100600 */
[----:B----4-:R-:W-:Y:S01]  /*586a0*/  PRMT R8, R74, 0x7610, R8 ;  /* 0x000076104a087816 */ /* 0x010fe20000000008 */
[----:B------:R-:W4:Y:S02]  /*586b0*/  LDCU UR12, c[0x0][0x39c] ;  /* 0x00007380ff0c77ac */ /* 0x000f240008000800 */
[----:B------:R-:W4:Y:S01]  /*586c0*/  LDL.LU R74, [R1+0x1858] ;  /* 0x00185800014a7983 */ /* 0x000f220000300800 */
[----:B------:R-:W-:-:S02]  /*586d0*/  ISETP.LT.AND P4, PT, R78, UR30, !P1 ;  /* 0x0000001e4e007c0c */ /* 0x000fc4000cf81270 */
[----:B------:R-:W-:Y:S01]  /*586e0*/  ISETP.LT.AND P1, PT, R77, UR40, !P1 ;  /* 0x000000284d007c0c */ /* 0x000fe2000cf21270 */
[----:B------:R0:W-:Y:S01]  /*586f0*/  @P6 STG.E.U16 desc[UR20][R6.64], R69 ;  /* 0x0000004506006986 */ /* 0x0001e2000c101514 */
[----:B------:R-:W-:Y:S01]  /*58700*/  ISETP.LT.AND P6, PT, R78, UR24, !P5 ;  /* 0x000000184e007c0c */ /* 0x000fe2000efc1270 */
[----:B------:R-:W1:Y:S02]  /*58710*/  LDCU UR30, c[0x0][0x39c] ;  /* 0x00007380ff1e77ac */ /* 0x000e640008000800 */
[----:B------:R-:W4:Y:S01]  /*58720*/  LDL.LU.S16 R83, [R1+0x19a] ;  /* 0x00019a0001537983 */ /* 0x000f220000300600 */
[----:B------:R-:W1:Y:S01]  /*58730*/  LDCU UR40, c[0x0][0x398] ;  /* 0x00007300ff2877ac */ /* 0x000e620008000800 */
[----:B0-----:R-:W-:Y:S01]  /*58740*/  IMAD.WIDE R6, R68, 0x2, R4 ;  /* 0x0000000244067825 */ /* 0x001fe200078e0204 */
[----:B------:R-:W-:Y:S01]  /*58750*/  PRMT R69, R82, 0x7610, R69 ;  /* 0x0000761052457816 */ /* 0x000fe20000000045 */
[----:B------:R-:W0:Y:S01]  /*58760*/  LDCU UR24, c[0x0][0x39c] ;  /* 0x00007380ff1877ac */ /* 0x000e220008000800 */
[----:B------:R-:W-:Y:S01]  /*58770*/  PRMT R68, R81, 0x7610, R68 ;  /* 0x0000761051447816 */ /* 0x000fe20000000044 */
[----:B------:R-:W4:Y:S04]  /*58780*/  LDL.LU R82, [R1+0x184c] ;  /* 0x00184c0001527983 */ /* 0x000f280000300800 */
[----:B------:R0:W-:Y:S04]  /*58790*/  @P0 STG.E.U16 desc[UR20][R6.64], R8 ;  /* 0x0000000806000986 */ /* 0x0001e8000c101514 */
[----:B------:R-:W4:Y:S01]  /*587a0*/  LDL.S16 R81, [R1+0x19c] ;  /* 0x00019c0001517983 */ /* 0x000f220000100600 */
[----:B0-----:R-:W-:-:S04]  /*587b0*/  IMAD.WIDE R8, R0, 0x2, R2 ;  /* 0x0000000200087825 */ /* 0x001fc800078e0202 */
[----:B------:R-:W-:Y:S01]  /*587c0*/  IMAD.WIDE R6, R0, 0x2, R4 ;  /* 0x0000000200067825 */ /* 0x000fe200078e0204 */
[----:B---3--:R-:W-:Y:S01]  /*587d0*/  ISETP.GE.AND P0, PT, R80, UR51, PT ;  /* 0x0000003350007c0c */ /* 0x008fe2000bf06270 */
[----:B------:R0:W-:Y:S01]  /*587e0*/  @P4 STG.E.U16 desc[UR20][R8.64], R69 ;  /* 0x0000004508004986 */ /* 0x0001e2000c101514 */
[----:B--2---:R-:W-:-:S03]  /*587f0*/  PRMT R70, R75, 0x7610, R70 ;  /* 0x000076104b467816 */ /* 0x004fc60000000046 */
[----:B------:R-:W2:Y:S01]  /*58800*/  LDL.LU R80, [R1+0x1850] ;  /* 0x0018500001507983 */ /* 0x000ea20000300800 */
[----:B------:R-:W-:Y:S01]  /*58810*/  VIADD R0, R0, UR28 ;  /* 0x0000001c00007c36 */ /* 0x000fe20008000000 */
[----:B------:R-:W-:Y:S01]  /*58820*/  ISETP.LT.AND P5, PT, R77, UR43, !P5 ;  /* 0x0000002b4d007c0c */ /* 0x000fe2000efa1270 */
[----:B------:R-:W3:Y:S01]  /*58830*/  LDCU UR43, c[0x0][0x398] ;  /* 0x00007300ff2b77ac */ /* 0x000ee20008000800 */
[----:B------:R-:W3:Y:S01]  /*58840*/  LDL.LU.S16 R75, [R1+0x19e] ;  /* 0x00019e00014b7983 */ /* 0x000ee20000300600 */
[----:B0-----:R-:W-:Y:S01]  /*58850*/  PRMT R8, R84, 0x7610, R8 ;  /* 0x0000761054087816 */ /* 0x001fe20000000008 */
[----:B------:R-:W0:Y:S02]  /*58860*/  LDCU UR51, c[0x0][0x398] ;  /* 0x00007300ff3377ac */ /* 0x000e240008000800 */
[----:B------:R1:W-:Y:S01]  /*58870*/  @P1 STG.E.U16 desc[UR20][R6.64], R68 ;  /* 0x0000004406001986 */ /* 0x0003e2000c101514 */
[----:B------:R-:W-:Y:S02]  /*58880*/  ISETP.GE.AND P1, PT, R79, UR34, PT ;  /* 0x000000224f007c0c */ /* 0x000fe4000bf26270 */
[----:B------:R-:W-:Y:S01]  /*58890*/  ISETP.LT.AND P4, PT, R78, UR52, !P0 ;  /* 0x000000344e007c0c */ /* 0x000fe2000c781270 */
[----:B------:R-:W3:Y:S01]  /*588a0*/  LDL.S16 R79, [R1+0x1a0] ;  /* 0x0001a000014f7983 */ /* 0x000ee20000100600 */
[----:B-1----:R-:W-:Y:S01]  /*588b0*/  IMAD.WIDE R6, R0, 0x2, R2 ;  /* 0x0000000200067825 */ /* 0x002fe200078e0202 */
[----:B------:R-:W1:Y:S04]  /*588c0*/  LDCU UR34, c[0x0][0x398] ;  /* 0x00007300ff2277ac */ /* 0x000e680008000800 */
[----:B------:R0:W-:Y:S01]  /*588d0*/  @P6 STG.E.U16 desc[UR20][R6.64], R8 ;  /* 0x0000000806006986 */ /* 0x0001e2000c101514 */
[----:B----4-:R-:W-:-:S03]  /*588e0*/  ISETP.GE.AND P6, PT, R74, UR66, PT ;  /* 0x000000424a007c0c */ /* 0x010fc6000bfc6270 */
[----:B------:R-:W4:Y:S01]  /*588f0*/  LDL.LU.S16 R74, [R1+0x1a2] ;  /* 0x0001a200014a7983 */ /* 0x000f220000300600 */
[----:B------:R-:W-:Y:S01]  /*58900*/  ISETP.LT.AND P0, PT, R77, UR4, !P0 ;  /* 0x000000044d007c0c */ /* 0x000fe2000c701270 */
[C---:B------:R-:W-:Y:S01]  /*58910*/  IMAD.WIDE R68, R0.reuse, 0x2, R4 ;  /* 0x0000000200447825 */ /* 0x040fe200078e0204 */
[----:B------:R-:W1:Y:S03]  /*58920*/  LDCU UR4, c[0x0][0x39c] ;  /* 0x00007380ff0477ac */ /* 0x000e660008000800 */
[----:B0-----:R-:W-:Y:S01]  /*58930*/  VIADD R7, R0, UR28 ;  /* 0x0000001c00077c36 */ /* 0x001fe20008000000 */
[----:B------:R-:W-:Y:S01]  /*58940*/  PRMT R6, R76, 0x7610, R6 ;  /* 0x000076104c067816 */ /* 0x000fe20000000006 */
[----:B------:R0:W-:Y:S02]  /*58950*/  @P5 STG.E.U16 desc[UR20][R68.64], R70 ;  /* 0x0000004644005986 */ /* 0x0001e4000c101514 */
[----:B------:R-:W-:-:S02]  /*58960*/  IMAD.WIDE R8, R7, 0x2, R2 ;  /* 0x0000000207087825 */ /* 0x000fc400078e0202 */
[----:B------:R-:W4:Y:S01]  /*58970*/  LDL.LU R76, [R1+0x1854] ;  /* 0x00185400014c7983 */ /* 0x000f220000300800 */
[----:B------:R-:W-:-:S03]  /*58980*/  PRMT R0, R81, 0x7610, R0 ;  /* 0x0000761051007816 */ /* 0x000fc60000000000 */
[----:B------:R1:W-:Y:S01]  /*58990*/  @P4 STG.E.U16 desc[UR20][R8.64], R6 ;  /* 0x0000000608004986 */ /* 0x0003e2000c101514 */
[----:B0-----:R-:W-:Y:S01]  /*589a0*/  PRMT R70, R83, 0x7610, R70 ;  /* 0x0000761053467816 */ /* 0x001fe20000000046 */
[----:B------:R-:W-:Y:S02]  /*589b0*/  IMAD.WIDE R68, R7, 0x2, R4 ;  /* 0x0000000207447825 */ /* 0x000fe400078e0204 */
[----:B------:R-:W4:Y:S04]  /*589c0*/  LDL.S16 R83, [R1+0x1a4] ;  /* 0x0001a40001537983 */ /* 0x000f280000100600 */
[----:B------:R4:W-:Y:S04]  /*589d0*/  @P0 STG.E.U16 desc[UR20][R68.64], R70 ;  /* 0x0000004644000986 */ /* 0x0009e8000c101514 */
[----:B------:R-:W4:Y:S01]  /*589e0*/  LDL.LU.S16 R81, [R1+0x1a6] ;  /* 0x0001a60001517983 */ /* 0x000f220000300600 */
[----:B--2---:R-:W-:-:S02]  /*589f0*/  ISETP.GE.AND P0, PT, R80, UR14, PT ;  /* 0x0000000e50007c0c */ /* 0x004fc4000bf06270 */
[----:B---3--:R-:W-:Y:S01]  /*58a00*/  PRMT R72, R75, 0x7610, R72 ;  /* 0x000076104b487816 */ /* 0x008fe20000000048 */
[----:B------:R-:W2:Y:S01]  /*58a10*/  LDL.S16 R80, [R1+0x1a8] ;  /* 0x0001a80001507983 */ /* 0x000ea20000100600 */
[----:B------:R-:W-:Y:S01]  /*58a20*/  ISETP.LT.AND P5, PT, R78, UR39, !P1 ;  /* 0x000000274e007c0c */ /* 0x000fe2000cfa1270 */
[----:B-1----:R-:W-:Y:S01]  /*58a30*/  VIADD R6, R7, UR28 ;  /* 0x0000001c07067c36 */ /* 0x002fe20008000000 */
[----:B------:R-:W-:Y:S01]  /*58a40*/  ISETP.GE.AND P4, PT, R82, UR8, PT ;  /* 0x0000000852007c0c */ /* 0x000fe2000bf86270 */
[----:B------:R-:W3:Y:S01]  /*58a50*/  LDL.LU R75, [R1+0x1744] ;  /* 0x00174400014b7983 */ /* 0x000ee20000300800 */
[----:B----4-:R-:W-:Y:S01]  /*58a60*/  PRMT R70, R74, 0x7610, R70 ;  /* 0x000076104a467816 */ /* 0x010fe20000000046 */
[----:B------:R-:W-:Y:S02]  /*58a70*/  IMAD.WIDE R8, R6, 0x2, R2 ;  /* 0x0000000206087825 */ /* 0x000fe400078e0202 */
        /* <DEDUP_REMOVED lines=12> */
[----:B-1----:R-:W-:Y:S01]  /*58b40*/  VIADD R0, R6, UR28 ;  /* 0x0000001c06007c36 */ /* 0x002fe20008000000 */
[----:B------:R-:W1:Y:S03]  /*58b50*/  LDCU UR8, c[0x0][0x39c] ;  /* 0x00007380ff0877ac */ /* 0x000e660008000800 */
[----:B------:R-:W-:Y:S01]  /*58b60*/  IMAD.WIDE R8, R0, 0x2, R2 ;  /* 0x0000000200087825 */ /* 0x000fe200078e0202 */
[----:B------:R0:W-:Y:S01]  /*58b70*/  @P1 STG.E.U16 desc[UR20][R68.64], R72 ;  /* 0x0000004844001986 */ /* 0x0001e2000c101514 */
[----:B------:R-:W-:Y:S01]  /*58b80*/  PRMT R73, R83, 0x7610, R73 ;  /* 0x0000761053497816 */ /* 0x000fe20000000049 */
[----:B------:R-:W1:Y:S02]  /*58b90*/  LDCU UR14, c[0x0][0x39c] ;  /* 0x00007380ff0e77ac */ /* 0x000e640008000800 */
[----:B------:R-:W-:Y:S01]  /*58ba0*/  @P5 STG.E.U16 desc[UR20][R8.64], R71 ;  /* 0x0000004708005986 */ /* 0x000fe2000c101514 */
[----:B------:R-:W-:Y:S01]  /*58bb0*/  ISETP.LT.AND P5, PT, R78, UR48, !P4 ;  /* 0x000000304e007c0c */ /* 0x000fe2000e7a1270 */
[----:B------:R-:W-:Y:S01]  /*58bc0*/  IMAD.WIDE R6, R0, 0x2, R4 ;  /* 0x0000000200067825 */ /* 0x000fe200078e0204 */
[----:B------:R-:W-:Y:S01]  /*58bd0*/  ISETP.GE.AND P1, PT, R76, UR10, PT ;  /* 0x0000000a4c007c0c */ /* 0x000fe2000bf26270 */
[----:B------:R-:W1:Y:S01]  /*58be0*/  LDCU UR48, c[0x0][0x398] ;  /* 0x00007300ff3077ac */ /* 0x000e620008000800 */
[----:B------:R-:W4:Y:S01]  /*58bf0*/  LDL.LU R76, [R1+0x174c] ;  /* 0x00174c00014c7983 */ /* 0x000f220000300800 */
[----:B------:R-:W-:Y:S01]  /*58c00*/  VIADD R0, R0, UR28 ;  /* 0x0000001c00007c36 */ /* 0x000fe20008000000 */
[----:B------:R-:W-:Y:S01]  /*58c10*/  ISETP.LT.AND P4, PT, R77, UR49, !P4 ;  /* 0x000000314d007c0c */ /* 0x000fe2000e781270 */
[----:B------:R-:W1:Y:S01]  /*58c20*/  LDCU UR10, c[0x0][0x39c] ;  /* 0x00007380ff0a77ac */ /* 0x000e620008000800 */
[----:B------:R1:W-:Y:S01]  /*58c30*/  @P6 STG.E.U16 desc[UR20][R6.64], R70 ;  /* 0x0000004606006986 */ /* 0x0003e2000c101514 */
[----:B0-----:R-:W-:-:S03]  /*58c40*/  PRMT R72, R81, 0x7610, R72 ;  /* 0x0000761051487816 */ /* 0x001fc60000000048 */
[----:B------:R-:W4:Y:S04]  /*58c50*/  LDL.S16 R84, [R1+0x1b0] ;  /* 0x0001b00001547983 */ /* 0x000f280000100600 */
[----:B------:R-:W4:Y:S01]  /*58c60*/  LDL.LU R81, [R1+0x1614] ;  /* 0x0016140001517983 */ /* 0x000f220000300800 */
[----:B-1----:R-:W-:-:S05]  /*58c70*/  IMAD.WIDE R70, R0, 0x2, R2 ;  /* 0x0000000200467825 */ /* 0x002fca00078e0202 */
[----:B------:R-:W-:Y:S01]  /*58c80*/  @P5 STG.E.U16 desc[UR20][R70.64], R73 ;  /* 0x0000004946005986 */ /* 0x000fe2000c101514 */
[----:B------:R-:W-:-:S05]  /*58c90*/  IMAD.WIDE R8, R0, 0x2, R4 ;  /* 0x0000000200087825 */ /* 0x000fca00078e0204 */
[----:B------:R4:W-:Y:S01]  /*58ca0*/  @P4 STG.E.U16 desc[UR20][R8.64], R72 ;  /* 0x0000004808004986 */ /* 0x0009e2000c101514 */
[----:B---3--:R-:W-:-:S03]  /*58cb0*/  ISETP.GE.AND P5, PT, R75, UR45, PT ;  /* 0x0000002d4b007c0c */ /* 0x008fc6000bfa6270 */
[----:B------:R-:W3:Y:S01]  /*58cc0*/  LDL.LU.S16 R75, [R1+0x1b2] ;  /* 0x0001b200014b7983 */ /* 0x000ee20000300600 */
[----:B--2---:R-:W-:-:S03]  /*58cd0*/  PRMT R69, R80, 0x7610, R69 ;  /* 0x0000761050457816 */ /* 0x004fc60000000045 */
[----:B------:R-:W2:Y:S01]  /*58ce0*/  LDL.S16 R80, [R1+0x1b4] ;  /* 0x0001b40001507983 */ /* 0x000ea20000100600 */
[----:B----4-:R-:W-:-:S03]  /*58cf0*/  PRMT R8, R74, 0x7610, R8 ;  /* 0x000076104a087816 */ /* 0x010fc60000000008 */
[----:B------:R-:W4:Y:S01]  /*58d00*/  LDL.LU R74, [R1+0x15f4] ;  /* 0x0015f400014a7983 */ /* 0x000f220000300800 */
[----:B------:R-:W-:Y:S01]  /*58d10*/  ISETP.LT.AND P6, PT, R78, UR33, !P0 ;  /* 0x000000214e007c0c */ /* 0x000fe2000c7c1270 */
[----:B------:R-:W-:Y:S01]  /*58d20*/  VIADD R68, R0, UR28 ;  /* 0x0000001c00447c36 */ /* 0x000fe20008000000 */
[C---:B------:R-:W-:Y:S01]  /*58d30*/  ISETP.LT.AND P0, PT, R77.reuse, UR38, !P0 ;  /* 0x000000264d007c0c */ /* 0x040fe2000c701270 */
[----:B------:R-:W2:Y:S01]  /*58d40*/  LDL.LU.S16 R83, [R1+0x1b6] ;  /* 0x0001b60001537983 */ /* 0x000ea20000300600 */
[----:B------:R-:W-:Y:S01]  /*58d50*/  ISETP.LT.AND P4, PT, R78, UR16, !P1 ;  /* 0x000000104e007c0c */ /* 0x000fe2000cf81270 */
[C---:B------:R-:W-:Y:S01]  /*58d60*/  IMAD.WIDE R6, R68.reuse, 0x2, R2 ;  /* 0x0000000244067825 */ /* 0x040fe200078e0202 */
[----:B------:R-:W-:Y:S01]  /*58d70*/  ISETP.LT.AND P1, PT, R77, UR18, !P1 ;  /* 0x000000124d007c0c */ /* 0x000fe2000cf21270 */
[----:B------:R-:W0:Y:S02]  /*58d80*/  LDCU UR33, c[0x0][0x398] ;  /* 0x00007300ff2177ac */ /* 0x000e240008000800 */
[C---:B------:R-:W-:Y:S01]  /*58d90*/  VIADD R0, R68.reuse, UR28 ;  /* 0x0000001c44007c36 */ /* 0x040fe20008000000 */
[----:B------:R-:W1:Y:S03]  /*58da0*/  LDCU UR16, c[0x0][0x398] ;  /* 0x00007300ff1077ac */ /* 0x000e660008000800 */
[----:B------:R0:W-:Y:S01]  /*58db0*/  @P6 STG.E.U16 desc[UR20][R6.64], R69 ;  /* 0x0000004506006986 */ /* 0x0001e2000c101514 */
[----:B------:R-:W1:Y:S01]  /*58dc0*/  LDCU UR18, c[0x0][0x398] ;  /* 0x00007300ff1277ac */ /* 0x000e620008000800 */
[----:B0-----:R-:W-:Y:S01]  /*58dd0*/  IMAD.WIDE R6, R68, 0x2, R4 ;  /* 0x0000000244067825 */ /* 0x001fe200078e0204 */
[----:B------:R-:W-:-:S02]  /*58de0*/  PRMT R69, R82, 0x7610, R69 ;  /* 0x0000761052457816 */ /* 0x000fc40000000045 */
[----:B------:R-:W-:Y:S01]  /*58df0*/  PRMT R68, R79, 0x7610, R68 ;  /* 0x000076104f447816 */ /* 0x000fe20000000044 */
[----:B------:R-:W2:Y:S04]  /*58e00*/  LDL.LU R82, [R1+0x1860] ;  /* 0x0018600001527983 */ /* 0x000ea80000300800 */
[----:B------:R0:W-:Y:S01]  /*58e10*/  @P0 STG.E.U16 desc[UR20][R6.64], R8 ;  /* 0x0000000806000986 */ /* 0x0001e2000c101514 */
[----:B------:R-:W-:-:S03]  /*58e20*/  ISETP.GE.AND P0, PT, R76, UR47, PT ;  /* 0x0000002f4c007c0c */ /* 0x000fc6000bf06270 */
[----:B------:R-:W2:Y:S04]  /*58e30*/  LDL.S16 R79, [R1+0x1b8] ;  /* 0x0001b800014f7983 */ /* 0x000ea80000100600 */
[----:B------:R-:W2:Y:S01]  /*58e40*/  LDL.LU R76, [R1+0x1868] ;  /* 0x00186800014c7983 */ /* 0x000ea20000300800 */
[----:B------:R-:W-:Y:S01]  /*58e50*/  ISETP.LT.AND P6, PT, R78, UR31, !P5 ;  /* 0x0000001f4e007c0c */ /* 0x000fe2000efc1270 */
[----:B------:R-:W1:Y:S01]  /*58e60*/  LDCU UR31, c[0x0][0x398] ;  /* 0x00007300ff1f77ac */ /* 0x000e620008000800 */
[----:B0-----:R-:W-:-:S04]  /*58e70*/  IMAD.WIDE R8, R0, 0x2, R2 ;  /* 0x0000000200087825 */ /* 0x001fc800078e0202 */
[C---:B------:R-:W-:Y:S01]  /*58e80*/  IMAD.WIDE R6, R0.reuse, 0x2, R4 ;  /* 0x0000000200067825 */ /* 0x040fe200078e0204 */
[----:B------:R0:W-:Y:S03]  /*58e90*/  @P4 STG.E.U16 desc[UR20][R8.64], R69 ;  /* 0x0000004508004986 */ /* 0x0001e6000c101514 */
[----:B------:R-:W-:Y:S01]  /*58ea0*/  VIADD R0, R0, UR28 ;  /* 0x0000001c00007c36 */ /* 0x000fe20008000000 */
[----:B------:R1:W-:Y:S01]  /*58eb0*/  @P1 STG.E.U16 desc[UR20][R6.64], R68 ;  /* 0x0000004406001986 */ /* 0x0003e2000c101514 */
[----:B------:R-:W-:Y:S01]  /*58ec0*/  ISETP.GE.AND P1, PT, R81, UR36, PT ;  /* 0x0000002451007c0c */ /* 0x000fe2000bf26270 */
[----:B------:R-:W2:Y:S01]  /*58ed0*/  LDCU UR36, c[0x0][0x398] ;  /* 0x00007300ff2477ac */ /* 0x000ea20008000800 */
[----:B0-----:R-:W-:Y:S01]  /*58ee0*/  PRMT R8, R84, 0x7610, R8 ;  /* 0x0000761054087816 */ /* 0x001fe20000000008 */
[----:B-1----:R-:W-:-:S05]  /*58ef0*/  IMAD.WIDE R6, R0, 0x2, R2 ;  /* 0x0000000200067825 */ /* 0x002fca00078e0202 */
[----:B------:R0:W-:Y:S01]  /*58f00*/  @P6 STG.E.U16 desc[UR20][R6.64], R8 ;  /* 0x0000000806006986 */ /* 0x0001e2000c101514 */
[----:B---3--:R-:W-:-:S03]  /*58f10*/  PRMT R70, R75, 0x7610, R70 ;  /* 0x000076104b467816 */ /* 0x008fc60000000046 */
[----:B------:R-:W3:Y:S04]  /*58f20*/  LDL.LU.S16 R75, [R1+0x1ba] ;  /* 0x0001ba00014b7983 */ /* 0x000ee80000300600 */
[----:B------:R-:W3:Y:S01]  /*58f30*/  LDL.S16 R81, [R1+0x1bc] ;  /* 0x0001bc0001517983 */ /* 0x000ee20000100600 */
[----:B----4-:R-:W-:-:S03]  /*58f40*/  ISETP.GE.AND P6, PT, R74, UR42, PT ;  /* 0x0000002a4a007c0c */ /* 0x010fc6000bfc6270 */
[----:B------:R-:W4:Y:S01]  /*58f50*/  LDL.LU.S16 R74, [R1+0x1be] ;  /* 0x0001be00014a7983 */ /* 0x000f220000300600 */
[C---:B------:R-:W-:Y:S02]  /*58f60*/  ISETP.LT.AND P5, PT, R77.reuse, UR46, !P5 ;  /* 0x0000002e4d007c0c */ /* 0x040fe4000efa1270 */
[----:B------:R-:W-:Y:S01]  /*58f70*/  ISETP.LT.AND P4, PT, R78, UR29, !P0 ;  /* 0x0000001d4e007c0c */ /* 0x000fe2000c781270 */
[C---:B------:R-:W-:Y:S01]  /*58f80*/  IMAD.WIDE R68, R0.reuse, 0x2, R4 ;  /* 0x0000000200447825 */ /* 0x040fe200078e0204 */
[----:B------:R-:W-:Y:S01]  /*58f90*/  ISETP.LT.AND P0, PT, R77, UR35, !P0 ;  /* 0x000000234d007c0c */ /* 0x000fe2000c701270 */
[----:B------:R-:W1:Y:S02]  /*58fa0*/  LDCU UR29, c[0x0][0x398] ;  /* 0x00007300ff1d77ac */ /* 0x000e640008000800 */
[----:B0-----:R-:W-:Y:S01]  /*58fb0*/  VIADD R7, R0, UR28 ;  /* 0x0000001c00077c36 */ /* 0x001fe20008000000 */
[----:B--2---:R-:W-:Y:S01]  /*58fc0*/  PRMT R6, R80, 0x7610, R6 ;  /* 0x0000761050067816 */ /* 0x004fe20000000006 */
[----:B------:R-:W0:Y:S01]  /*58fd0*/  LDCU UR35, c[0x0][0x398] ;  /* 0x00007300ff2377ac */ /* 0x000e220008000800 */
[----:B------:R-:W2:Y:S01]  /*58fe0*/  LDL.LU R80, [R1+0x185c] ;  /* 0x00185c0001507983 */ /* 0x000ea20000300800 */
[----:B------:R-:W-:-:S03]  /*58ff0*/  IMAD.WIDE R8, R7, 0x2, R2 ;  /* 0x0000000207087825 */ /* 0x000fc600078e0202 */
[----:B------:R1:W-:Y:S04]  /*59000*/  @P5 STG.E.U16 desc[UR20][R68.64], R70 ;  /* 0x0000004644005986 */ /* 0x0003e8000c101514 */
[----:B------:R-:W-:Y:S01]  /*59010*/  @P4 STG.E.U16 desc[UR20][R8.64], R6 ;  /* 0x0000000608004986 */ /* 0x000fe2000c101514 */
[----:B-1----:R-:W-:Y:S01]  /*59020*/  PRMT R70, R83, 0x7610, R70 ;  /* 0x0000761053467816 */ /* 0x002fe20000000046 */
[----:B------:R-:W-:Y:S02]  /*59030*/  IMAD.WIDE R68, R7, 0x2, R4 ;  /* 0x0000000207447825 */ /* 0x000fe400078e0204 */
[----:B------:R-:W2:Y:S04]  /*59040*/  LDL.S16 R83, [R1+0x1c0] ;  /* 0x0001c00001537983 */ /* 0x000ea80000100600 */
[----:B------:R4:W-:Y:S01]  /*59050*/  @P0 STG.E.U16 desc[UR20][R68.64], R70 ;  /* 0x0000004644000986 */ /* 0x0009e2000c101514 */
[----:B------:R-:W-:-:S03]  /*59060*/  PRMT R0, R79, 0x7610, R0 ;  /* 0x000076104f007816 */ /* 0x000fc60000000000 */
[----:B------:R-:W2:Y:S01]  /*59070*/  LDL.LU.S16 R79, [R1+0x1c2] ;  /* 0x0001c200014f7983 */ /* 0x000ea20000300600 */
[----:B------:R-:W-:Y:S01]  /*59080*/  ISETP.GE.AND P0, PT, R76, UR30, PT ;  /* 0x0000001e4c007c0c */ /* 0x000fe2000bf06270 */
[----:B------:R-:W1:Y:S02]  /*59090*/  LDCU UR30, c[0x0][0x398] ;  /* 0x00007300ff1e77ac */ /* 0x000e640008000800 */
[----:B------:R-:W2:Y:S01]  /*590a0*/  LDL.S16 R76, [R1+0x1c4] ;  /* 0x0001c400014c7983 */ /* 0x000ea20000100600 */
[----:B---3--:R-:W-:-:S03]  /*590b0*/  PRMT R72, R75, 0x7610, R72 ;  /* 0x000076104b487816 */ /* 0x008fc60000000048 */
[----:B------:R-:W3:Y:S01]  /*590c0*/  LDL.LU R75, [R1+0x1864] ;  /* 0x00186400014b7983 */ /* 0x000ee20000300800 */
[----:B----4-:R-:W-:-:S03]  /*590d0*/  PRMT R70, R74, 0x7610, R70 ;  /* 0x000076104a467816 */ /* 0x010fc60000000046 */
[----:B------:R-:W4:Y:S01]  /*590e0*/  LDL.LU.S16 R74, [R1+0x1c6] ;  /* 0x0001c600014a7983 */ /* 0x000f220000300600 */
[----:B------:R-:W-:Y:S01]  /*590f0*/  ISETP.LT.AND P5, PT, R78, UR26, !P1 ;  /* 0x0000001a4e007c0c */ /* 0x000fe2000cfa1270 */
[----:B------:R-:W0:Y:S01]  /*59100*/  LDCU UR26, c[0x0][0x398] ;  /* 0x00007300ff1a77ac */ /* 0x000e220008000800 */
[----:B------:R-:W-:-:S05]  /*59110*/  IADD3 R6, PT, PT, R7, UR28, RZ ;  /* 0x0000001c07067c10 */ /* 0x000fca000fffe0ff */
[----:B------:R-:W-:Y:S01]  /*59120*/  IMAD.WIDE R8, R6, 0x2, R2 ;  /* 0x0000000206087825 */ /* 0x000fe200078e0202 */
[C---:B------:R-:W-:Y:S01]  /*59130*/  ISETP.LT.AND P1, PT, R77.reuse, UR37, !P1 ;  /* 0x000000254d007c0c */ /* 0x040fe2000cf21270 */
[----:B------:R-:W0:Y:S04]  /*59140*/  LDCU UR37, c[0x0][0x398] ;  /* 0x00007300ff2577ac */ /* 0x000e280008000800 */
[----:B------:R1:W-:Y:S01]  /*59150*/  @P5 STG.E.U16 desc[UR20][R8.64], R0 ;  /* 0x0000000008005986 */ /* 0x0003e2000c101514 */
[----:B------:R-:W-:Y:S01]  /*59160*/  ISETP.LT.AND P5, PT, R78, UR22, !P6 ;  /* 0x000000164e007c0c */ /* 0x000fe2000f7a1270 */
[C---:B------:R-:W-:Y:S01]  /*59170*/  IMAD.WIDE R68, R6.reuse, 0x2, R4 ;  /* 0x0000000206447825 */ /* 0x040fe200078e0204 */
[----:B------:R-:W-:Y:S01]  /*59180*/  ISETP.LT.AND P6, PT, R77, UR41, !P6 ;  /* 0x000000294d007c0c */ /* 0x000fe2000f7c1270 */
[----:B------:R-:W0:Y:S01]  /*59190*/  LDCU UR22, c[0x0][0x398] ;  /* 0x00007300ff1677ac */ /* 0x000e220008000800 */
[----:B------:R-:W-:Y:S01]  /*591a0*/  PRMT R71, R81, 0x7610, R71 ;  /* 0x0000761051477816 */ /* 0x000fe20000000047 */
[----:B-1----:R-:W-:Y:S01]  /*591b0*/  VIADD R0, R6, UR28 ;  /* 0x0000001c06007c36 */ /* 0x002fe20008000000 */
[----:B------:R-:W-:Y:S01]  /*591c0*/  ISETP.GE.AND P4, PT, R82, UR12, PT ;  /* 0x0000000c52007c0c */ /* 0x000fe2000bf86270 */
[----:B------:R1:W-:Y:S02]  /*591d0*/  @P1 STG.E.U16 desc[UR20][R68.64], R72 ;  /* 0x0000004844001986 */ /* 0x0003e4000c101514 */
[----:B------:R-:W-:Y:S01]  /*591e0*/  IMAD.WIDE R8, R0, 0x2, R2 ;  /* 0x0000000200087825 */ /* 0x000fe200078e0202 */
[----:B--2---:R-:W-:Y:S01]  /*591f0*/  ISETP.GE.AND P1, PT, R80, UR24, PT ;  /* 0x0000001850007c0c */ /* 0x004fe2000bf26270 */
[----:B------:R-:W2:Y:S01]  /*59200*/  LDL.S16 R82, [R1+0x1c8] ;  /* 0x0001c80001527983 */ /* 0x000ea20000100600 */
[----:B------:R-:W-:Y:S01]  /*59210*/  PRMT R73, R83, 0x7610, R73 ;  /* 0x0000761053497816 */ /* 0x000fe20000000049 */
[----:B------:R-:W-:Y:S01]  /*59220*/  IMAD.WIDE R6, R0, 0x2, R4 ;  /* 0x0000000200067825 */ /* 0x000fe200078e0204 */
[----:B------:R-:W0:Y:S01]  /*59230*/  LDCU UR12, c[0x0][0x39c] ;  /* 0x00007380ff0c77ac */ /* 0x000e220008000800 */
[----:B------:R0:W-:Y:S01]  /*59240*/  @P5 STG.E.U16 desc[UR20][R8.64], R71 ;  /* 0x0000004708005986 */ /* 0x0001e2000c101514 */
[----:B------:R-:W-:Y:S01]  /*59250*/  ISETP.LT.AND P5, PT, R78, UR32, !P4 ;  /* 0x000000204e007c0c */ /* 0x000fe2000e7a1270 */
[----:B------:R-:W0:Y:S02]  /*59260*/  LDCU UR24, c[0x0][0x398] ;  /* 0x00007300ff1877ac */ /* 0x000e240008000800 */
[----:B------:R-:W2:Y:S01]  /*59270*/  LDL.LU.S16 R81, [R1+0x1ca] ;  /* 0x0001ca0001517983 */ /* 0x000ea20000300600 */
[----:B-1----:R-:W-:Y:S01]  /*59280*/  PRMT R72, R79, 0x7610, R72 ;  /* 0x000076104f487816 */ /* 0x002fe20000000048 */
[----:B------:R-:W-:Y:S01]  /*59290*/  VIADD R0, R0, UR28 ;  /* 0x0000001c00007c36 */ /* 0x000fe20008000000 */
[----:B------:R-:W-:Y:S01]  /*592a0*/  PRMT R69, R76, 0x7610, R69 ;  /* 0x000076104c457816 */ /* 0x000fe20000000045 */
[----:B------:R-:W2:Y:S01]  /*592b0*/  LDL.LU R80, [R1+0x1600] ;  /* 0x0016000001507983 */ /* 0x000ea20000300800 */
[----:B------:R-:W1:Y:S03]  /*592c0*/  LDCU UR32, c[0x0][0x398] ;  /* 0x00007300ff2077ac */ /* 0x000e660008000800 */
[----:B------:R-:W2:Y:S04]  /*592d0*/  LDL.S16 R84, [R1+0x1cc] ;  /* 0x0001cc0001547983 */ /* 0x000ea80000100600 */
[----:B------:R-:W2:Y:S04]  /*592e0*/  LDL.LU R79, [R1+0x1604] ;  /* 0x00160400014f7983 */ /* 0x000ea80000300800 */
[----:B------:R-:W2:Y:S01]  /*592f0*/  LDL.LU.S16 R76, [R1+0x1ce] ;  /* 0x0001ce00014c7983 */ /* 0x000ea20000300600 */
[----:B------:R-:W-:-:S03]  /*59300*/  ISETP.LT.AND P4, PT, R77, UR44, !P4 ;  /* 0x0000002c4d007c0c */ /* 0x000fc6000e781270 */
[----:B------:R1:W-:Y:S01]  /*59310*/  @P6 STG.E.U16 desc[UR20][R6.64], R70 ;  /* 0x0000004606006986 */ /* 0x0003e2000c101514 */
[----:B0-----:R-:W-:-:S04]  /*59320*/  IMAD.WIDE R8, R0, 0x2, R4 ;  /* 0x0000000200087825 */ /* 0x001fc800078e0204 */
[----:B-1----:R-:W-:-:S05]  /*59330*/  IMAD.WIDE R70, R0, 0x2, R2 ;  /* 0x0000000200467825 */ /* 0x002fca00078e0202 */
[----:B------:R-:W-:Y:S04]  /*59340*/  @P5 STG.E.U16 desc[UR20][R70.64], R73 ;  /* 0x0000004946005986 */ /* 0x000fe8000c101514 */
[----:B------:R4:W-:Y:S01]  /*59350*/  @P4 STG.E.U16 desc[UR20][R8.64], R72 ;  /* 0x0000004808004986 */ /* 0x0009e2000c101514 */
[----:B---3--:R-:W-:Y:S01]  /*59360*/  ISETP.GE.AND P5, PT, R75, UR4, PT ;  /* 0x000000044b007c0c */ /* 0x008fe2000bfa6270 */
[----:B------:R-:W-:Y:S02]  /*59370*/  VIADD R68, R0, UR28 ;  /* 0x0000001c00447c36 */ /* 0x000fe40008000000 */
[----:B------:R-:W3:Y:S01]  /*59380*/  LDL.S16 R75, [R1+0x1d0] ;  /* 0x0001d000014b7983 */ /* 0x000ee20000100600 */
[----:B----4-:R-:W-:Y:S01]  /*59390*/  PRMT R8, R74, 0x7610, R8 ;  /* 0x000076104a087816 */ /* 0x010fe20000000008 */
[----:B------:R-:W0:Y:S02]  /*593a0*/  LDCU UR4, c[0x0][0x39c] ;  /* 0x00007380ff0477ac */ /* 0x000e240008000800 */
[----:B------:R-:W4:Y:S01]  /*593b0*/  LDL.LU R74, [R1+0x15f8] ;  /* 0x0015f800014a7983 */ /* 0x000f220000300800 */
[----:B------:R-:W-:-:S02]  /*593c0*/  ISETP.LT.AND P6, PT, R78, UR40, !P0 ;  /* 0x000000284e007c0c */ /* 0x000fc4000c7c1270 */
[C---:B------:R-:W-:Y:S01]  /*593d0*/  ISETP.LT.AND P0, PT, R77.reuse, UR50, !P0 ;  /* 0x000000324d007c0c */ /* 0x040fe2000c701270 */
[----:B------:R-:W-:Y:S01]  /*593e0*/  IMAD.WIDE R6, R68, 0x2, R2 ;  /* 0x0000000244067825 */ /* 0x000fe200078e0202 */
[----:B------:R-:W-:Y:S01]  /*593f0*/  ISETP.LT.AND P4, PT, R78, UR34, !P1 ;  /* 0x000000224e007c0c */ /* 0x000fe2000cf81270 */
[----:B------:R-:W4:Y:S01]  /*59400*/  LDL.LU.S16 R83, [R1+0x1d2] ;  /* 0x0001d20001537983 */ /* 0x000f220000300600 */
[----:B------:R-:W-:Y:S01]  /*59410*/  ISETP.LT.AND P1, PT, R77, UR39, !P1 ;  /* 0x000000274d007c0c */ /* 0x000fe2000cf21270 */
[----:B------:R-:W-:Y:S01]  /*59420*/  VIADD R0, R68, UR28 ;  /* 0x0000001c44007c36 */ /* 0x000fe20008000000 */
[----:B------:R-:W1:Y:S05]  /*59430*/  LDCU UR34, c[0x0][0x398] ;  /* 0x00007300ff2277ac */ /* 0x000e6a0008000800 */
[----:B------:R0:W-:Y:S01]  /*59440*/  @P6 STG.E.U16 desc[UR20][R6.64], R69 ;  /* 0x0000004506006986 */ /* 0x0001e2000c101514 */
[----:B------:R-:W-:Y:S01]  /*59450*/  ISETP.LT.AND P6, PT, R78, UR43, !P5 ;  /* 0x0000002b4e007c0c */ /* 0x000fe2000efc1270 */
[----:B0-----:R-:W-:Y:S01]  /*59460*/  IMAD.WIDE R6, R68, 0x2, R4 ;  /* 0x0000000244067825 */ /* 0x001fe200078e0204 */
[----:B--2---:R-:W-:-:S04]  /*59470*/  PRMT R69, R82, 0x7610, R69 ;  /* 0x0000761052457816 */ /* 0x004fc80000000045 */
[----:B------:R0:W-:Y:S04]  /*59480*/  @P0 STG.E.U16 desc[UR20][R6.64], R8 ;  /* 0x0000000806000986 */ /* 0x0001e8000c101514 */
[----:B------:R-:W2:Y:S01]  /*59490*/  LDL.LU R82, [R1+0x15fc] ;  /* 0x0015fc0001527983 */ /* 0x000ea20000300800 */
[----:B------:R-:W-:-:S03]  /*594a0*/  PRMT R68, R81, 0x7610, R68 ;  /* 0x0000761051447816 */ /* 0x000fc60000000044 */
[----:B------:R-:W2:Y:S01]  /*594b0*/  LDL.S16 R81, [R1+0x1d4] ;  /* 0x0001d40001517983 */ /* 0x000ea20000100600 */
[----:B0-----:R-:W-:Y:S01]  /*594c0*/  IMAD.WIDE R8, R0, 0x2, R2 ;  /* 0x0000000200087825 */ /* 0x001fe200078e0202 */
[----:B------:R-:W-:Y:S01]  /*594d0*/  ISETP.GE.AND P0, PT, R80, UR6, PT ;  /* 0x0000000650007c0c */ /* 0x000fe2000bf06270 */
[----:B------:R-:W0:Y:S01]  /*594e0*/  LDCU UR6, c[0x0][0x39c] ;  /* 0x00007380ff0677ac */ /* 0x000e220008000800 */
[----:B------:R-:W2:Y:S01]  /*594f0*/  LDL.LU R80, [R1+0x1870] ;  /* 0x0018700001507983 */ /* 0x000ea20000300800 */
[----:B------:R-:W-:-:S04]  /*59500*/  IMAD.WIDE R6, R0, 0x2, R4 ;  /* 0x0000000200067825 */ /* 0x000fc800078e0204 */
[----:B------:R-:W-:Y:S01]  /*59510*/  VIADD R0, R0, UR28 ;  /* 0x0000001c00007c36 */ /* 0x000fe20008000000 */
[----:B------:R0:W-:Y:S01]  /*59520*/  @P4 STG.E.U16 desc[UR20][R8.64], R69 ;  /* 0x0000004508004986 */ /* 0x0001e2000c101514 */
[----:B------:R-:W-:-:S03]  /*59530*/  PRMT R70, R76, 0x7610, R70 ;  /* 0x000076104c467816 */ /* 0x000fc60000000046 */
[----:B------:R-:W2:Y:S04]  /*59540*/  LDL.LU.S16 R76, [R1+0x1d6] ;  /* 0x0001d600014c7983 */ /* 0x000ea80000300600 */
[----:B------:R1:W-:Y:S01]  /*59550*/  @P1 STG.E.U16 desc[UR20][R6.64], R68 ;  /* 0x0000004406001986 */ /* 0x0003e2000c101514 */
[----:B0-----:R-:W-:Y:S02]  /*59560*/  PRMT R8, R84, 0x7610, R8 ;  /* 0x0000761054087816 */ /* 0x001fe40000000008 */
[----:B------:R-:W-:Y:S01]  /*59570*/  ISETP.GE.AND P1, PT, R79, UR7, PT ;  /* 0x000000074f007c0c */ /* 0x000fe2000bf26270 */
[----:B------:R-:W0:Y:S01]  /*59580*/  LDCU UR7, c[0x0][0x39c] ;  /* 0x00007380ff0777ac */ /* 0x000e220008000800 */
[----:B------:R-:W2:Y:S01]  /*59590*/  LDL.S16 R79, [R1+0x1d8] ;  /* 0x0001d800014f7983 */ /* 0x000ea20000100600 */
[----:B-1----:R-:W-:-:S05]  /*595a0*/  IMAD.WIDE R6, R0, 0x2, R2 ;  /* 0x0000000200067825 */ /* 0x002fca00078e0202 */
[----:B------:R3:W-:Y:S02]  /*595b0*/  @P6 STG.E.U16 desc[UR20][R6.64], R8 ;  /* 0x0000000806006986 */ /* 0x0007e4000c101514 */
[----:B---3--:R-:W-:Y:S02]  /*595c0*/  PRMT R6, R75, 0x7610, R6 ;  /* 0x000076104b067816 */ /* 0x008fe40000000006 */
[----:B------:R-:W3:Y:S01]  /*595d0*/  LDL.LU.S16 R75, [R1+0x1da] ;  /* 0x0001da00014b7983 */ /* 0x000ee20000300600 */
[----:B----4-:R-:W-:Y:S02]  /*595e0*/  ISETP.GE.AND P6, PT, R74, UR8, PT ;  /* 0x000000084a007c0c */ /* 0x010fe4000bfc6270 */
[----:B------:R-:W-:Y:S01]  /*595f0*/  ISETP.LT.AND P5, PT, R77, UR51, !P5 ;  /* 0x000000334d007c0c */ /* 0x000fe2000efa1270 */
[----:B------:R-:W4:Y:S01]  /*59600*/  LDL.LU R74, [R1+0x186c] ;  /* 0x00186c00014a7983 */ /* 0x000f220000300800 */
[----:B------:R-:W-:Y:S01]  /*59610*/  ISETP.LT.AND P4, PT, R78, UR48, !P0 ;  /* 0x000000304e007c0c */ /* 0x000fe2000c781270 */
[C---:B------:R-:W-:Y:S01]  /*59620*/  VIADD R7, R0.reuse, UR28 ;  /* 0x0000001c00077c36 */ /* 0x040fe20008000000 */
[----:B------:R-:W1:Y:S01]  /*59630*/  LDCU UR8, c[0x0][0x39c] ;  /* 0x00007380ff0877ac */ /* 0x000e620008000800 */
[----:B------:R-:W-:-:S04]  /*59640*/  IMAD.WIDE R68, R0, 0x2, R4 ;  /* 0x0000000200447825 */ /* 0x000fc800078e0204 */
[----:B------:R-:W-:Y:S01]  /*59650*/  IMAD.WIDE R8, R7, 0x2, R2 ;  /* 0x0000000207087825 */ /* 0x000fe200078e0202 */
[----:B------:R-:W-:Y:S01]  /*59660*/  ISETP.LT.AND P0, PT, R77, UR33, !P0 ;  /* 0x000000214d007c0c */ /* 0x000fe2000c701270 */
[----:B------:R-:W0:Y:S02]  /*59670*/  LDCU UR33, c[0x0][0x398] ;  /* 0x00007300ff2177ac */ /* 0x000e240008000800 */
[----:B------:R1:W-:Y:S04]  /*59680*/  @P5 STG.E.U16 desc[UR20][R68.64], R70 ;  /* 0x0000004644005986 */ /* 0x0003e8000c101514 */
[----:B------:R0:W-:Y:S01]  /*59690*/  @P4 STG.E.U16 desc[UR20][R8.64], R6 ;  /* 0x0000000608004986 */ /* 0x0001e2000c101514 */
[----:B-1----:R-:W-:-:S03]  /*596a0*/  PRMT R70, R83, 0x7610, R70 ;  /* 0x0000761053467816 */ /* 0x002fc60000000046 */
[----:B------:R-:W4:Y:S01]  /*596b0*/  LDL.S16 R83, [R1+0x1dc] ;  /* 0x0001dc0001537983 */ /* 0x000f220000100600 */
[----:B--2---:R-:W-:Y:S02]  /*596c0*/  ISETP.GE.AND P4, PT, R82, UR10, PT ;  /* 0x0000000a52007c0c */ /* 0x004fe4000bf86270 */
[----:B------:R-:W-:Y:S01]  /*596d0*/  PRMT R0, R81, 0x7610, R0 ;  /* 0x0000761051007816 */ /* 0x000fe20000000000 */
[----:B------:R-:W2:Y:S01]  /*596e0*/  LDL.LU.S16 R82, [R1+0x1de] ;  /* 0x0001de0001527983 */ /* 0x000ea20000300600 */
[----:B------:R-:W-:Y:S01]  /*596f0*/  IMAD.WIDE R68, R7, 0x2, R4 ;  /* 0x0000000207447825 */ /* 0x000fe200078e0204 */
[----:B------:R-:W-:Y:S01]  /*59700*/  ISETP.LT.AND P5, PT, R78, UR16, !P1 ;  /* 0x000000104e007c0c */ /* 0x000fe2000cfa1270 */
[----:B------:R-:W1:Y:S01]  /*59710*/  LDCU UR10, c[0x0][0x39c] ;  /* 0x00007380ff0a77ac */ /* 0x000e620008000800 */
[----:B------:R-:W2:Y:S01]  /*59720*/  LDL.S16 R81, [R1+0x1e0] ;  /* 0x0001e00001517983 */ /* 0x000ea20000100600 */
[----:B------:R-:W-:Y:S01]  /*59730*/  ISETP.LT.AND P1, PT, R77, UR18, !P1 ;  /* 0x000000124d007c0c */ /* 0x000fe2000cf21270 */
[----:B0-----:R-:W-:Y:S01]  /*59740*/  VIADD R6, R7, UR28 ;  /* 0x0000001c07067c36 */ /* 0x001fe20008000000 */
[----:B------:R-:W0:Y:S01]  /*59750*/  LDCU UR16, c[0x0][0x398] ;  /* 0x00007300ff1077ac */ /* 0x000e220008000800 */
[----:B------:R-:W-:Y:S01]  /*59760*/  PRMT R72, R76, 0x7610, R72 ;  /* 0x000076104c487816 */ /* 0x000fe20000000048 */
[----:B------:R0:W-:Y:S01]  /*59770*/  @P0 STG.E.U16 desc[UR20][R68.64], R70 ;  /* 0x0000004644000986 */ /* 0x0001e2000c101514 */
[----:B------:R-:W1:Y:S03]  /*59780*/  LDCU UR18, c[0x0][0x398] ;  /* 0x00007300ff1277ac */ /* 0x000e660008000800 */
[----:B------:R-:W2:Y:S01]  /*59790*/  LDL.LU R76, [R1+0x1874] ;  /* 0x00187400014c7983 */ /* 0x000ea20000300800 */
[----:B------:R-:W-:Y:S01]  /*597a0*/  IMAD.WIDE R8, R6, 0x2, R2 ;  /* 0x0000000206087825 */ /* 0x000fe200078e0202 */
[----:B------:R-:W-:Y:S01]  /*597b0*/  ISETP.GE.AND P0, PT, R80, UR12, PT ;  /* 0x0000000c50007c0c */ /* 0x000fe2000bf06270 */
[----:B------:R-:W1:Y:S02]  /*597c0*/  LDCU UR12, c[0x0][0x398] ;  /* 0x00007300ff0c77ac */ /* 0x000e640008000800 */
[----:B0-----:R-:W-:Y:S01]  /*597d0*/  IMAD.WIDE R68, R6, 0x2, R4 ;  /* 0x0000000206447825 */ /* 0x001fe200078e0204 */
[----:B------:R0:W-:Y:S01]  /*597e0*/  @P5 STG.E.U16 desc[UR20][R8.64], R0 ;  /* 0x0000000008005986 */ /* 0x0001e2000c101514 */
[----:B------:R-:W-:-:S03]  /*597f0*/  PRMT R71, R79, 0x7610, R71 ;  /* 0x000076104f477816 */ /* 0x000fc60000000047 */
[----:B------:R-:W-:Y:S01]  /*59800*/  @P1 STG.E.U16 desc[UR20][R68.64], R72 ;  /* 0x0000004844001986 */ /* 0x000fe2000c101514 */
[----:B---3--:R-:W-:-:S03]  /*59810*/  PRMT R70, R75, 0x7610, R70 ;  /* 0x000076104b467816 */ /* 0x008fc60000000046 */
[----:B------:R-:W3:Y:S04]  /*59820*/  LDL.LU.S16 R75, [R1+0x1e2] ;  /* 0x0001e200014b7983 */ /* 0x000ee80000300600 */
[----:B------:R-:W3:Y:S04]  /*59830*/  LDL.S16 R80, [R1+0x1e4] ;  /* 0x0001e40001507983 */ /* 0x000ee80000100600 */
[----:B------:R-:W3:Y:S01]  /*59840*/  LDL.LU.S16 R79, [R1+0x1e6] ;  /* 0x0001e600014f7983 */ /* 0x000ee20000300600 */
[----:B----4-:R-:W-:Y:S01]  /*59850*/  ISETP.GE.AND P1, PT, R74, UR14, PT ;  /* 0x0000000e4a007c0c */ /* 0x010fe2000bf26270 */
[----:B0-----:R-:W-:-:S02]  /*59860*/  VIADD R0, R6, UR28 ;  /* 0x0000001c06007c36 */ /* 0x001fc40008000000 */
[----:B------:R-:W4:Y:S01]  /*59870*/  LDL.LU R74, [R1+0x1878] ;  /* 0x00187800014a7983 */ /* 0x000f220000300800 */
[----:B------:R-:W-:Y:S01]  /*59880*/  ISETP.LT.AND P5, PT, R78, UR31, !P6 ;  /* 0x0000001f4e007c0c */ /* 0x000fe2000f7a1270 */
[----:B------:R-:W0:Y:S01]  /*59890*/  LDCU UR14, c[0x0][0x398] ;  /* 0x00007300ff0e77ac */ /* 0x000e220008000800 */
[----:B------:R-:W-:Y:S01]  /*598a0*/  ISETP.LT.AND P6, PT, R77, UR29, !P6 ;  /* 0x0000001d4d007c0c */ /* 0x000fe2000f7c1270 */
[C---:B------:R-:W-:Y:S01]  /*598b0*/  IMAD.WIDE R8, R0.reuse, 0x2, R2 ;  /* 0x0000000200087825 */ /* 0x040fe200078e0202 */
[----:B------:R-:W4:Y:S01]  /*598c0*/  LDL.S16 R84, [R1+0x1e8] ;  /* 0x0001e80001547983 */ /* 0x000f220000100600 */
[----:B------:R-:W0:Y:S02]  /*598d0*/  LDCU UR29, c[0x0][0x398] ;  /* 0x00007300ff1d77ac */ /* 0x000e240008000800 */
[----:B------:R-:W-:-:S06]  /*598e0*/  IMAD.WIDE R6, R0, 0x2, R4 ;  /* 0x0000000200067825 */ /* 0x000fcc00078e0204 */
[----:B------:R-:W-:Y:S01]  /*598f0*/  @P5 STG.E.U16 desc[UR20][R8.64], R71 ;  /* 0x0000004708005986 */ /* 0x000fe2000c101514 */
[----:B------:R-:W-:Y:S01]  /*59900*/  ISETP.LT.AND P5, PT, R78, UR26, !P4 ;  /* 0x0000001a4e007c0c */ /* 0x000fe2000e7a1270 */
[----:B------:R-:W-:Y:S02]  /*59910*/  VIADD R0, R0, UR28 ;  /* 0x0000001c00007c36 */ /* 0x000fe40008000000 */
[----:B------:R0:W-:Y:S01]  /*59920*/  @P6 STG.E.U16 desc[UR20][R6.64], R70 ;  /* 0x0000004606006986 */ /* 0x0001e2000c101514 */
[----:B------:R-:W-:Y:S01]  /*59930*/  ISETP.LT.AND P4, PT, R77, UR35, !P4 ;  /* 0x000000234d007c0c */ /* 0x000fe2000e781270 */
[----:B------:R-:W1:Y:S01]  /*59940*/  LDCU UR26, c[0x0][0x398] ;  /* 0x00007300ff1a77ac */ /* 0x000e620008000800 */
[----:B------:R-:W-:Y:S01]  /*59950*/  PRMT R73, R83, 0x7610, R73 ;  /* 0x0000761053497816 */ /* 0x000fe20000000049 */
[----:B0-----:R-:W-:Y:S01]  /*59960*/  IMAD.WIDE R70, R0, 0x2, R2 ;  /* 0x0000000200467825 */ /* 0x001fe200078e0202 */
[----:B------:R-:W-:Y:S01]  /*59970*/  ISETP.LT.AND P6, PT, R78, UR22, !P0 ;  /* 0x000000164e007c0c */ /* 0x000fe2000c7c1270 */
[----:B------:R-:W4:Y:S04]  /*59980*/  LDL.LU R83, [R1+0x1608] ;  /* 0x0016080001537983 */ /* 0x000f280000300800 */
[----:B------:R-:W-:Y:S01]  /*59990*/  @P5 STG.E.U16 desc[UR20][R70.64], R73 ;  /* 0x0000004946005986 */ /* 0x000fe2000c101514 */
[----:B------:R-:W-:Y:S01]  /*599a0*/  VIADD R68, R0, UR28 ;  /* 0x0000001c00447c36 */ /* 0x000fe20008000000 */
[----:B--2---:R-:W-:Y:S01]  /*599b0*/  PRMT R72, R82, 0x7610, R72 ;  /* 0x0000761052487816 */ /* 0x004fe20000000048 */
[----:B------:R-:W-:Y:S01]  /*599c0*/  IMAD.WIDE R8, R0, 0x2, R4 ;  /* 0x0000000200087825 */ /* 0x000fe200078e0204 */
[----:B------:R-:W-:Y:S01]  /*599d0*/  ISETP.LT.AND P0, PT, R77, UR24, !P0 ;  /* 0x000000184d007c0c */ /* 0x000fe2000c701270 */
[----:B------:R-:W0:Y:S01]  /*599e0*/  LDCU UR22, c[0x0][0x398] ;  /* 0x00007300ff1677ac */ /* 0x000e220008000800 */
[----:B------:R-:W-:Y:S01]  /*599f0*/  PRMT R69, R81, 0x7610, R69 ;  /* 0x0000761051457816 */ /* 0x000fe20000000045 */
[----:B------:R-:W-:Y:S01]  /*59a00*/  IMAD.WIDE R6, R68, 0x2, R2 ;  /* 0x0000000244067825 */ /* 0x000fe200078e0202 */
[----:B------:R3:W-:Y:S01]  /*59a10*/  @P4 STG.E.U16 desc[UR20][R8.64], R72 ;  /* 0x0000004808004986 */ /* 0x0007e2000c101514 */
[----:B------:R-:W2:Y:S01]  /*59a20*/  LDCU UR24, c[0x0][0x398] ;  /* 0x00007300ff1877ac */ /* 0x000ea20008000800 */
[----:B------:R-:W-:-:S02]  /*59a30*/  ISETP.GE.AND P5, PT, R76, UR4, PT ;  /* 0x000000044c007c0c */ /* 0x000fc4000bfa6270 */
[----:B------:R0:W-:Y:S01]  /*59a40*/  @P6 STG.E.U16 desc[UR20][R6.64], R69 ;  /* 0x0000004506006986 */ /* 0x0001e2000c101514 */
[----:B------:R-:W-:Y:S01]  /*59a50*/  VIADD R0, R68, UR28 ;  /* 0x0000001c44007c36 */ /* 0x000fe20008000000 */
[----:B---3--:R-:W-:Y:S02]  /*59a60*/  PRMT R8, R75, 0x7610, R8 ;  /* 0x000076104b087816 */ /* 0x008fe40000000008 */
[----:B------:R-:W3:Y:S01]  /*59a70*/  LDL.LU.S16 R76, [R1+0x1ea] ;  /* 0x0001ea00014c7983 */ /* 0x000ee20000300600 */
[----:B------:R-:W-:Y:S01]  /*59a80*/  ISETP.LT.AND P4, PT, R78, UR30, !P1 ;  /* 0x0000001e4e007c0c */ /* 0x000fe2000cf81270 */
[----:B------:R-:W1:Y:S02]  /*59a90*/  LDCU UR4, c[0x0][0x39c] ;  /* 0x00007380ff0477ac */ /* 0x000e640008000800 */
[----:B------:R-:W2:Y:S01]  /*59aa0*/  LDL.S16 R82, [R1+0x1ec] ;  /* 0x0001ec0001527983 */ /* 0x000ea20000100600 */
[----:B0-----:R-:W-:-:S03]  /*59ab0*/  IMAD.WIDE R6, R68, 0x2, R4 ;  /* 0x0000000244067825 */ /* 0x001fc600078e0204 */
[----:B------:R-:W2:Y:S01]  /*59ac0*/  LDL.LU R75, [R1+0x160c] ;  /* 0x00160c00014b7983 */ /* 0x000ea20000300800 */
[----:B------:R-:W-:-:S03]  /*59ad0*/  PRMT R69, R80, 0x7610, R69 ;  /* 0x0000761050457816 */ /* 0x000fc60000000045 */
[----:B------:R-:W2:Y:S01]  /*59ae0*/  LDL.LU.S16 R81, [R1+0x1ee] ;  /* 0x0001ee0001517983 */ /* 0x000ea20000300600 */
[----:B------:R-:W-:-:S03]  /*59af0*/  PRMT R68, R79, 0x7610, R68 ;  /* 0x000076104f447816 */ /* 0x000fc60000000044 */
[----:B------:R0:W-:Y:S04]  /*59b00*/  @P0 STG.E.U16 desc[UR20][R6.64], R8 ;  /* 0x0000000806000986 */ /* 0x0001e8000c101514 */
[----:B------:R-:W1:Y:S01]  /*59b10*/  LDL.LU R80, [R1+0x1610] ;  /* 0x0016100001507983 */ /* 0x000e620000300800 */
[----:B----4-:R-:W-:Y:S01]  /*59b20*/  ISETP.GE.AND P0, PT, R74, UR6, PT ;  /* 0x000000064a007c0c */ /* 0x010fe2000bf06270 */
[----:B------:R-:W4:Y:S02]  /*59b30*/  LDCU UR6, c[0x0][0x39c] ;  /* 0x00007380ff0677ac */ /* 0x000f240008000800 */
[----:B------:R-:W4:Y:S04]  /*59b40*/  LDL.S16 R79, [R1+0x1f0] ;  /* 0x0001f000014f7983 */ /* 0x000f280000100600 */
[----:B------:R-:W4:Y:S01]  /*59b50*/  LDL.LU R74, [R1+0x15c0] ;  /* 0x0015c000014a7983 */ /* 0x000f220000300800 */
[----:B------:R-:W-:Y:S01]  /*59b60*/  ISETP.LT.AND P1, PT, R77, UR32, !P1 ;  /* 0x000000204d007c0c */ /* 0x000fe2000cf21270 */
[----:B0-----:R-:W-:Y:S01]  /*59b70*/  IMAD.WIDE R8, R0, 0x2, R2 ;  /* 0x0000000200087825 */ /* 0x001fe200078e0202 */
[----:B------:R-:W-:-:S03]  /*59b80*/  ISETP.LT.AND P6, PT, R78, UR34, !P5 ;  /* 0x000000224e007c0c */ /* 0x000fc6000efc1270 */
[C---:B------:R-:W-:Y:S01]  /*59b90*/  IMAD.WIDE R6, R0.reuse, 0x2, R4 ;  /* 0x0000000200067825 */ /* 0x040fe200078e0204 */
[----:B------:R0:W-:Y:S03]  /*59ba0*/  @P4 STG.E.U16 desc[UR20][R8.64], R69 ;  /* 0x0000004508004986 */ /* 0x0001e6000c101514 */
[----:B------:R-:W-:Y:S01]  /*59bb0*/  VIADD R0, R0, UR28 ;  /* 0x0000001c00007c36 */ /* 0x000fe20008000000 */
[----:B------:R-:W-:-:S03]  /*59bc0*/  ISETP.LT.AND P5, PT, R77, UR36, !P5 ;  /* 0x000000244d007c0c */ /* 0x000fc6000efa1270 */
[----:B------:R0:W-:Y:S01]  /*59bd0*/  @P1 STG.E.U16 desc[UR20][R6.64], R68 ;  /* 0x0000004406001986 */ /* 0x0001e2000c101514 */
[----:B------:R-:W-:Y:S02]  /*59be0*/  ISETP.LT.AND P4, PT, R78, UR37, !P0 ;  /* 0x000000254e007c0c */ /* 0x000fe4000c781270 */
[----:B0-----:R-:W-:Y:S02]  /*59bf0*/  PRMT R8, R84, 0x7610, R8 ;  /* 0x0000761054087816 */ /* 0x001fe40000000008 */
[----:B------:R-:W-:Y:S01]  /*59c00*/  ISETP.LT.AND P0, PT, R77, UR33, !P0 ;  /* 0x000000214d007c0c */ /* 0x000fe2000c701270 */
[C---:B------:R-:W-:Y:S01]  /*59c10*/  IMAD.WIDE R6, R0.reuse, 0x2, R2 ;  /* 0x0000000200067825 */ /* 0x040fe200078e0202 */
[----:B------:R-:W-:Y:S01]  /*59c20*/  ISETP.GE.AND P1, PT, R83, UR7, PT ;  /* 0x0000000753007c0c */ /* 0x000fe2000bf26270 */
[----:B------:R-:W0:Y:S03]  /*59c30*/  LDCU UR7, c[0x0][0x39c] ;  /* 0x00007380ff0777ac */ /* 0x000e260008000800 */
[----:B------:R0:W-:Y:S01]  /*59c40*/  @P6 STG.E.U16 desc[UR20][R6.64], R8 ;  /* 0x0000000806006986 */ /* 0x0001e2000c101514 */
[----:B------:R-:W-:-:S04]  /*59c50*/  IMAD.WIDE R68, R0, 0x2, R4 ;  /* 0x0000000200447825 */ /* 0x000fc800078e0204 */
[----:B0-----:R-:W-:-:S04]  /*59c60*/  VIADD R7, R0, UR28 ;  /* 0x0000001c00077c36 */ /* 0x001fc80008000000 */
[----:B------:R-:W-:Y:S01]  /*59c70*/  IMAD.WIDE R8, R7, 0x2, R2 ;  /* 0x0000000207087825 */ /* 0x000fe200078e0202 */
[----:B---3--:R-:W-:Y:S02]  /*59c80*/  PRMT R70, R76, 0x7610, R70 ;  /* 0x000076104c467816 */ /* 0x008fe40000000046 */
[----:B------:R-:W3:Y:S01]  /*59c90*/  LDL.LU.S16 R76, [R1+0x1f2] ;  /* 0x0001f200014c7983 */ /* 0x000ee20000300600 */
[----:B--2---:R-:W-:-:S03]  /*59ca0*/  PRMT R6, R82, 0x7610, R6 ;  /* 0x0000761052067816 */ /* 0x004fc60000000006 */
[----:B------:R-:W2:Y:S01]  /*59cb0*/  LDL.S16 R83, [R1+0x1f4] ;  /* 0x0001f40001537983 */ /* 0x000ea20000100600 */
[----:B------:R-:W-:Y:S01]  /*59cc0*/  ISETP.GE.AND P6, PT, R75, UR8, PT ;  /* 0x000000084b007c0c */ /* 0x000fe2000bfc6270 */
[----:B------:R-:W0:Y:S02]  /*59cd0*/  LDCU UR8, c[0x0][0x398] ;  /* 0x00007300ff0877ac */ /* 0x000e240008000800 */
[----:B------:R-:W2:Y:S04]  /*59ce0*/  LDL.LU.S16 R82, [R1+0x1f6] ;  /* 0x0001f60001527983 */ /* 0x000ea80000300600 */
[----:B------:R-:W2:Y:S04]  /*59cf0*/  LDL.LU R75, [R1+0x187c] ;  /* 0x00187c00014b7983 */ /* 0x000ea80000300800 */
[----:B------:R0:W-:Y:S04]  /*59d00*/  @P5 STG.E.U16 desc[UR20][R68.64], R70 ;  /* 0x0000004644005986 */ /* 0x0001e8000c101514 */
[----:B------:R4:W-:Y:S01]  /*59d10*/  @P4 STG.E.U16 desc[UR20][R8.64], R6 ;  /* 0x0000000608004986 */ /* 0x0009e2000c101514 */
[----:B-1----:R-:W-:Y:S01]  /*59d20*/  ISETP.GE.AND P4, PT, R80, UR10, PT ;  /* 0x0000000a50007c0c */ /* 0x002fe2000bf86270 */
[----:B------:R-:W1:Y:S01]  /*59d30*/  LDCU UR10, c[0x0][0x398] ;  /* 0x00007300ff0a77ac */ /* 0x000e620008000800 */
[----:B0-----:R-:W-:Y:S01]  /*59d40*/  PRMT R70, R81, 0x7610, R70 ;  /* 0x0000761051467816 */ /* 0x001fe20000000046 */
[----:B------:R-:W-:Y:S01]  /*59d50*/  IMAD.WIDE R68, R7, 0x2, R4 ;  /* 0x0000000207447825 */ /* 0x000fe200078e0204 */
[----:B------:R-:W2:Y:S04]  /*59d60*/  LDL.S16 R81, [R1+0x1f8] ;  /* 0x0001f80001517983 */ /* 0x000ea80000100600 */
[----:B------:R0:W-:Y:S01]  /*59d70*/  @P0 STG.E.U16 desc[UR20][R68.64], R70 ;  /* 0x0000004644000986 */ /* 0x0001e2000c101514 */
[----:B----4-:R-:W-:-:S02]  /*59d80*/  ISETP.GE.AND P0, PT, R74, UR4, PT ;  /* 0x000000044a007c0c */ /* 0x010fc4000bf06270 */
[----:B------:R-:W-:Y:S01]  /*59d90*/  ISETP.LT.AND P5, PT, R78, UR16, !P1 ;  /* 0x000000104e007c0c */ /* 0x000fe2000cfa1270 */
[----:B------:R-:W4:Y:S01]  /*59da0*/  LDL.LU.S16 R74, [R1+0x1fa] ;  /* 0x0001fa00014a7983 */ /* 0x000f220000300600 */
[----:B------:R-:W-:Y:S01]  /*59db0*/  VIADD R6, R7, UR28 ;  /* 0x0000001c07067c36 */ /* 0x000fe20008000000 */
[----:B------:R-:W-:Y:S01]  /*59dc0*/  PRMT R0, R79, 0x7610, R0 ;  /* 0x000076104f007816 */ /* 0x000fe20000000000 */
[----:B------:R-:W1:Y:S01]  /*59dd0*/  LDCU UR16, c[0x0][0x398] ;  /* 0x00007300ff1077ac */ /* 0x000e620008000800 */
[----:B------:R-:W4:Y:S01]  /*59de0*/  LDL.S16 R80, [R1+0x1fc] ;  /* 0x0001fc0001507983 */ /* 0x000f220000100600 */
[C---:B------:R-:W-:Y:S01]  /*59df0*/  IMAD.WIDE R8, R6.reuse, 0x2, R2 ;  /* 0x0000000206087825 */ /* 0x040fe200078e0202 */
[----:B------:R-:W-:Y:S01]  /*59e00*/  ISETP.LT.AND P1, PT, R77, UR12, !P1 ;  /* 0x0000000c4d007c0c */ /* 0x000fe2000cf21270 */
[----:B------:R-:W1:Y:S01]  /*59e10*/  LDCU UR4, c[0x0][0x39c] ;  /* 0x00007380ff0477ac */ /* 0x000e620008000800 */
[----:B------:R-:W4:Y:S01]  /*59e20*/  LDL.LU R79, [R1+0x1880] ;  /* 0x00188000014f7983 */ /* 0x000f220000300800 */
[----:B0-----:R-:W-:Y:S01]  /*59e30*/  IMAD.WIDE R68, R6, 0x2, R4 ;  /* 0x0000000206447825 */ /* 0x001fe200078e0204 */
[----:B------:R-:W0:Y:S02]  /*59e40*/  LDCU UR12, c[0x0][0x398] ;  /* 0x00007300ff0c77ac */ /* 0x000e240008000800 */
[----:B------:R1:W-:Y:S01]  /*59e50*/  @P5 STG.E.U16 desc[UR20][R8.64], R0 ;  /* 0x0000000008005986 */ /* 0x0003e2000c101514 */
[----:B------:R-:W-:-:S02]  /*59e60*/  ISETP.LT.AND P5, PT, R78, UR14, !P6 ;  /* 0x0000000e4e007c0c */ /* 0x000fc4000f7a1270 */
[----:B------:R-:W-:Y:S01]  /*59e70*/  ISETP.LT.AND P6, PT, R77, UR18, !P6 ;  /* 0x000000124d007c0c */ /* 0x000fe2000f7c1270 */
[----:B------:R-:W0:Y:S01]  /*59e80*/  LDCU UR14, c[0x0][0x398] ;  /* 0x00007300ff0e77ac */ /* 0x000e220008000800 */
[----:B------:R-:W0:Y:S01]  /*59e90*/  LDCU UR18, c[0x0][0x398] ;  /* 0x00007300ff1277ac */ /* 0x000e220008000800 */
[----:B-1----:R-:W-:-:S04]  /*59ea0*/  VIADD R0, R6, UR28 ;  /* 0x0000001c06007c36 */ /* 0x002fc80008000000 */
[----:B------:R-:W-:-:S04]  /*59eb0*/  IMAD.WIDE R8, R0, 0x2, R2 ;  /* 0x0000000200087825 */ /* 0x000fc800078e0202 */
[----:B------:R-:W-:-:S04]  /*59ec0*/  IMAD.WIDE R6, R0, 0x2, R4 ;  /* 0x0000000200067825 */ /* 0x000fc800078e0204 */
[----:B------:R-:W-:Y:S01]  /*59ed0*/  VIADD R0, R0, UR28 ;  /* 0x0000001c00007c36 */ /* 0x000fe20008000000 */
[----:B---3--:R-:W-:Y:S02]  /*59ee0*/  PRMT R72, R76, 0x7610, R72 ;  /* 0x000076104c487816 */ /* 0x008fe40000000048 */
[----:B------:R-:W3:Y:S01]  /*59ef0*/  LDL.LU.S16 R76, [R1+0x1fe] ;  /* 0x0001fe00014c7983 */ /* 0x000ee20000300600 */
[----:B--2---:R-:W-:-:S03]  /*59f00*/  PRMT R71, R83, 0x7610, R71 ;  /* 0x0000761053477816 */ /* 0x004fc60000000047 */
[----:B------:R1:W-:Y:S01]  /*59f10*/  @P1 STG.E.U16 desc[UR20][R68.64], R72 ;  /* 0x0000004844001986 */ /* 0x0003e2000c101514 */
[----:B------:R-:W-:-:S03]  /*59f20*/  PRMT R70, R82, 0x7610, R70 ;  /* 0x0000761052467816 */ /* 0x000fc60000000046 */
[----:B------:R2:W-:Y:S01]  /*59f30*/  @P5 STG.E.U16 desc[UR20][R8.64], R71 ;  /* 0x0000004708005986 */ /* 0x0005e2000c101514 */
[C---:B------:R-:W-:Y:S02]  /*59f40*/  ISETP.LT.AND P5, PT, R78.reuse, UR22, !P4 ;  /* 0x000000164e007c0c */ /* 0x040fe4000e7a1270 */
[----:B------:R-:W-:Y:S01]  /*59f50*/  ISETP.GE.AND P1, PT, R75, UR6, PT ;  /* 0x000000064b007c0c */ /* 0x000fe2000bf26270 */
[----:B------:R0:W-:Y:S01]  /*59f60*/  @P6 STG.E.U16 desc[UR20][R6.64], R70 ;  /* 0x0000004606006986 */ /* 0x0001e2000c101514 */
[----:B------:R-:W-:Y:S01]  /*59f70*/  ISETP.LT.AND P4, PT, R77, UR24, !P4 ;  /* 0x000000184d007c0c */ /* 0x000fe2000e781270 */
[----:B------:R-:W3:Y:S02]  /*59f80*/  LDCU UR6, c[0x0][0x39c] ;  /* 0x00007380ff0677ac */ /* 0x000ee40008000800 */
[----:B------:R-:W3:Y:S01]  /*59f90*/  LDL.LU R75, [R1+0x1888] ;  /* 0x00188800014b7983 */ /* 0x000ee20000300800 */
[----:B------:R-:W-:Y:S01]  /*59fa0*/  ISETP.LT.AND P6, PT, R78, UR26, !P0 ;  /* 0x0000001a4e007c0c */ /* 0x000fe2000c7c1270 */
[----:B-1----:R-:W-:-:S02]  /*59fb0*/  VIADD R68, R0, UR28 ;  /* 0x0000001c00447c36 */ /* 0x002fc40008000000 */
[----:B--2---:R-:W-:-:S04]  /*59fc0*/  IMAD.WIDE R8, R0, 0x2, R4 ;  /* 0x0000000200087825 */ /* 0x004fc800078e0204 */
[----:B0-----:R-:W-:Y:S01]  /*59fd0*/  IMAD.WIDE R70, R0, 0x2, R2 ;  /* 0x0000000200467825 */ /* 0x001fe200078e0202 */
[----:B------:R-:W-:-:S03]  /*59fe0*/  PRMT R73, R81, 0x7610, R73 ;  /* 0x0000761051497816 */ /* 0x000fc60000000049 */
[----:B------:R-:W-:Y:S01]  /*59ff0*/  IMAD.WIDE R6, R68, 0x2, R2 ;  /* 0x0000000244067825 */ /* 0x000fe200078e0202 */
[----:B----4-:R-:W-:Y:S01]  /*5a000*/  PRMT R72, R74, 0x7610, R72 ;  /* 0x000076104a487816 */ /* 0x010fe20000000048 */
[----:B------:R0:W-:Y:S01]  /*5a010*/  @P5 STG.E.U16 desc[UR20][R70.64], R73 ;  /* 0x0000004946005986 */ /* 0x0001e2000c101514 */
[----:B------:R-:W-:-:S03]  /*5a020*/  PRMT R69, R80, 0x7610, R69 ;  /* 0x0000761050457816 */ /* 0x000fc60000000045 */
[----:B------:R-:W-:Y:S01]  /*5a030*/  @P4 STG.E.U16 desc[UR20][R8.64], R72 ;  /* 0x0000004808004986 */ /* 0x000fe2000c101514 */
[----:B------:R-:W-:-:S03]  /*5a040*/  VIADD R0, R68, UR28 ;  /* 0x0000001c44007c36 */ /* 0x000fc60008000000 */
[----:B------:R-:W2:Y:S04]  /*5a050*/  LDL.LU R74, [R1+0x1578] ;  /* 0x00157800014a7983 */ /* 0x000ea80000300800 */
[----:B------:R1:W-:Y:S04]  /*5a060*/  @P6 STG.E.U16 desc[UR20][R6.64], R69 ;  /* 0x0000004506006986 */ /* 0x0003e8000c101514 */
[----:B0-----:R-:W4:Y:S01]  /*5a070*/  LDL.LU R73, [R1+0x1884] ;  /* 0x0018840001497983 */ /* 0x001f220000300800 */
[----:B-1----:R-:W-:Y:S01]  /*5a080*/  IMAD.WIDE R6, R68, 0x2, R4 ;  /* 0x0000000244067825 */ /* 0x002fe200078e0204 */
[----:B------:R-:W-:-:S02]  /*5a090*/  PRMT R69, R58, 0x7610, R69 ;  /* 0x000076103a457816 */ /* 0x000fc40000000045 */
[----:B------:R-:W2:Y:S01]  /*5a0a0*/  LDL.LU R58, [R1+0x1920] ;  /* 0x00192000013a7983 */ /* 0x000ea20000300800 */
[----:B------:R-:W-:-:S03]  /*5a0b0*/  PRMT R68, R59, 0x7610, R68 ;  /* 0x000076103b447816 */ /* 0x000fc60000000044 */
[----:B------:R-:W2:Y:S04]  /*5a0c0*/  LDL.LU R59, [R1+0x191c] ;  /* 0x00191c00013b7983 */ /* 0x000ea80000300800 */
[----:B------:R-:W2:Y:S01]  /*5a0d0*/  LDL.LU R71, [R1+0x15c4] ;  /* 0x0015c40001477983 */ /* 0x000ea20000300800 */
[C---:B------:R-:W-:Y:S02]  /*5a0e0*/  ISETP.LT.AND P0, PT, R77.reuse, UR29, !P0 ;  /* 0x0000001d4d007c0c */ /* 0x040fe4000c701270 */
[----:B------:R-:W-:Y:S01]  /*5a0f0*/  ISETP.LT.AND P4, PT, R78, UR8, !P1 ;  /* 0x000000084e007c0c */ /* 0x000fe2000cf81270 */
[----:B------:R-:W4:Y:S01]  /*5a100*/  LDL.LU R72, [R1+0x15c8] ;  /* 0x0015c80001487983 */ /* 0x000f220000300800 */
[----:B------:R-:W-:Y:S01]  /*5a110*/  ISETP.LT.AND P1, PT, R77, UR16, !P1 ;  /* 0x000000104d007c0c */ /* 0x000fe2000cf21270 */
[----:B------:R-:W0:Y:S01]  /*5a120*/  LDCU UR8, c[0x0][0x398] ;  /* 0x00007300ff0877ac */ /* 0x000e220008000800 */
[----:B------:R-:W-:-:S02]  /*5a130*/  ISETP.GE.AND P5, PT, R79, UR7, PT ;  /* 0x000000074f007c0c */ /* 0x000fc4000bfa6270 */
[----:B------:R-:W-:Y:S01]  /*5a140*/  PRMT R70, R61, 0x7610, R70 ;  /* 0x000076103d467816 */ /* 0x000fe20000000046 */
[----:B------:R-:W1:Y:S01]  /*5a150*/  LDCU UR7, c[0x0][0x39c] ;  /* 0x00007380ff0777ac */ /* 0x000e620008000800 */
[----:B------:R-:W-:Y:S02]  /*5a160*/  ISETP.LT.AND P6, PT, R78, UR10, !P5 ;  /* 0x0000000a4e007c0c */ /* 0x000fe4000efc1270 */
[----:B------:R-:W-:Y:S01]  /*5a170*/  ISETP.LT.AND P5, PT, R77, UR12, !P5 ;  /* 0x0000000c4d007c0c */ /* 0x000fe2000efa1270 */
[----:B------:R-:W0:Y:S01]  /*5a180*/  LDCU UR16, c[0x0][0x398] ;  /* 0x00007300ff1077ac */ /* 0x000e220008000800 */
[----:B------:R-:W0:Y:S01]  /*5a190*/  LDCU UR10, c[0x0][0x398] ;  /* 0x00007300ff0a77ac */ /* 0x000e220008000800 */
[----:B------:R-:W0:Y:S01]  /*5a1a0*/  LDCU UR12, c[0x0][0x398] ;  /* 0x00007300ff0c77ac */ /* 0x000e220008000800 */
[----:B---3--:R-:W-:-:S05]  /*5a1b0*/  PRMT R8, R76, 0x7610, R8 ;  /* 0x000076104c087816 */ /* 0x008fca0000000008 */
[----:B------:R3:W-:Y:S02]  /*5a1c0*/  @P0 STG.E.U16 desc[UR20][R6.64], R8 ;  /* 0x0000000806000986 */ /* 0x0007e4000c101514 */
[C---:B---3--:R-:W-:Y:S01]  /*5a1d0*/  IMAD.WIDE R8, R0.reuse, 0x2, R2 ;  /* 0x0000000200087825 */ /* 0x048fe200078e0202 */
[----:B------:R-:W-:Y:S01]  /*5a1e0*/  ISETP.GE.AND P0, PT, R75, UR4, PT ;  /* 0x000000044b007c0c */ /* 0x000fe2000bf06270 */
[----:B------:R-:W2:Y:S02]  /*5a1f0*/  LDCU UR4, c[0x0][0x39c] ;  /* 0x00007380ff0477ac */ /* 0x000ea40008000800 */
[C---:B------:R-:W-:Y:S01]  /*5a200*/  IMAD.WIDE R6, R0.reuse, 0x2, R4 ;  /* 0x0000000200067825 */ /* 0x040fe200078e0204 */
[----:B------:R3:W-:Y:S03]  /*5a210*/  @P4 STG.E.U16 desc[UR20][R8.64], R69 ;  /* 0x0000004508004986 */ /* 0x0007e6000c101514 */
[----:B------:R-:W-:Y:S01]  /*5a220*/  VIADD R0, R0, UR28 ;  /* 0x0000001c00007c36 */ /* 0x000fe20008000000 */
[----:B------:R0:W-:Y:S01]  /*5a230*/  @P1 STG.E.U16 desc[UR20][R6.64], R68 ;  /* 0x0000004406001986 */ /* 0x0001e2000c101514 */
[----:B------:R-:W-:Y:S01]  /*5a240*/  ISETP.LT.AND P4, PT, R78, UR14, !P0 ;  /* 0x0000000e4e007c0c */ /* 0x000fe2000c781270 */
[----:B------:R-:W1:Y:S01]  /*5a250*/  LDCU UR14, c[0x0][0x398] ;  /* 0x00007300ff0e77ac */ /* 0x000e620008000800 */
[----:B---3--:R-:W-:-:S02]  /*5a260*/  PRMT R8, R60, 0x7610, R8 ;  /* 0x000076103c087816 */ /* 0x008fc40000000008 */
[----:B------:R-:W3:Y:S01]  /*5a270*/  LDL.LU R60, [R1+0x1918] ;  /* 0x00191800013c7983 */ /* 0x000ee20000300800 */
[----:B0-----:R-:W-:-:S03]  /*5a280*/  IMAD.WIDE R6, R0, 0x2, R2 ;  /* 0x0000000200067825 */ /* 0x001fc600078e0202 */
[----:B------:R-:W3:Y:S04]  /*5a290*/  LDL.LU R61, [R1+0x1914] ;  /* 0x00191400013d7983 */ /* 0x000ee80000300800 */
[----:B------:R0:W-:Y:S01]  /*5a2a0*/  @P6 STG.E.U16 desc[UR20][R6.64], R8 ;  /* 0x0000000806006986 */ /* 0x0001e2000c101514 */
[----:B------:R-:W-:-:S04]  /*5a2b0*/  IMAD.WIDE R68, R0, 0x2, R4 ;  /* 0x0000000200447825 */ /* 0x000fc800078e0204 */
[----:B0-----:R-:W-:Y:S01]  /*5a2c0*/  VIADD R6, R0, UR28 ;  /* 0x0000001c00067c36 */ /* 0x001fe20008000000 */
[----:B------:R-:W-:Y:S01]  /*5a2d0*/  PRMT R7, R62, 0x7610, R7 ;  /* 0x000076103e077816 */ /* 0x000fe20000000007 */
[----:B------:R0:W-:Y:S02]  /*5a2e0*/  @P5 STG.E.U16 desc[UR20][R68.64], R70 ;  /* 0x0000004644005986 */ /* 0x0001e4000c101514 */
[----:B------:R-:W-:Y:S02]  /*5a2f0*/  IMAD.WIDE R8, R6, 0x2, R2 ;  /* 0x0000000206087825 */ /* 0x000fe400078e0202 */
[----:B------:R-:W3:Y:S04]  /*5a300*/  LDL.LU R62, [R1+0x1910] ;  /* 0x00191000013e7983 */ /* 0x000ee80000300800 */
[----:B------:R1:W-:Y:S01]  /*5a310*/  @P4 STG.E.U16 desc[UR20][R8.64], R7 ;  /* 0x0000000708004986 */ /* 0x0003e2000c101514 */
[----:B0-----:R-:W-:-:S03]  /*5a320*/  PRMT R69, R63, 0x7610, R69 ;  /* 0x000076103f457816 */ /* 0x001fc60000000045 */
[----:B------:R-:W3:Y:S01]  /*5a330*/  LDL.LU R63, [R1+0x190c] ;  /* 0x00190c00013f7983 */ /* 0x000ee20000300800 */
[----:B--2---:R-:W-:Y:S02]  /*5a340*/  ISETP.GE.AND P4, PT, R71, UR4, PT ;  /* 0x0000000447007c0c */ /* 0x004fe4000bf86270 */
[----:B----4-:R-:W-:Y:S01]  /*5a350*/  ISETP.GE.AND P6, PT, R73, UR6, PT ;  /* 0x0000000649007c0c */ /* 0x010fe2000bfc6270 */
[----:B------:R-:W2:Y:S01]  /*5a360*/  LDL.S16 R75, [R1+0x14] ;  /* 0x00001400014b7983 */ /* 0x000ea20000100600 */
[----:B------:R-:W-:Y:S01]  /*5a370*/  ISETP.LT.AND P0, PT, R77, UR18, !P0 ;  /* 0x000000124d007c0c */ /* 0x000fe2000c701270 */
[----:B------:R-:W-:Y:S01]  /*5a380*/  VIADD R0, R6, UR28 ;  /* 0x0000001c06007c36 */ /* 0x000fe20008000000 */
[----:B------:R-:W-:Y:S01]  /*5a390*/  PRMT R68, R64, 0x7610, R68 ;  /* 0x0000761040447816 */ /* 0x000fe20000000044 */
[----:B------:R-:W4:Y:S01]  /*5a3a0*/  LDL.LU R71, [R1+0x15d0] ;  /* 0x0015d00001477983 */ /* 0x000f220000300800 */
[----:B------:R-:W-:Y:S01]  /*5a3b0*/  ISETP.LT.AND P5, PT, R78, UR8, !P6 ;  /* 0x000000084e007c0c */ /* 0x000fe2000f7a1270 */
[----:B-1----:R-:W-:Y:S01]  /*5a3c0*/  IMAD.WIDE R8, R6, 0x2, R4 ;  /* 0x0000000206087825 */ /* 0x002fe200078e0204 */
[----:B------:R-:W-:Y:S01]  /*5a3d0*/  ISETP.GE.AND P1, PT, R74, UR27, PT ;  /* 0x0000001b4a007c0c */ /* 0x000fe2000bf26270 */
[----:B------:R-:W3:Y:S01]  /*5a3e0*/  LDL.LU R79, [R1+0x18] ;  /* 0x00001800014f7983 */ /* 0x000ee20000300800 */
[----:B------:R-:W4:Y:S01]  /*5a3f0*/  LDCU UR4, c[0x0][0x39c] ;  /* 0x00007380ff0477ac */ /* 0x000f220008000800 */
[----:B------:R-:W-:-:S02]  /*5a400*/  IMAD.WIDE R6, R0, 0x2, R2 ;  /* 0x0000000200067825 */ /* 0x000fc400078e0202 */
[----:B------:R-:W3:Y:S01]  /*5a410*/  LDL.LU R64, [R1+0x1908] ;  /* 0x0019080001407983 */ /* 0x000ee20000300800 */
[----:B------:R-:W-:Y:S01]  /*5a420*/  PRMT R70, R67, 0x7610, R70 ;  /* 0x0000761043467816 */ /* 0x000fe20000000046 */
[----:B------:R-:W0:Y:S02]  /*5a430*/  LDCU UR6, c[0x0][0x398] ;  /* 0x00007300ff0677ac */ /* 0x000e240008000800 */
[----:B------:R-:W3:Y:S01]  /*5a440*/  LDL.LU.S16 R74, [R1+0x16] ;  /* 0x00001600014a7983 */ /* 0x000ee20000300600 */
[----:B------:R-:W1:Y:S03]  /*5a450*/  LDCU UR8, c[0x0][0x398] ;  /* 0x00007300ff0877ac */ /* 0x000e660008000800 */
[----:B------:R-:W-:Y:S04]  /*5a460*/  @P0 STG.E.U16 desc[UR20][R8.64], R69 ;  /* 0x0000004508000986 */ /* 0x000fe8000c101514 */
[----:B------:R0:W-:Y:S01]  /*5a470*/  @P5 STG.E.U16 desc[UR20][R6.64], R68 ;  /* 0x0000004406005986 */ /* 0x0001e2000c101514 */
[----:B------:R-:W-:Y:S01]  /*5a480*/  ISETP.GE.AND P5, PT, R72, UR7, PT ;  /* 0x0000000748007c0c */ /* 0x000fe2000bfa6270 */
[----:B------:R-:W1:Y:S01]  /*5a490*/  LDCU UR7, c[0x0][0x398] ;  /* 0x00007300ff0777ac */ /* 0x000e620008000800 */
[----:B------:R-:W-:-:S02]  /*5a4a0*/  ISETP.LT.AND P6, PT, R77, UR16, !P6 ;  /* 0x000000104d007c0c */ /* 0x000fc4000f7c1270 */
[----:B------:R-:W-:Y:S01]  /*5a4b0*/  ISETP.LT.AND P0, PT, R78, UR10, !P4 ;  /* 0x0000000a4e007c0c */ /* 0x000fe2000e701270 */
[----:B------:R-:W1:Y:S01]  /*5a4c0*/  LDCU UR10, c[0x0][0x398] ;  /* 0x00007300ff0a77ac */ /* 0x000e620008000800 */
[----:B0-----:R-:W-:Y:S02]  /*5a4d0*/  PRMT R6, R65, 0x7610, R6 ;  /* 0x0000761041067816 */ /* 0x001fe40000000006 */
[----:B------:R-:W3:Y:S04]  /*5a4e0*/  LDL.LU R65, [R1+0x1904] ;  /* 0x0019040001417983 */ /* 0x000ee80000300800 */
[----:B------:R-:W3:Y:S04]  /*5a4f0*/  LDL.LU R72, [R1+0x15cc] ;  /* 0x0015cc0001487983 */ /* 0x000ee80000300800 */
[----:B------:R-:W3:Y:S01]  /*5a500*/  LDL.LU R76, [R1+0x1c] ;  /* 0x00001c00014c7983 */ /* 0x000ee20000300800 */
[----:B------:R-:W-:-:S02]  /*5a510*/  VIADD R7, R0, UR28 ;  /* 0x0000001c00077c36 */ /* 0x000fc40008000000 */
[----:B------:R-:W-:Y:S01]  /*5a520*/  IMAD.WIDE R68, R0, 0x2, R4 ;  /* 0x0000000200447825 */ /* 0x000fe200078e0204 */
[----:B------:R-:W-:Y:S02]  /*5a530*/  PRMT R0, R66, 0x7610, R0 ;  /* 0x0000761042007816 */ /* 0x000fe40000000000 */
[----:B------:R-:W3:Y:S01]  /*5a540*/  LDL.LU R66, [R1+0x1900] ;  /* 0x0019000001427983 */ /* 0x000ee20000300800 */
[----:B------:R-:W-:-:S03]  /*5a550*/  IMAD.WIDE R8, R7, 0x2, R2 ;  /* 0x0000000207087825 */ /* 0x000fc600078e0202 */
[----:B------:R-:W-:Y:S04]  /*5a560*/  @P6 STG.E.U16 desc[UR20][R68.64], R6 ;  /* 0x0000000644006986 */ /* 0x000fe8000c101514 */
[----:B------:R2:W-:Y:S04]  /*5a570*/  @P0 STG.E.U16 desc[UR20][R8.64], R0 ;  /* 0x0000000008000986 */ /* 0x0005e8000c101514 */
[----:B------:R-:W3:Y:S01]  /*5a580*/  LDL.LU R67, [R1+0x18fc] ;  /* 0x0018fc0001437983 */ /* 0x000ee20000300800 */
[----:B--2---:R-:W-:Y:S02]  /*5a590*/  PRMT R0, R75, 0x7610, R0 ;  /* 0x000076104b007816 */ /* 0x004fe40000000000 */
[----:B----4-:R-:W-:-:S02]  /*5a5a0*/  ISETP.GE.AND P0, PT, R71, UR4, PT ;  /* 0x0000000447007c0c */ /* 0x010fc4000bf06270 */
[----:B------:R-:W-:Y:S01]  /*5a5b0*/  ISETP.LT.AND P4, PT, R77, UR6, !P4 ;  /* 0x000000064d007c0c */ /* 0x000fe2000e781270 */
[----:B------:R-:W2:Y:S01]  /*5a5c0*/  LDL.LU R71, [R1+0x188c] ;  /* 0x00188c0001477983 */ /* 0x000ea20000300800 */
[----:B-1----:R-:W-:Y:S01]  /*5a5d0*/  ISETP.LT.AND P6, PT, R78, UR8, !P5 ;  /* 0x000000084e007c0c */ /* 0x002fe2000efc1270 */
[C---:B------:R-:W-:Y:S01]  /*5a5e0*/  IMAD.WIDE R68, R7.reuse, 0x2, R4 ;  /* 0x0000000207447825 */ /* 0x040fe200078e0204 */
[----:B---3--:R-:W-:Y:S01]  /*5a5f0*/  F2FP.F16.F32.PACK_AB R10, R10, R79 ;  /* 0x0000004f0a0a723e */ /* 0x008fe200000000ff */
[----:B------:R-:W3:Y:S02]  /*5a600*/  LDL.LU R75, [R1+0x20] ;  /* 0x00002000014b7983 */ /* 0x000ee40000300800 */
[----:B------:R-:W-:Y:S01]  /*5a610*/  VIADD R6, R7, UR28 ;  /* 0x0000001c07067c36 */ /* 0x000fe20008000000 */
[----:B------:R-:W0:Y:S03]  /*5a620*/  LDCU UR6, c[0x0][0x39c] ;  /* 0x00007380ff0677ac */ /* 0x000e260008000800 */
[----:B------:R-:W-:Y:S01]  /*5a630*/  IMAD.WIDE R8, R6, 0x2, R2 ;  /* 0x0000000206087825 */ /* 0x000fe200078e0202 */
[----:B------:R-:W1:Y:S01]  /*5a640*/  LDCU UR8, c[0x0][0x398] ;  /* 0x00007300ff0877ac */ /* 0x000e620008000800 */
[----:B------:R4:W-:Y:S01]  /*5a650*/  @P4 STG.E.U16 desc[UR20][R68.64], R70 ;  /* 0x0000004644004986 */ /* 0x0009e2000c101514 */
[----:B------:R-:W-:Y:S01]  /*5a660*/  ISETP.LT.AND P5, PT, R77, UR12, !P5 ;  /* 0x0000000c4d007c0c */ /* 0x000fe2000efa1270 */
[----:B------:R-:W2:Y:S02]  /*5a670*/  LDCU UR4, c[0x0][0x39c] ;  /* 0x00007380ff0477ac */ /* 0x000ea40008000800 */
[----:B------:R0:W-:Y:S01]  /*5a680*/  @P6 STG.E.U16 desc[UR20][R8.64], R0 ;  /* 0x0000000008006986 */ /* 0x0001e2000c101514 */
[----:B------:R-:W-:-:S03]  /*5a690*/  ISETP.LT.AND P6, PT, R78, UR7, !P0 ;  /* 0x000000074e007c0c */ /* 0x000fc6000c7c1270 */
[----:B----4-:R-:W4:Y:S01]  /*5a6a0*/  LDL.LU R70, [R1+0x1890] ;  /* 0x0018900001467983 */ /* 0x010f220000300800 */
[----:B------:R-:W-:Y:S01]  /*5a6b0*/  PRMT R68, R74, 0x7610, R68 ;  /* 0x000076104a447816 */ /* 0x000fe20000000044 */
[----:B------:R-:W1:Y:S01]  /*5a6c0*/  LDCU UR12, c[0x0][0x398] ;  /* 0x00007300ff0c77ac */ /* 0x000e620008000800 */
[C---:B0-----:R-:W-:Y:S01]  /*5a6d0*/  VIADD R0, R6.reuse, UR28 ;  /* 0x0000001c06007c36 */ /* 0x041fe20008000000 */
[----:B------:R-:W4:Y:S01]  /*5a6e0*/  LDL.LU R74, [R1+0x24] ;  /* 0x00002400014a7983 */ /* 0x000f220000300800 */
[----:B------:R-:W-:Y:S01]  /*5a6f0*/  IMAD.WIDE R8, R6, 0x2, R4 ;  /* 0x0000000206087825 */ /* 0x000fe200078e0204 */
[----:B------:R-:W-:Y:S01]  /*5a700*/  ISETP.LT.AND P0, PT, R77, UR10, !P0 ;  /* 0x0000000a4d007c0c */ /* 0x000fe2000c701270 */
[----:B------:R-:W0:Y:S01]  /*5a710*/  LDCU UR7, c[0x0][0x398] ;  /* 0x00007300ff0777ac */ /* 0x000e220008000800 */
[----:B------:R-:W4:Y:S01]  /*5a720*/  LDL.LU R69, [R1+0x1898] ;  /* 0x0018980001457983 */ /* 0x000f220000300800 */
[----:B------:R-:W-:Y:S01]  /*5a730*/  IMAD.WIDE R6, R0, 0x2, R2 ;  /* 0x0000000200067825 */ /* 0x000fe200078e0202 */
[----:B------:R-:W-:Y:S01]  /*5a740*/  ISETP.GE.AND P4, PT, R72, UR6, PT ;  /* 0x0000000648007c0c */ /* 0x000fe2000bf86270 */
[----:B------:R-:W4:Y:S01]  /*5a750*/  LDCU UR6, c[0x0][0x39c] ;  /* 0x00007380ff0677ac */ /* 0x000f220008000800 */
[----:B------:R1:W-:Y:S01]  /*5a760*/  @P5 STG.E.U16 desc[UR20][R8.64], R68 ;  /* 0x0000004408005986 */ /* 0x0003e2000c101514 */
[----:B------:R-:W0:Y:S03]  /*5a770*/  LDCU UR10, c[0x0][0x398] ;  /* 0x00007300ff0a77ac */ /* 0x000e260008000800 */
[----:B------:R0:W-:Y:S01]  /*5a780*/  @P6 STG.E.U16 desc[UR20][R6.64], R10 ;  /* 0x0000000a06006986 */ /* 0x0001e2000c101514 */
[----:B-1----:R-:W-:-:S02]  /*5a790*/  PRMT R68, R10, 0x7632, R68 ;  /* 0x000076320a447816 */ /* 0x002fc40000000044 */
[----:B0-----:R-:W-:Y:S01]  /*5a7a0*/  F2FP.F16.F32.PACK_AB R7, R11, R76 ;  /* 0x0000004c0b07723e */ /* 0x001fe200000000ff */
[----:B------:R-:W-:Y:S01]  /*5a7b0*/  IMAD.WIDE R10, R0, 0x2, R4 ;  /* 0x00000002000a7825 */ /* 0x000fe200078e0204 */
[----:B------:R-:W4:Y:S04]  /*5a7c0*/  LDL.LU R76, [R1+0x28] ;  /* 0x00002800014c7983 */ /* 0x000f280000300800 */
[----:B------:R0:W-:Y:S04]  /*5a7d0*/  @P0 STG.E.U16 desc[UR20][R10.64], R68 ;  /* 0x000000440a000986 */ /* 0x0001e8000c101514 */
[----:B0-----:R-:W4:Y:S01]  /*5a7e0*/  LDL.LU R68, [R1+0x1894] ;  /* 0x0018940001447983 */ /* 0x001f220000300800 */
[----:B---3--:R-:W-:-:S03]  /*5a7f0*/  F2FP.F16.F32.PACK_AB R12, R12, R75 ;  /* 0x0000004b0c0c723e */ /* 0x008fc600000000ff */
[----:B------:R-:W3:Y:S01]  /*5a800*/  LDL.LU R75, [R1+0x2c] ;  /* 0x00002c00014b7983 */ /* 0x000ee20000300800 */
[----:B------:R-:W-:Y:S01]  /*5a810*/  ISETP.LT.AND P6, PT, R78, UR8, !P4 ;  /* 0x000000084e007c0c */ /* 0x000fe2000e7c1270 */
[----:B------:R-:W-:Y:S01]  /*5a820*/  VIADD R6, R0, UR28 ;  /* 0x0000001c00067c36 */ /* 0x000fe20008000000 */
[----:B------:R-:W0:Y:S01]  /*5a830*/  LDCU UR8, c[0x0][0x398] ;  /* 0x00007300ff0877ac */ /* 0x000e220008000800 */
[----:B--2---:R-:W-:Y:S02]  /*5a840*/  ISETP.GE.AND P5, PT, R71, UR4, PT ;  /* 0x0000000447007c0c */ /* 0x004fe4000bfa6270 */
[C---:B------:R-:W-:Y:S01]  /*5a850*/  IMAD.WIDE R8, R6.reuse, 0x2, R2 ;  /* 0x0000000206087825 */ /* 0x040fe200078e0202 */
[----:B------:R-:W-:Y:S01]  /*5a860*/  ISETP.LT.AND P4, PT, R77, UR12, !P4 ;  /* 0x0000000c4d007c0c */ /* 0x000fe2000e781270 */
[----:B------:R-:W1:Y:S02]  /*5a870*/  LDCU UR4, c[0x0][0x39c] ;  /* 0x00007380ff0477ac */ /* 0x000e640008000800 */
[----:B------:R-:W-:Y:S01]  /*5a880*/  VIADD R0, R6, UR28 ;  /* 0x0000001c06007c36 */ /* 0x000fe20008000000 */
[----:B------:R-:W-:Y:S01]  /*5a890*/  PRMT R10, R7, 0x7632, R10 ;  /* 0x00007632070a7816 */ /* 0x000fe2000000000a */
[----:B------:R-:W2:Y:S02]  /*5a8a0*/  LDCU UR12, c[0x0][0x398] ;  /* 0x00007300ff0c77ac */ /* 0x000ea40008000800 */
[----:B------:R0:W-:Y:S01]  /*5a8b0*/  @P6 STG.E.U16 desc[UR20][R8.64], R7 ;  /* 0x0000000708006986 */ /* 0x0001e2000c101514 */
[----:B------:R-:W-:Y:S01]  /*5a8c0*/  ISETP.LT.AND P6, PT, R78, UR7, !P5 ;  /* 0x000000074e007c0c */ /* 0x000fe2000efc1270 */
[----:B------:R-:W1:Y:S01]  /*5a8d0*/  LDCU UR7, c[0x0][0x398] ;  /* 0x00007300ff0777ac */ /* 0x000e620008000800 */
[----:B----4-:R-:W-:-:S02]  /*5a8e0*/  ISETP.GE.AND P0, PT, R70, UR6, PT ;  /* 0x0000000646007c0c */ /* 0x010fc4000bf06270 */
[----:B------:R-:W-:Y:S01]  /*5a8f0*/  ISETP.LT.AND P5, PT, R77, UR10, !P5 ;  /* 0x0000000a4d007c0c */ /* 0x000fe2000efa1270 */
[----:B------:R-:W4:Y:S01]  /*5a900*/  LDCU UR6, c[0x0][0x39c] ;  /* 0x00007380ff0677ac */ /* 0x000f220008000800 */
[----:B------:R-:W-:Y:S01]  /*5a910*/  F2FP.F16.F32.PACK_AB R13, R13, R74 ;  /* 0x0000004a0d0d723e */ /* 0x000fe200000000ff */
[----:B------:R-:W2:Y:S01]  /*5a920*/  LDCU UR10, c[0x0][0x398] ;  /* 0x00007300ff0a77ac */ /* 0x000ea20008000800 */
[----:B0-----:R-:W-:-:S04]  /*5a930*/  IMAD.WIDE R8, R6, 0x2, R4 ;  /* 0x0000000206087825 */ /* 0x001fc800078e0204 */
[----:B------:R-:W-:Y:S01]  /*5a940*/  IMAD.WIDE R6, R0, 0x2, R2 ;  /* 0x0000000200067825 */ /* 0x000fe200078e0202 */
[----:B------:R0:W-:Y:S04]  /*5a950*/  @P4 STG.E.U16 desc[UR20][R8.64], R10 ;  /* 0x0000000a08004986 */ /* 0x0001e8000c101514 */
[----:B------:R2:W-:Y:S01]  /*5a960*/  @P6 STG.E.U16 desc[UR20][R6.64], R12 ;  /* 0x0000000c06006986 */ /* 0x0005e2000c101514 */
[----:B------:R-:W-:Y:S01]  /*5a970*/  ISETP.LT.AND P6, PT, R78, UR8, !P0 ;  /* 0x000000084e007c0c */ /* 0x000fe2000c7c1270 */
[----:B------:R-:W4:Y:S01]  /*5a980*/  LDCU UR8, c[0x0][0x398] ;  /* 0x00007300ff0877ac */ /* 0x000f220008000800 */
[----:B-1----:R-:W-:Y:S01]  /*5a990*/  ISETP.GE.AND P4, PT, R69, UR4, PT ;  /* 0x0000000445007c0c */ /* 0x002fe2000bf86270 */
[----:B0-----:R-:W-:-:S04]  /*5a9a0*/  IMAD.WIDE R10, R0, 0x2, R4 ;  /* 0x00000002000a7825 */ /* 0x001fc800078e0204 */
[----:B--2---:R-:W-:Y:S01]  /*5a9b0*/  VIADD R6, R0, UR28 ;  /* 0x0000001c00067c36 */ /* 0x004fe20008000000 */
[----:B------:R-:W-:Y:S01]  /*5a9c0*/  PRMT R7, R12, 0x7632, R7 ;  /* 0x000076320c077816 */ /* 0x000fe20000000007 */
[----:B------:R-:W2:Y:S01]  /*5a9d0*/  LDL.LU R69, [R1+0x15d4] ;  /* 0x0015d40001457983 */ /* 0x000ea20000300800 */
[----:B------:R-:W-:Y:S01]  /*5a9e0*/  ISETP.LT.AND P0, PT, R77, UR12, !P0 ;  /* 0x0000000c4d007c0c */ /* 0x000fe2000c701270 */
[----:B------:R-:W-:Y:S01]  /*5a9f0*/  IMAD.WIDE R8, R6, 0x2, R2 ;  /* 0x0000000206087825 */ /* 0x000fe200078e0202 */
[----:B------:R-:W-:Y:S01]  /*5aa00*/  F2FP.F16.F32.PACK_AB R14, R14, R76 ;  /* 0x0000004c0e0e723e */ /* 0x000fe200000000ff */
[----:B------:R0:W-:Y:S01]  /*5aa10*/  @P5 STG.E.U16 desc[UR20][R10.64], R7 ;  /* 0x000000070a005986 */ /* 0x0001e2000c101514 */
[----:B------:R-:W2:Y:S03]  /*5aa20*/  LDCU UR4, c[0x0][0x39c] ;  /* 0x00007380ff0477ac */ /* 0x000ea60008000800 */
[----:B------:R1:W-:Y:S01]  /*5aa30*/  @P6 STG.E.U16 desc[UR20][R8.64], R13 ;  /* 0x0000000d08006986 */ /* 0x0003e2000c101514 */
[----:B------:R-:W-:Y:S01]  /*5aa40*/  ISETP.LT.AND P6, PT, R78, UR7, !P4 ;  /* 0x000000074e007c0c */ /* 0x000fe2000e7c1270 */
[----:B------:R-:W-:Y:S01]  /*5aa50*/  VIADD R0, R6, UR28 ;  /* 0x0000001c06007c36 */ /* 0x000fe20008000000 */
[----:B------:R-:W3:Y:S01]  /*5aa60*/  LDCU UR12, c[0x0][0x398] ;  /* 0x00007300ff0c77ac */ /* 0x000ee20008000800 */
[----:B------:R-:W2:Y:S01]  /*5aa70*/  LDL.LU R74, [R1+0x30] ;  /* 0x00003000014a7983 */ /* 0x000ea20000300800 */
[----:B0-----:R-:W-:Y:S01]  /*5aa80*/  PRMT R10, R13, 0x7632, R10 ;  /* 0x000076320d0a7816 */ /* 0x001fe2000000000a */
[----:B------:R-:W0:Y:S01]  /*5aa90*/  LDCU UR7, c[0x0][0x398] ;  /* 0x00007300ff0777ac */ /* 0x000e220008000800 */
[----:B----4-:R-:W-:Y:S01]  /*5aaa0*/  ISETP.GE.AND P5, PT, R68, UR6, PT ;  /* 0x0000000644007c0c */ /* 0x010fe2000bfa6270 */
[----:B-1----:R-:W-:Y:S01]  /*5aab0*/  IMAD.WIDE R8, R6, 0x2, R4 ;  /* 0x0000000206087825 */ /* 0x002fe200078e0204 */
[----:B------:R-:W4:Y:S01]  /*5aac0*/  LDL.LU R68, [R1+0x15dc] ;  /* 0x0015dc0001447983 */ /* 0x000f220000300800 */
[----:B------:R-:W-:Y:S01]  /*5aad0*/  ISETP.LT.AND P4, PT, R77, UR10, !P4 ;  /* 0x0000000a4d007c0c */ /* 0x000fe2000e781270 */
[----:B------:R-:W4:Y:S01]  /*5aae0*/  LDCU UR6, c[0x0][0x39c] ;  /* 0x00007380ff0677ac */ /* 0x000f220008000800 */
[----:B------:R-:W-:Y:S01]  /*5aaf0*/  IMAD.WIDE R6, R0, 0x2, R2 ;  /* 0x0000000200067825 */ /* 0x000fe200078e0202 */
[----:B------:R1:W-:Y:S01]  /*5ab00*/  @P0 STG.E.U16 desc[UR20][R8.64], R10 ;  /* 0x0000000a08000986 */ /* 0x0003e2000c101514 */
[----:B------:R-:W0:Y:S03]  /*5ab10*/  LDCU UR10, c[0x0][0x398] ;  /* 0x00007300ff0a77ac */ /* 0x000e260008000800 */
[----:B------:R0:W-:Y:S01]  /*5ab20*/  @P6 STG.E.U16 desc[UR20][R6.64], R14 ;  /* 0x0000000e06006986 */ /* 0x0001e2000c101514 */
[----:B------:R-:W-:Y:S01]  /*5ab30*/  ISETP.LT.AND P6, PT, R78, UR8, !P5 ;  /* 0x000000084e007c0c */ /* 0x000fe2000efc1270 */
[----:B------:R-:W2:Y:S02]  /*5ab40*/  LDCU UR8, c[0x0][0x398] ;  /* 0x00007300ff0877ac */ /* 0x000ea40008000800 */
[----:B------:R-:W4:Y:S01]  /*5ab50*/  LDL.LU R76, [R1+0x34] ;  /* 0x00003400014c7983 */ /* 0x000f220000300800 */
[----:B-1----:R-:W-:-:S03]  /*5ab60*/  IMAD.WIDE R10, R0, 0x2, R4 ;  /* 0x00000002000a7825 */ /* 0x002fc600078e0204 */
[----:B------:R-:W4:Y:S01]  /*5ab70*/  LDL.LU R13, [R1+0x15d8] ;  /* 0x0015d800010d7983 */ /* 0x000f220000300800 */
[----:B0-----:R-:W-:Y:S01]  /*5ab80*/  VIADD R6, R0, UR28 ;  /* 0x0000001c00067c36 */ /* 0x001fe20008000000 */
[----:B------:R-:W-:-:S03]  /*5ab90*/  PRMT R7, R14, 0x7632, R7 ;  /* 0x000076320e077816 */ /* 0x000fc60000000007 */
[----:B------:R-:W-:Y:S02]  /*5aba0*/  IMAD.WIDE R8, R6, 0x2, R2 ;  /* 0x0000000206087825 */ /* 0x000fe400078e0202 */
[----:B------:R0:W-:Y:S01]  /*5abb0*/  @P4 STG.E.U16 desc[UR20][R10.64], R7 ;  /* 0x000000070a004986 */ /* 0x0001e2000c101514 */
[----:B---3--:R-:W-:-:S03]  /*5abc0*/  F2FP.F16.F32.PACK_AB R15, R15, R75 ;  /* 0x0000004b0f0f723e */ /* 0x008fc600000000ff */
[----:B------:R-:W3:Y:S01]  /*5abd0*/  LDL.LU R75, [R1+0x38] ;  /* 0x00003800014b7983 */ /* 0x000ee20000300800 */
[----:B0-----:R-:W-:-:S03]  /*5abe0*/  PRMT R10, R15, 0x7632, R10 ;  /* 0x000076320f0a7816 */ /* 0x001fc6000000000a */
[----:B------:R0:W-:Y:S04]  /*5abf0*/  @P6 STG.E.U16 desc[UR20][R8.64], R15 ;  /* 0x0000000f08006986 */ /* 0x0001e8000c101514 */
[----:B0-----:R-:W3:Y:S01]  /*5ac00*/  LDL.LU R15, [R1+0x15e0] ;  /* 0x0015e000010f7983 */ /* 0x001ee20000300800 */
[----:B------:R-:W-:Y:S01]  /*5ac10*/  ISETP.LT.AND P5, PT, R77, UR12, !P5 ;  /* 0x0000000c4d007c0c */ /* 0x000fe2000efa1270 */
[C---:B------:R-:W-:Y:S01]  /*5ac20*/  VIADD R0, R6.reuse, UR28 ;  /* 0x0000001c06007c36 */ /* 0x040fe20008000000 */
[----:B------:R-:W0:Y:S01]  /*5ac30*/  LDCU UR12, c[0x0][0x398] ;  /* 0x00007300ff0c77ac */ /* 0x000e220008000800 */
[----:B------:R-:W-:-:S04]  /*5ac40*/  IMAD.WIDE R8, R6, 0x2, R4 ;  /* 0x0000000206087825 */ /* 0x000fc800078e0204 */
[----:B------:R-:W-:-:S06]  /*5ac50*/  IMAD.WIDE R6, R0, 0x2, R2 ;  /* 0x0000000200067825 */ /* 0x000fcc00078e0202 */
[----:B------:R1:W-:Y:S01]  /*5ac60*/  @P5 STG.E.U16 desc[UR20][R8.64], R10 ;  /* 0x0000000a08005986 */ /* 0x0003e2000c101514 */
[----:B--2---:R-:W-:Y:S01]  /*5ac70*/  ISETP.GE.AND P0, PT, R69, UR4, PT ;  /* 0x0000000445007c0c */ /* 0x004fe2000bf06270 */
[----:B------:R-:W2:Y:S03]  /*5ac80*/  LDCU UR4, c[0x0][0x39c] ;  /* 0x00007380ff0477ac */ /* 0x000ea60008000800 */
[----:B------:R-:W-:Y:S01]  /*5ac90*/  ISETP.LT.AND P6, PT, R78, UR7, !P0 ;  /* 0x000000074e007c0c */ /* 0x000fe2000c7c1270 */
[----:B-1----:R-:W-:Y:S01]  /*5aca0*/  IMAD.WIDE R10, R0, 0x2, R4 ;  /* 0x00000002000a7825 */ /* 0x002fe200078e0204 */
[----:B------:R-:W-:Y:S01]  /*5acb0*/  ISETP.LT.AND P0, PT, R77, UR10, !P0 ;  /* 0x0000000a4d007c0c */ /* 0x000fe2000c701270 */
[----:B------:R-:W1:Y:S01]  /*5acc0*/  LDCU UR7, c[0x0][0x398] ;  /* 0x00007300ff0777ac */ /* 0x000e620008000800 */
[----:B------:R-:W0:Y:S01]  /*5acd0*/  LDCU UR10, c[0x0][0x398] ;  /* 0x00007300ff0a77ac */ /* 0x000e220008000800 */
[----:B------:R-:W-:-:S02]  /*5ace0*/  F2FP.F16.F32.PACK_AB R16, R16, R74 ;  /* 0x0000004a1010723e */ /* 0x000fc400000000ff */
[----:B------:R-:W3:Y:S01]  /*5acf0*/  LDL.LU R74, [R1+0x3c] ;  /* 0x00003c00014a7983 */ /* 0x000ee20000300800 */
[----:B----4-:R-:W-:Y:S01]  /*5ad00*/  ISETP.GE.AND P4, PT, R68, UR6, PT ;  /* 0x0000000644007c0c */ /* 0x010fe2000bf86270 */
[----:B------:R-:W3:Y:S04]  /*5ad10*/  LDCU UR6, c[0x0][0x39c] ;  /* 0x00007380ff0677ac */ /* 0x000ee80008000800 */
[----:B------:R4:W-:Y:S02]  /*5ad20*/  @P6 STG.E.U16 desc[UR20][R6.64], R16 ;  /* 0x0000001006006986 */ /* 0x0009e4000c101514 */
[----:B----4-:R-:W-:Y:S02]  /*5ad30*/  PRMT R7, R16, 0x7632, R7 ;  /* 0x0000763210077816 */ /* 0x010fe40000000007 */
[----:B------:R-:W-:-:S02]  /*5ad40*/  F2FP.F16.F32.PACK_AB R17, R17, R76 ;  /* 0x0000004c1111723e */ /* 0x000fc400000000ff */
[----:B--2---:R-:W-:Y:S01]  /*5ad50*/  ISETP.GE.AND P5, PT, R13, UR4, PT ;  /* 0x000000040d007c0c */ /* 0x004fe2000bfa6270 */
[----:B------:R2:W-:Y:S01]  /*5ad60*/  @P0 STG.E.U16 desc[UR20][R10.64], R7 ;  /* 0x000000070a000986 */ /* 0x0005e2000c101514 */
[----:B------:R-:W-:Y:S01]  /*5ad70*/  ISETP.LT.AND P6, PT, R78, UR8, !P4 ;  /* 0x000000084e007c0c */ /* 0x000fe2000e7c1270 */
[----:B------:R-:W-:Y:S01]  /*5ad80*/  VIADD R6, R0, UR28 ;  /* 0x0000001c00067c36 */ /* 0x000fe20008000000 */
[----:B------:R-:W4:Y:S01]  /*5ad90*/  LDCU UR4, c[0x0][0x39c] ;  /* 0x00007380ff0477ac */ /* 0x000f220008000800 */
[----:B------:R-:W4:Y:S01]  /*5ada0*/  LDL.LU R13, [R1+0x18ac] ;  /* 0x0018ac00010d7983 */ /* 0x000f220000300800 */
[----:B------:R-:W0:Y:S03]  /*5adb0*/  LDCU UR8, c[0x0][0x398] ;  /* 0x00007300ff0877ac */ /* 0x000e260008000800 */
[----:B------:R-:W4:Y:S01]  /*5adc0*/  LDL.LU R76, [R1+0x40] ;  /* 0x00004000014c7983 */ /* 0x000f220000300800 */
[----:B---3--:R-:W-:Y:S01]  /*5add0*/  ISETP.GE.AND P0, PT, R15, UR6, PT ;  /* 0x000000060f007c0c */ /* 0x008fe2000bf06270 */
[----:B------:R-:W-:-:S02]  /*5ade0*/  IMAD.WIDE R8, R6, 0x2, R2 ;  /* 0x0000000206087825 */ /* 0x000fc400078e0202 */
[----:B------:R-:W3:Y:S01]  /*5adf0*/  LDL.LU R15, [R1+0x18b8] ;  /* 0x0018b800010f7983 */ /* 0x000ee20000300800 */
[C---:B0-----:R-:W-:Y:S01]  /*5ae00*/  ISETP.LT.AND P4, PT, R77.reuse, UR12, !P4 ;  /* 0x0000000c4d007c0c */ /* 0x041fe2000e781270 */
[----:B------:R-:W3:Y:S02]  /*5ae10*/  LDCU UR6, c[0x0][0x39c] ;  /* 0x00007380ff0677ac */ /* 0x000ee40008000800 */
[----:B------:R0:W-:Y:S01]  /*5ae20*/  @P6 STG.E.U16 desc[UR20][R8.64], R17 ;  /* 0x0000001108006986 */ /* 0x0001e2000c101514 */
[----:B-1----:R-:W-:Y:S01]  /*5ae30*/  ISETP.LT.AND P6, PT, R78, UR7, !P5 ;  /* 0x000000074e007c0c */ /* 0x002fe2000efc1270 */
[----:B------:R-:W-:Y:S01]  /*5ae40*/  VIADD R0, R6, UR28 ;  /* 0x0000001c06007c36 */ /* 0x000fe20008000000 */
[----:B------:R-:W-:Y:S01]  /*5ae50*/  ISETP.LT.AND P5, PT, R77, UR10, !P5 ;  /* 0x0000000a4d007c0c */ /* 0x000fe2000efa1270 */
[----:B------:R-:W1:Y:S01]  /*5ae60*/  LDCU UR12, c[0x0][0x398] ;  /* 0x00007300ff0c77ac */ /* 0x000e620008000800 */
[----:B--2---:R-:W-:Y:S02]  /*5ae70*/  PRMT R10, R17, 0x7632, R10 ;  /* 0x00007632110a7816 */ /* 0x004fe4000000000a */
[----:B------:R-:W-:Y:S01]  /*5ae80*/  F2FP.F16.F32.PACK_AB R18, R18, R75 ;  /* 0x0000004b1212723e */ /* 0x000fe200000000ff */
[----:B------:R-:W2:Y:S01]  /*5ae90*/  LDCU UR7, c[0x0][0x398] ;  /* 0x00007300ff0777ac */ /* 0x000ea20008000800 */
[----:B------:R-:W2:Y:S01]  /*5aea0*/  LDL.LU R75, [R1+0x44] ;  /* 0x00004400014b7983 */ /* 0x000ea20000300800 */
[----:B0-----:R-:W-:Y:S01]  /*5aeb0*/  IMAD.WIDE R8, R6, 0x2, R4 ;  /* 0x0000000206087825 */ /* 0x001fe200078e0204 */
[----:B------:R-:W0:Y:S03]  /*5aec0*/  LDCU UR10, c[0x0][0x398] ;  /* 0x00007300ff0a77ac */ /* 0x000e260008000800 */
[C---:B------:R-:W-:Y:S01]  /*5aed0*/  IMAD.WIDE R6, R0.reuse, 0x2, R2 ;  /* 0x0000000200067825 */ /* 0x040fe200078e0202 */
[----:B------:R1:W-:Y:S04]  /*5aee0*/  @P4 STG.E.U16 desc[UR20][R8.64], R10 ;  /* 0x0000000a08004986 */ /* 0x0003e8000c101514 */
[----:B------:R0:W-:Y:S01]  /*5aef0*/  @P6 STG.E.U16 desc[UR20][R6.64], R18 ;  /* 0x0000001206006986 */ /* 0x0001e2000c101514 */
[----:B-1----:R-:W-:Y:S01]  /*5af00*/  IMAD.WIDE R10, R0, 0x2, R4 ;  /* 0x00000002000a7825 */ /* 0x002fe200078e0204 */
[----:B0-----:R-:W-:-:S05]  /*5af10*/  PRMT R7, R18, 0x7632, R7 ;  /* 0x0000763212077816 */ /* 0x001fca0000000007 */
[----:B------:R0:W-:Y:S01]  /*5af20*/  @P5 STG.E.U16 desc[UR20][R10.64], R7 ;  /* 0x000000070a005986 */ /* 0x0001e2000c101514 */
[----:B------:R-:W-:Y:S02]  /*5af30*/  F2FP.F16.F32.PACK_AB R19, R19, R74 ;  /* 0x0000004a1313723e */ /* 0x000fe400000000ff */
[----:B----4-:R-:W-:Y:S01]  /*5af40*/  ISETP.GE.AND P4, PT, R13, UR4, PT ;  /* 0x000000040d007c0c */ /* 0x010fe2000bf86270 */
[----:B------:R-:W-:Y:S01]  /*5af50*/  VIADD R6, R0, UR28 ;  /* 0x0000001c00067c36 */ /* 0x000fe20008000000 */
[----:B------:R-:W4:Y:S01]  /*5af60*/  LDL.LU R13, [R1+0x18a4] ;  /* 0x0018a400010d7983 */ /* 0x000f220000300800 */
[----:B------:R-:W-:Y:S01]  /*5af70*/  ISETP.LT.AND P6, PT, R78, UR8, !P0 ;  /* 0x000000084e007c0c */ /* 0x000fe2000c7c1270 */
[----:B------:R-:W4:Y:S02]  /*5af80*/  LDCU UR4, c[0x0][0x39c] ;  /* 0x00007380ff0477ac */ /* 0x000f240008000800 */
[----:B------:R-:W4:Y:S01]  /*5af90*/  LDL.LU R74, [R1+0x48] ;  /* 0x00004800014a7983 */ /* 0x000f220000300800 */
[----:B---3--:R-:W-:Y:S01]  /*5afa0*/  ISETP.GE.AND P5, PT, R15, UR6, PT ;  /* 0x000000060f007c0c */ /* 0x008fe2000bfa6270 */
[----:B------:R-:W-:-:S02]  /*5afb0*/  IMAD.WIDE R8, R6, 0x2, R2 ;  /* 0x0000000206087825 */ /* 0x000fc400078e0202 */
[----:B------:R-:W3:Y:S01]  /*5afc0*/  LDL.LU R15, [R1+0x18b4] ;  /* 0x0018b400010f7983 */ /* 0x000ee20000300800 */
[C---:B------:R-:W-:Y:S01]  /*5afd0*/  ISETP.LT.AND P0, PT, R77.reuse, UR12, !P0 ;  /* 0x0000000c4d007c0c */ /* 0x040fe2000c701270 */
[----:B------:R-:W3:Y:S04]  /*5afe0*/  LDCU UR6, c[0x0][0x39c] ;  /* 0x00007380ff0677ac */ /* 0x000ee80008000800 */
[----:B------:R1:W-:Y:S01]  /*5aff0*/  @P6 STG.E.U16 desc[UR20][R8.64], R19 ;  /* 0x0000001308006986 */ /* 0x0003e2000c101514 */
[----:B--2---:R-:W-:Y:S01]  /*5b000*/  ISETP.LT.AND P6, PT, R78, UR7, !P4 ;  /* 0x000000074e007c0c */ /* 0x004fe2000e7c1270 */
[----:B------:R-:W-:Y:S01]  /*5b010*/  VIADD R0, R6, UR28 ;  /* 0x0000001c06007c36 */ /* 0x000fe20008000000 */
[----:B------:R-:W-:Y:S01]  /*5b020*/  ISETP.LT.AND P4, PT, R77, UR10, !P4 ;  /* 0x0000000a4d007c0c */ /* 0x000fe2000e781270 */
[----:B------:R-:W2:Y:S01]  /*5b030*/  LDCU UR8, c[0x0][0x398] ;  /* 0x00007300ff0877ac */ /* 0x000ea20008000800 */
[----:B0-----:R-:W-:-:S02]  /*5b040*/  PRMT R10, R19, 0x7632, R10 ;  /* 0x00007632130a7816 */ /* 0x001fc4000000000a */
[----:B------:R-:W-:Y:S01]  /*5b050*/  F2FP.F16.F32.PACK_AB R20, R20, R76 ;  /* 0x0000004c1414723e */ /* 0x000fe200000000ff */
[----:B------:R-:W0:Y:S01]  /*5b060*/  LDCU UR12, c[0x0][0x398] ;  /* 0x00007300ff0c77ac */ /* 0x000e220008000800 */
[----:B------:R-:W3:Y:S01]  /*5b070*/  LDL.LU R76, [R1+0x4c] ;  /* 0x00004c00014c7983 */ /* 0x000ee20000300800 */
[----:B-1----:R-:W-:Y:S01]  /*5b080*/  IMAD.WIDE R8, R6, 0x2, R4 ;  /* 0x0000000206087825 */ /* 0x002fe200078e0204 */
[----:B------:R-:W-:Y:S01]  /*5b090*/  F2FP.F16.F32.PACK_AB R21, R21, R75 ;  /* 0x0000004b1515723e */ /* 0x000fe200000000ff */
[----:B------:R-:W1:Y:S02]  /*5b0a0*/  LDCU UR7, c[0x0][0x398] ;  /* 0x00007300ff0777ac */ /* 0x000e640008000800 */
[C---:B------:R-:W-:Y:S01]  /*5b0b0*/  IMAD.WIDE R6, R0.reuse, 0x2, R2 ;  /* 0x0000000200067825 */ /* 0x040fe200078e0202 */
[----:B------:R0:W-:Y:S01]  /*5b0c0*/  @P0 STG.E.U16 desc[UR20][R8.64], R10 ;  /* 0x0000000a08000986 */ /* 0x0001e2000c101514 */
[----:B------:R-:W1:Y:S03]  /*5b0d0*/  LDCU UR10, c[0x0][0x398] ;  /* 0x00007300ff0a77ac */ /* 0x000e660008000800 */
[----:B------:R2:W-:Y:S01]  /*5b0e0*/  @P6 STG.E.U16 desc[UR20][R6.64], R20 ;  /* 0x0000001406006986 */ /* 0x0005e2000c101514 */
[----:B0-----:R-:W-:Y:S01]  /*5b0f0*/  IMAD.WIDE R10, R0, 0x2, R4 ;  /* 0x00000002000a7825 */ /* 0x001fe200078e0204 */
[----:B--2---:R-:W-:-:S05]  /*5b100*/  PRMT R7, R20, 0x7632, R7 ;  /* 0x0000763214077816 */ /* 0x004fca0000000007 */
[----:B------:R0:W-:Y:S01]  /*5b110*/  @P4 STG.E.U16 desc[UR20][R10.64], R7 ;  /* 0x000000070a004986 */ /* 0x0001e2000c101514 */
[----:B----4-:R-:W-:Y:S01]  /*5b120*/  ISETP.GE.AND P0, PT, R13, UR4, PT ;  /* 0x000000040d007c0c */ /* 0x010fe2000bf06270 */
[----:B------:R-:W-:Y:S02]  /*5b130*/  VIADD R6, R0, UR28 ;  /* 0x0000001c00067c36 */ /* 0x000fe40008000000 */
[----:B------:R-:W2:Y:S01]  /*5b140*/  LDL.LU R13, [R1+0x15e8] ;  /* 0x0015e800010d7983 */ /* 0x000ea20000300800 */
[----:B------:R-:W-:Y:S01]  /*5b150*/  ISETP.LT.AND P6, PT, R78, UR8, !P5 ;  /* 0x000000084e007c0c */ /* 0x000fe2000efc1270 */
[----:B------:R-:W2:Y:S02]  /*5b160*/  LDCU UR4, c[0x0][0x39c] ;  /* 0x00007380ff0477ac */ /* 0x000ea40008000800 */
[----:B------:R-:W4:Y:S01]  /*5b170*/  LDL.LU R75, [R1+0x50] ;  /* 0x00005000014b7983 */ /* 0x000f220000300800 */
[----:B---3--:R-:W-:Y:S01]  /*5b180*/  ISETP.GE.AND P4, PT, R15, UR6, PT ;  /* 0x000000060f007c0c */ /* 0x008fe2000bf86270 */
[----:B------:R-:W-:-:S02]  /*5b190*/  IMAD.WIDE R8, R6, 0x2, R2 ;  /* 0x0000000206087825 */ /* 0x000fc400078e0202 */
[----:B------:R-:W3:Y:S01]  /*5b1a0*/  LDL.LU R15, [R1+0x15e4] ;  /* 0x0015e400010f7983 */ /* 0x000ee20000300800 */
[C---:B------:R-:W-:Y:S01]  /*5b1b0*/  ISETP.LT.AND P5, PT, R77.reuse, UR12, !P5 ;  /* 0x0000000c4d007c0c */ /* 0x040fe2000efa1270 */
[----:B------:R-:W3:Y:S04]  /*5b1c0*/  LDCU UR6, c[0x0][0x39c] ;  /* 0x00007380ff0677ac */ /* 0x000ee80008000800 */
[----:B------:R0:W-:Y:S01]  /*5b1d0*/  @P6 STG.E.U16 desc[UR20][R8.64], R21 ;  /* 0x0000001508006986 */ /* 0x0001e2000c101514 */
[----:B-1----:R-:W-:Y:S01]  /*5b1e0*/  ISETP.LT.AND P6, PT, R78, UR7, !P0 ;  /* 0x000000074e007c0c */ /* 0x002fe2000c7c1270 */
[----:B------:R-:W-:Y:S01]  /*5b1f0*/  VIADD R0, R6, UR28 ;  /* 0x0000001c06007c36 */ /* 0x000fe20008000000 */
[----:B------:R-:W-:Y:S01]  /*5b200*/  ISETP.LT.AND P0, PT, R77, UR10, !P0 ;  /* 0x0000000a4d007c0c */ /* 0x000fe2000c701270 */
[----:B------:R-:W1:Y:S01]  /*5b210*/  LDCU UR8, c[0x0][0x398] ;  /* 0x00007300ff0877ac */ /* 0x000e620008000800 */
[----:B0-----:R-:W-:-:S02]  /*5b220*/  PRMT R10, R21, 0x7632, R10 ;  /* 0x00007632150a7816 */ /* 0x001fc4000000000a */
[----:B------:R-:W-:Y:S01]  /*5b230*/  F2FP.F16.F32.PACK_AB R22, R22, R74 ;  /* 0x0000004a1616723e */ /* 0x000fe200000000ff */
[----:B------:R-:W0:Y:S01]  /*5b240*/  LDCU UR12, c[0x0][0x398] ;  /* 0x00007300ff0c77ac */ /* 0x000e220008000800 */
[----:B------:R-:W4:Y:S01]  /*5b250*/  LDL.LU R74, [R1+0x54] ;  /* 0x00005400014a7983 */ /* 0x000f220000300800 */
[----:B------:R-:W-:Y:S01]  /*5b260*/  IMAD.WIDE R8, R6, 0x2, R4 ;  /* 0x0000000206087825 */ /* 0x000fe200078e0204 */
[----:B------:R-:W-:Y:S01]  /*5b270*/  F2FP.F16.F32.PACK_AB R23, R23, R76 ;  /* 0x0000004c1717723e */ /* 0x000fe200000000ff */
[----:B------:R-:W0:Y:S02]  /*5b280*/  LDCU UR7, c[0x0][0x398] ;  /* 0x00007300ff0777ac */ /* 0x000e240008000800 */
[C---:B------:R-:W-:Y:S01]  /*5b290*/  IMAD.WIDE R6, R0.reuse, 0x2, R2 ;  /* 0x0000000200067825 */ /* 0x040fe200078e0202 */
[----:B------:R1:W-:Y:S01]  /*5b2a0*/  @P5 STG.E.U16 desc[UR20][R8.64], R10 ;  /* 0x0000000a08005986 */ /* 0x0003e2000c101514 */
[----:B------:R-:W0:Y:S03]  /*5b2b0*/  LDCU UR10, c[0x0][0x398] ;  /* 0x00007300ff0a77ac */ /* 0x000e260008000800 */
[----:B------:R0:W-:Y:S01]  /*5b2c0*/  @P6 STG.E.U16 desc[UR20][R6.64], R22 ;  /* 0x0000001606006986 */ /* 0x0001e2000c101514 */
[----:B-1----:R-:W-:Y:S01]  /*5b2d0*/  IMAD.WIDE R10, R0, 0x2, R4 ;  /* 0x00000002000a7825 */ /* 0x002fe200078e0204 */
[----:B0-----:R-:W-:-:S05]  /*5b2e0*/  PRMT R7, R22, 0x7632, R7 ;  /* 0x0000763216077816 */ /* 0x001fca0000000007 */
[----:B------:R0:W-:Y:S01]  /*5b2f0*/  @P0 STG.E.U16 desc[UR20][R10.64], R7 ;  /* 0x000000070a000986 */ /* 0x0001e2000c101514 */
[----:B--2---:R-:W-:Y:S01]  /*5b300*/  ISETP.GE.AND P5, PT, R13, UR4, PT ;  /* 0x000000040d007c0c */ /* 0x004fe2000bfa6270 */
[----:B------:R-:W-:Y:S02]  /*5b310*/  VIADD R6, R0, UR28 ;  /* 0x0000001c00067c36 */ /* 0x000fe40008000000 */
[----:B------:R-:W2:Y:S01]  /*5b320*/  LDL.LU R13, [R1+0x15ec] ;  /* 0x0015ec00010d7983 */ /* 0x000ea20000300800 */
[----:B------:R-:W-:Y:S01]  /*5b330*/  ISETP.LT.AND P6, PT, R78, UR8, !P4 ;  /* 0x000000084e007c0c */ /* 0x000fe2000e7c1270 */
[----:B------:R-:W2:Y:S02]  /*5b340*/  LDCU UR4, c[0x0][0x39c] ;  /* 0x00007380ff0477ac */ /* 0x000ea40008000800 */
[----:B------:R-:W2:Y:S01]  /*5b350*/  LDL.LU R76, [R1+0x58] ;  /* 0x00005800014c7983 */ /* 0x000ea20000300800 */
[----:B---3--:R-:W-:Y:S01]  /*5b360*/  ISETP.GE.AND P0, PT, R15, UR6, PT ;  /* 0x000000060f007c0c */ /* 0x008fe2000bf06270 */
[----:B------:R-:W-:-:S02]  /*5b370*/  IMAD.WIDE R8, R6, 0x2, R2 ;  /* 0x0000000206087825 */ /* 0x000fc400078e0202 */
[----:B------:R-:W3:Y:S01]  /*5b380*/  LDL.LU R15, [R1+0x15f0] ;  /* 0x0015f000010f7983 */ /* 0x000ee20000300800 */
[C---:B------:R-:W-:Y:S01]  /*5b390*/  ISETP.LT.AND P4, PT, R77.reuse, UR12, !P4 ;  /* 0x0000000c4d007c0c */ /* 0x040fe2000e781270 */
[----:B------:R-:W3:Y:S04]  /*5b3a0*/  LDCU UR6, c[0x0][0x39c] ;  /* 0x00007380ff0677ac */ /* 0x000ee80008000800 */
[----:B------:R1:W-:Y:S01]  /*5b3b0*/  @P6 STG.E.U16 desc[UR20][R8.64], R23 ;  /* 0x0000001708006986 */ /* 0x0003e2000c101514 */
[----:B------:R-:W-:Y:S01]  /*5b3c0*/  ISETP.LT.AND P6, PT, R78, UR7, !P5 ;  /* 0x000000074e007c0c */ /* 0x000fe2000efc1270 */
[----:B------:R-:W-:Y:S01]  /*5b3d0*/  VIADD R0, R6, UR28 ;  /* 0x0000001c06007c36 */ /* 0x000fe20008000000 */
[----:B------:R-:W-:Y:S01]  /*5b3e0*/  ISETP.LT.AND P5, PT, R77, UR10, !P5 ;  /* 0x0000000a4d007c0c */ /* 0x000fe2000efa1270 */
[----:B------:R-:W2:Y:S01]  /*5b3f0*/  LDCU UR8, c[0x0][0x398] ;  /* 0x00007300ff0877ac */ /* 0x000ea20008000800 */
[----:B0-----:R-:W-:-:S02]  /*5b400*/  PRMT R10, R23, 0x7632, R10 ;  /* 0x00007632170a7816 */ /* 0x001fc4000000000a */
[----:B----4-:R-:W-:Y:S01]  /*5b410*/  F2FP.F16.F32.PACK_AB R24, R24, R75 ;  /* 0x0000004b1818723e */ /* 0x010fe200000000ff */
[----:B------:R-:W0:Y:S01]  /*5b420*/  LDCU UR12, c[0x0][0x398] ;  /* 0x00007300ff0c77ac */ /* 0x000e220008000800 */
[----:B------:R-:W4:Y:S01]  /*5b430*/  LDL.LU R75, [R1+0x5c] ;  /* 0x00005c00014b7983 */ /* 0x000f220000300800 */
        /* <DEDUP_REMOVED lines=8> */
[----:B-1----:R-:W-:-:S05]  /*5b4c0*/  PRMT R7, R24, 0x7632, R7 ;  /* 0x0000763218077816 */ /* 0x002fca0000000007 */
        /* <DEDUP_REMOVED lines=22> */
[----:B------:R-:W-:Y:S01]  /*5b630*/  PRMT R11, R26, 0x7632, R11 ;  /* 0x000076321a0b7816 */ /* 0x000fe2000000000b */
[----:B------:R-:W1:Y:S02]  /*5b640*/  LDCU UR7, c[0x0][0x398] ;  /* 0x00007300ff0777ac */ /* 0x000e640008000800 */
[C---:B------:R-:W-:Y:S01]  /*5b650*/  IMAD.WIDE R6, R0.reuse, 0x2, R2 ;  /* 0x0000000200067825 */ /* 0x040fe200078e0202 */
[----:B------:R0:W-:Y:S01]  /*5b660*/  @P0 STG.E.U16 desc[UR20][R8.64], R10 ;  /* 0x0000000a08000986 */ /* 0x0001e2000c101514 */
[----:B----4-:R-:W-:Y:S01]  /*5b670*/  F2FP.F16.F32.PACK_AB R27, R27, R75 ;  /* 0x0000004b1b1b723e */ /* 0x010fe200000000ff */
[----:B------:R-:W4:Y:S02]  /*5b680*/  LDCU UR10, c[0x0][0x398] ;  /* 0x00007300ff0a77ac */ /* 0x000f240008000800 */
[----:B------:R1:W-:Y:S01]  /*5b690*/  @P6 STG.E.U16 desc[UR20][R6.64], R26 ;  /* 0x0000001a06006986 */ /* 0x0003e2000c101514 */
[----:B0-----:R-:W-:-:S05]  /*5b6a0*/  IMAD.WIDE R8, R0, 0x2, R4 ;  /* 0x0000000200087825 */ /* 0x001fca00078e0204 */
        /* <DEDUP_REMOVED lines=8> */
[----:B-1----:R-:W-:-:S02]  /*5b730*/  IMAD.WIDE R6, R10, 0x2, R2 ;  /* 0x000000020a067825 */ /* 0x002fc400078e0202 */
[----:B------:R-:W3:Y:S01]  /*5b740*/  LDL.LU R15, [R1+0x18bc] ;  /* 0x0018bc00010f7983 */ /* 0x000ee20000300800 */
[C---:B------:R-:W-:Y:S01]  /*5b750*/  ISETP.LT.AND P5, PT, R77.reuse, UR12, !P5 ;  /* 0x0000000c4d007c0c */ /* 0x040fe2000efa1270 */
[----:B------:R-:W3:Y:S04]  /*5b760*/  LDCU UR6, c[0x0][0x39c] ;  /* 0x00007380ff0677ac */ /* 0x000ee80008000800 */
[----:B------:R1:W-:Y:S01]  /*5b770*/  @P6 STG.E.U16 desc[UR20][R6.64], R27 ;  /* 0x0000001b06006986 */ /* 0x0003e2000c101514 */
[----:B------:R-:W-:Y:S01]  /*5b780*/  ISETP.LT.AND P6, PT, R78, UR7, !P0 ;  /* 0x000000074e007c0c */ /* 0x000fe2000c7c1270 */
[C---:B------:R-:W-:Y:S01]  /*5b790*/  VIADD R0, R10.reuse, UR28 ;  /* 0x0000001c0a007c36 */ /* 0x040fe20008000000 */
[----:B----4-:R-:W-:Y:S01]  /*5b7a0*/  ISETP.LT.AND P0, PT, R77, UR10, !P0 ;  /* 0x0000000a4d007c0c */ /* 0x010fe2000c701270 */
[----:B0-----:R-:W-:Y:S01]  /*5b7b0*/  IMAD.WIDE R10, R10, 0x2, R4 ;  /* 0x000000020a0a7825 */ /* 0x001fe200078e0204 */
[----:B------:R-:W-:Y:S01]  /*5b7c0*/  PRMT R8, R27, 0x7632, R8 ;  /* 0x000076321b087816 */ /* 0x000fe20000000008 */
[----:B------:R-:W0:Y:S01]  /*5b7d0*/  LDCU UR8, c[0x0][0x398] ;  /* 0x00007300ff0877ac */ /* 0x000e220008000800 */
[----:B------:R-:W-:-:S02]  /*5b7e0*/  F2FP.F16.F32.PACK_AB R28, R28, R74 ;  /* 0x0000004a1c1c723e */ /* 0x000fc400000000ff */
[----:B------:R-:W4:Y:S01]  /*5b7f0*/  LDL.LU R74, [R1+0x6c] ;  /* 0x00006c00014a7983 */ /* 0x000f220000300800 */
[----:B------:R-:W-:Y:S01]  /*5b800*/  F2FP.F16.F32.PACK_AB R29, R29, R76 ;  /* 0x0000004c1d1d723e */ /* 0x000fe200000000ff */
[----:B------:R-:W0:Y:S01]  /*5b810*/  LDCU UR12, c[0x0][0x398] ;  /* 0x00007300ff0c77ac */ /* 0x000e220008000800 */
[----:B-1----:R-:W-:Y:S01]  /*5b820*/  IMAD.WIDE R6, R0, 0x2, R2 ;  /* 0x0000000200067825 */ /* 0x002fe200078e0202 */
[----:B------:R1:W-:Y:S01]  /*5b830*/  @P5 STG.E.U16 desc[UR20][R10.64], R8 ;  /* 0x000000080a005986 */ /* 0x0003e2000c101514 */
[----:B------:R-:W0:Y:S03]  /*5b840*/  LDCU UR7, c[0x0][0x398] ;  /* 0x00007300ff0777ac */ /* 0x000e260008000800 */
[----:B------:R0:W-:Y:S01]  /*5b850*/  @P6 STG.E.U16 desc[UR20][R6.64], R28 ;  /* 0x0000001c06006986 */ /* 0x0001e2000c101514 */
[----:B------:R-:W2:Y:S01]  /*5b860*/  LDCU UR10, c[0x0][0x398] ;  /* 0x00007300ff0a77ac */ /* 0x000ea20008000800 */
[----:B-1----:R-:W-:Y:S01]  /*5b870*/  PRMT R11, R28, 0x7632, R11 ;  /* 0x000076321c0b7816 */ /* 0x002fe2000000000b */
        /* <DEDUP_REMOVED lines=15> */
[C---:B0-----:R-:W-:Y:S01]  /*5b970*/  IMAD.WIDE R6, R10.reuse, 0x2, R4 ;  /* 0x000000020a067825 */ /* 0x041fe200078e0204 */
[----:B------:R-:W-:Y:S01]  /*5b980*/  ISETP.LT.AND P5, PT, R77, UR10, !P5 ;  /* 0x0000000a4d007c0c */ /* 0x000fe2000efa1270 */
[----:B------:R-:W0:Y:S01]  /*5b990*/  LDCU UR8, c[0x0][0x398] ;  /* 0x00007300ff0877ac */ /* 0x000e220008000800 */
[----:B------:R-:W-:Y:S01]  /*5b9a0*/  PRMT R11, R29, 0x7632, R11 ;  /* 0x000076321d0b7816 */ /* 0x000fe2000000000b */
[----:B------:R-:W-:Y:S01]  /*5b9b0*/  VIADD R0, R10, UR28 ;  /* 0x0000001c0a007c36 */ /* 0x000fe20008000000 */
[----:B------:R-:W-:Y:S01]  /*5b9c0*/  F2FP.F16.F32.PACK_AB R30, R30, R75 ;  /* 0x0000004b1e1e723e */ /* 0x000fe200000000ff */
[----:B------:R-:W0:Y:S01]  /*5b9d0*/  LDCU UR12, c[0x0][0x398] ;  /* 0x00007300ff0c77ac */ /* 0x000e220008000800 */
[----:B------:R-:W3:Y:S01]  /*5b9e0*/  LDL.LU R75, [R1+0x74] ;  /* 0x00007400014b7983 */ /* 0x000ee20000300800 */
[----:B-1----:R-:W-:-:S03]  /*5b9f0*/  IMAD.WIDE R8, R0, 0x2, R2 ;  /* 0x0000000200087825 */ /* 0x002fc600078e0202 */
[----:B------:R1:W-:Y:S01]  /*5ba00*/  @P4 STG.E.U16 desc[UR20][R6.64], R11 ;  /* 0x0000000b06004986 */ /* 0x0003e2000c101514 */
[----:B----4-:R-:W-:Y:S01]  /*5ba10*/  F2FP.F16.F32.PACK_AB R31, R31, R74 ;  /* 0x0000004a1f1f723e */ /* 0x010fe200000000ff */
[----:B------:R-:W4:Y:S02]  /*5ba20*/  LDCU UR7, c[0x0][0x398] ;  /* 0x00007300ff0777ac */ /* 0x000f240008000800 */
[----:B------:R0:W-:Y:S01]  /*5ba30*/  @P6 STG.E.U16 desc[UR20][R8.64], R30 ;  /* 0x0000001e08006986 */ /* 0x0001e2000c101514 */
[----:B------:R-:W0:Y:S01]  /*5ba40*/  LDCU UR10, c[0x0][0x398] ;  /* 0x00007300ff0a77ac */ /* 0x000e220008000800 */
[----:B-1----:R-:W-:Y:S01]  /*5ba50*/  PRMT R11, R30, 0x7632, R11 ;  /* 0x000076321e0b7816 */ /* 0x002fe2000000000b */
[----:B------:R-:W-:-:S05]  /*5ba60*/  IMAD.WIDE R6, R0, 0x2, R4 ;  /* 0x0000000200067825 */ /* 0x000fca00078e0204 */
[----:B------:R1:W-:Y:S01]  /*5ba70*/  @P5 STG.E.U16 desc[UR20][R6.64], R11 ;  /* 0x0000000b06005986 */ /* 0x0003e2000c101514 */
[----:B--2---:R-:W-:Y:S01]  /*5ba80*/  ISETP.GE.AND P4, PT, R13, UR4, PT ;  /* 0x000000040d007c0c */ /* 0x004fe2000bf86270 */
[----:B------:R-:W-:Y:S02]  /*5ba90*/  VIADD R10, R0, UR28 ;  /* 0x0000001c000a7c36 */ /* 0x000fe40008000000 */
[----:B------:R-:W2:Y:S01]  /*5baa0*/  LDL.LU R13, [R1+0x15b0] ;  /* 0x0015b000010d7983 */ /* 0x000ea20000300800 */
[----:B0-----:R-:W-:Y:S01]  /*5bab0*/  ISETP.LT.AND P6, PT, R78, UR8, !P0 ;  /* 0x000000084e007c0c */ /* 0x001fe2000c7c1270 */
        /* <DEDUP_REMOVED lines=8> */
[----:B----4-:R-:W-:Y:S01]  /*5bb40*/  ISETP.LT.AND P6, PT, R78, UR7, !P4 ;  /* 0x000000074e007c0c */ /* 0x010fe2000e7c1270 */
[C---:B-1----:R-:W-:Y:S01]  /*5bb50*/  IMAD.WIDE R6, R10.reuse, 0x2, R4 ;  /* 0x000000020a067825 */ /* 0x042fe200078e0204 */
[----:B------:R-:W-:Y:S01]  /*5bb60*/  ISETP.LT.AND P4, PT, R77, UR10, !P4 ;  /* 0x0000000a4d007c0c */ /* 0x000fe2000e781270 */
[----:B------:R-:W1:Y:S01]  /*5bb70*/  LDCU UR8, c[0x0][0x398] ;  /* 0x00007300ff0877ac */ /* 0x000e620008000800 */
[----:B------:R-:W-:-:S02]  /*5bb80*/  IADD3 R0, PT, PT, R10, UR28, RZ ;  /* 0x0000001c0a007c10 */ /* 0x000fc4000fffe0ff */
[----:B------:R-:W-:Y:S01]  /*5bb90*/  PRMT R11, R31, 0x7632, R11 ;  /* 0x000076321f0b7816 */ /* 0x000fe2000000000b */
[----:B------:R-:W4:Y:S01]  /*5bba0*/  LDCU UR12, c[0x0][0x398] ;  /* 0x00007300ff0c77ac */ /* 0x000f220008000800 */
[----:B------:R-:W-:Y:S02]  /*5bbb0*/  F2FP.F16.F32.PACK_AB R32, R32, R76 ;  /* 0x0000004c2020723e */ /* 0x000fe400000000ff */
[----:B------:R-:W4:Y:S01]  /*5bbc0*/  LDL.LU R76, [R1+0x7c] ;  /* 0x00007c00014c7983 */ /* 0x000f220000300800 */
[----:B0-----:R-:W-:Y:S01]  /*5bbd0*/  IMAD.WIDE R8, R0, 0x2, R2 ;  /* 0x0000000200087825 */ /* 0x001fe200078e0202 */
[----:B------:R-:W-:Y:S01]  /*5bbe0*/  F2FP.F16.F32.PACK_AB R33, R33, R75 ;  /* 0x0000004b2121723e */ /* 0x000fe200000000ff */
[----:B------:R-:W0:Y:S01]  /*5bbf0*/  LDCU UR7, c[0x0][0x398] ;  /* 0x00007300ff0777ac */ /* 0x000e220008000800 */
[----:B------:R1:W-:Y:S01]  /*5bc00*/  @P0 STG.E.U16 desc[UR20][R6.64], R11 ;  /* 0x0000000b06000986 */ /* 0x0003e2000c101514 */
[----:B------:R-:W0:Y:S03]  /*5bc10*/  LDCU UR10, c[0x0][0x398] ;  /* 0x00007300ff0a77ac */ /* 0x000e260008000800 */
[----:B------:R0:W-:Y:S01]  /*5bc20*/  @P6 STG.E.U16 desc[UR20][R8.64], R32 ;  /* 0x0000002008006986 */ /* 0x0001e2000c101514 */
[----:B-1----:R-:W-:Y:S01]  /*5bc30*/  PRMT R11, R32, 0x7632, R11 ;  /* 0x00007632200b7816 */ /* 0x002fe2000000000b */
[----:B------:R-:W-:-:S05]  /*5bc40*/  IMAD.WIDE R6, R0, 0x2, R4 ;  /* 0x0000000200067825 */ /* 0x000fca00078e0204 */
        /* <DEDUP_REMOVED lines=8> */
[----:B0-----:R-:W-:-:S02]  /*5bcd0*/  IMAD.WIDE R8, R10, 0x2, R2 ;  /* 0x000000020a087825 */ /* 0x001fc400078e0202 */
[----:B------:R-:W3:Y:S01]  /*5bce0*/  LDL.LU R15, [R1+0x18d8] ;  /* 0x0018d800010f7983 */ /* 0x000ee20000300800 */
[C---:B----4-:R-:W-:Y:S01]  /*5bcf0*/  ISETP.LT.AND P5, PT, R77.reuse, UR12, !P5 ;  /* 0x0000000c4d007c0c */ /* 0x050fe2000efa1270 */
[----:B------:R-:W3:Y:S04]  /*5bd00*/  LDCU UR6, c[0x0][0x39c] ;  /* 0x00007380ff0677ac */ /* 0x000ee80008000800 */
[----:B------:R0:W-:Y:S01]  /*5bd10*/  @P6 STG.E.U16 desc[UR20][R8.64], R33 ;  /* 0x0000002108006986 */ /* 0x0001e2000c101514 */
[----:B------:R-:W-:Y:S01]  /*5bd20*/  ISETP.LT.AND P6, PT, R78, UR7, !P0 ;  /* 0x000000074e007c0c */ /* 0x000fe2000c7c1270 */
[C---:B-1----:R-:W-:Y:S01]  /*5bd30*/  IMAD.WIDE R6, R10.reuse, 0x2, R4 ;  /* 0x000000020a067825 */ /* 0x042fe200078e0204 */
[----:B------:R-:W-:Y:S01]  /*5bd40*/  ISETP.LT.AND P0, PT, R77, UR10, !P0 ;  /* 0x0000000a4d007c0c */ /* 0x000fe2000c701270 */
[----:B------:R-:W1:Y:S01]  /*5bd50*/  LDCU UR8, c[0x0][0x398] ;  /* 0x00007300ff0877ac */ /* 0x000e620008000800 */
[----:B------:R-:W-:Y:S01]  /*5bd60*/  PRMT R11, R33, 0x7632, R11 ;  /* 0x00007632210b7816 */ /* 0x000fe2000000000b */
[----:B------:R-:W-:Y:S01]  /*5bd70*/  VIADD R0, R10, UR28 ;  /* 0x0000001c0a007c36 */ /* 0x000fe20008000000 */
[----:B------:R-:W-:Y:S01]  /*5bd80*/  F2FP.F16.F32.PACK_AB R34, R34, R74 ;  /* 0x0000004a2222723e */ /* 0x000fe200000000ff */
[----:B------:R-:W4:Y:S01]  /*5bd90*/  LDCU UR12, c[0x0][0x398] ;  /* 0x00007300ff0c77ac */ /* 0x000f220008000800 */
[----:B------:R-:W4:Y:S01]  /*5bda0*/  LDL.LU R74, [R1+0x84] ;  /* 0x00008400014a7983 */ /* 0x000f220000300800 */
[----:B0-----:R-:W-:-:S03]  /*5bdb0*/  IMAD.WIDE R8, R0, 0x2, R2 ;  /* 0x0000000200087825 */ /* 0x001fc600078e0202 */
[----:B------:R0:W-:Y:S01]  /*5bdc0*/  @P5 STG.E.U16 desc[UR20][R6.64], R11 ;  /* 0x0000000b06005986 */ /* 0x0001e2000c101514 */
[----:B------:R-:W-:Y:S01]  /*5bdd0*/  F2FP.F16.F32.PACK_AB R35, R35, R76 ;  /* 0x0000004c2323723e */ /* 0x000fe200000000ff */
[----:B------:R-:W1:Y:S02]  /*5bde0*/  LDCU UR7, c[0x0][0x398] ;  /* 0x00007300ff0777ac */ /* 0x000e640008000800 */
[----:B------:R1:W-:Y:S01]  /*5bdf0*/  @P6 STG.E.U16 desc[UR20][R8.64], R34 ;  /* 0x0000002208006986 */ /* 0x0003e2000c101514 */
[----:B------:R-:W1:Y:S01]  /*5be00*/  LDCU UR10, c[0x0][0x398] ;  /* 0x00007300ff0a77ac */ /* 0x000e620008000800 */
[----:B0-----:R-:W-:Y:S01]  /*5be10*/  PRMT R11, R34, 0x7632, R11 ;  /* 0x00007632220b7816 */ /* 0x001fe2000000000b */
[----:B------:R-:W-:-:S05]  /*5be20*/  IMAD.WIDE R6, R0, 0x2, R4 ;  /* 0x0000000200067825 */ /* 0x000fca00078e0204 */
[----:B------:R0:W-:Y:S01]  /*5be30*/  @P0 STG.E.U16 desc[UR20][R6.64], R11 ;  /* 0x0000000b06000986 */ /* 0x0001e2000c101514 */
[----:B--2---:R-:W-:Y:S01]  /*5be40*/  ISETP.GE.AND P5, PT, R13, UR4, PT ;  /* 0x000000040d007c0c */ /* 0x004fe2000bfa6270 */
[----:B------:R-:W-:Y:S02]  /*5be50*/  VIADD R10, R0, UR28 ;  /* 0x0000001c000a7c36 */ /* 0x000fe40008000000 */
[----:B------:R-:W2:Y:S01]  /*5be60*/  LDL.LU R13, [R1+0x18e8] ;  /* 0x0018e800010d7983 */ /* 0x000ea20000300800 */
[----:B-1----:R-:W-:Y:S01]  /*5be70*/  ISETP.LT.AND P6, PT, R78, UR8, !P4 ;  /* 0x000000084e007c0c */ /* 0x002fe2000e7c1270 */
[----:B------:R-:W2:Y:S02]  /*5be80*/  LDCU UR4, c[0x0][0x39c] ;  /* 0x00007380ff0477ac */ /* 0x000ea40008000800 */
[----:B------:R-:W2:Y:S01]  /*5be90*/  LDL.LU R76, [R1+0x88] ;  /* 0x00008800014c7983 */ /* 0x000ea20000300800 */
[----:B---3--:R-:W-:Y:S01]  /*5bea0*/  ISETP.GE.AND P0, PT, R15, UR6, PT ;  /* 0x000000060f007c0c */ /* 0x008fe2000bf06270 */
[----:B------:R-:W-:-:S02]  /*5beb0*/  IMAD.WIDE R8, R10, 0x2, R2 ;  /* 0x000000020a087825 */ /* 0x000fc400078e0202 */
[----:B------:R-:W3:Y:S01]  /*5bec0*/  LDL.LU R15, [R1+0x18ec] ;  /* 0x0018ec00010f7983 */ /* 0x000ee20000300800 */
[C---:B----4-:R-:W-:Y:S01]  /*5bed0*/  ISETP.LT.AND P4, PT, R77.reuse, UR12, !P4 ;  /* 0x0000000c4d007c0c */ /* 0x050fe2000e781270 */
        /* <DEDUP_REMOVED lines=9> */
[----:B------:R-:W4:Y:S01]  /*5bf70*/  LDCU UR12, c[0x0][0x398] ;  /* 0x00007300ff0c77ac */ /* 0x000f220008000800 */
[----:B------:R-:W4:Y:S01]  /*5bf80*/  LDL.LU R75, [R1+0x8c] ;  /* 0x00008c00014b7983 */ /* 0x000f220000300800 */
[----:B-1----:R-:W-:-:S03]  /*5bf90*/  IMAD.WIDE R8, R0, 0x2, R2 ;  /* 0x0000000200087825 */ /* 0x002fc600078e0202 */
[----:B------:R1:W-:Y:S01]  /*5bfa0*/  @P4 STG.E.U16 desc[UR20][R6.64], R11 ;  /* 0x0000000b06004986 */ /* 0x0003e2000c101514 */
[----:B------:R-:W-:Y:S01]  /*5bfb0*/  F2FP.F16.F32.PACK_AB R37, R37, R74 ;  /* 0x0000004a2525723e */ /* 0x000fe200000000ff */
[----:B------:R-:W0:Y:S02]  /*5bfc0*/  LDCU UR7, c[0x0][0x398] ;  /* 0x00007300ff0777ac */ /* 0x000e240008000800 */
[----:B------:R0:W-:Y:S01]  /*5bfd0*/  @P6 STG.E.U16 desc[UR20][R8.64], R36 ;  /* 0x0000002408006986 */ /* 0x0001e2000c101514 */
[----:B------:R-:W0:Y:S01]  /*5bfe0*/  LDCU UR10, c[0x0][0x398] ;  /* 0x00007300ff0a77ac */ /* 0x000e220008000800 */
[----:B-1----:R-:W-:Y:S01]  /*5bff0*/  PRMT R11, R36, 0x7632, R11 ;  /* 0x00007632240b7816 */ /* 0x002fe2000000000b */
[----:B------:R-:W-:-:S05]  /*5c000*/  IMAD.WIDE R6, R0, 0x2, R4 ;  /* 0x0000000200067825 */ /* 0x000fca00078e0204 */
[----:B------:R1:W-:Y:S01]  /*5c010*/  @P5 STG.E.U16 desc[UR20][R6.64], R11 ;  /* 0x0000000b06005986 */ /* 0x0003e2000c101514 */
[----:B--2---:R-:W-:Y:S02]  /*5c020*/  ISETP.GE.AND P4, PT, R13, UR4, PT ;  /* 0x000000040d007c0c */ /* 0x004fe4000bf86270 */
[----:B------:R-:W-:Y:S01]  /*5c030*/  F2FP.F16.F32.PACK_AB R38, R38, R76 ;  /* 0x0000004c2626723e */ /* 0x000fe200000000ff */
[----:B------:R-:W2:Y:S01]  /*5c040*/  LDL.LU R13, [R1+0x15bc] ;  /* 0x0015bc00010d7983 */ /* 0x000ea20000300800 */
[----:B0-----:R-:W-:Y:S01]  /*5c050*/  ISETP.LT.AND P6, PT, R78, UR8, !P0 ;  /* 0x000000084e007c0c */ /* 0x001fe2000c7c1270 */
[----:B------:R-:W-:Y:S01]  /*5c060*/  VIADD R10, R0, UR28 ;  /* 0x0000001c000a7c36 */ /* 0x000fe20008000000 */
[----:B------:R-:W2:Y:S01]  /*5c070*/  LDCU UR4, c[0x0][0x39c] ;  /* 0x00007380ff0477ac */ /* 0x000ea20008000800 */
[----:B------:R-:W2:Y:S01]  /*5c080*/  LDL.LU R74, [R1+0x90] ;  /* 0x00009000014a7983 */ /* 0x000ea20000300800 */
[----:B---3--:R-:W-:Y:S01]  /*5c090*/  ISETP.GE.AND P5, PT, R15, UR6, PT ;  /* 0x000000060f007c0c */ /* 0x008fe2000bfa6270 */
[----:B------:R-:W-:-:S02]  /*5c0a0*/  IMAD.WIDE R8, R10, 0x2, R2 ;  /* 0x000000020a087825 */ /* 0x000fc400078e0202 */
[----:B------:R-:W3:Y:S01]  /*5c0b0*/  LDL.LU R15, [R1+0x15a8] ;  /* 0x0015a800010f7983 */ /* 0x000ee20000300800 */
[----:B----4-:R-:W-:Y:S01]  /*5c0c0*/  ISETP.LT.AND P0, PT, R77, UR12, !P0 ;  /* 0x0000000c4d007c0c */ /* 0x010fe2000c701270 */
[----:B------:R-:W3:Y:S02]  /*5c0d0*/  LDCU UR6, c[0x0][0x39c] ;  /* 0x00007380ff0677ac */ /* 0x000ee40008000800 */
[----:B------:R-:W4:Y:S01]  /*5c0e0*/  LDL.LU R76, [R1+0x94] ;  /* 0x00009400014c7983 */ /* 0x000f220000300800 */
[----:B------:R-:W0:Y:S03]  /*5c0f0*/  LDCU UR8, c[0x0][0x398] ;  /* 0x00007300ff0877ac */ /* 0x000e260008000800 */
[----:B------:R-:W4:Y:S01]  /*5c100*/  LDL.LU R17, [R1+0x15a4] ;  /* 0x0015a40001117983 */ /* 0x000f220000300800 */
[----:B-1----:R-:W-:Y:S01]  /*5c110*/  PRMT R11, R37, 0x7632, R11 ;  /* 0x00007632250b7816 */ /* 0x002fe2000000000b */
[----:B------:R-:W1:Y:S02]  /*5c120*/  LDCU UR12, c[0x0][0x398] ;  /* 0x00007300ff0c77ac */ /* 0x000e640008000800 */
[----:B------:R0:W-:Y:S01]  /*5c130*/  @P6 STG.E.U16 desc[UR20][R8.64], R37 ;  /* 0x0000002508006986 */ /* 0x0001e2000c101514 */
[----:B------:R-:W-:Y:S01]  /*5c140*/  ISETP.LT.AND P6, PT, R78, UR7, !P4 ;  /* 0x000000074e007c0c */ /* 0x000fe2000e7c1270 */
[C---:B------:R-:W-:Y:S01]  /*5c150*/  IMAD.WIDE R6, R10.reuse, 0x2, R4 ;  /* 0x000000020a067825 */ /* 0x040fe200078e0204 */
[----:B------:R-:W-:Y:S01]  /*5c160*/  ISETP.LT.AND P4, PT, R77, UR10, !P4 ;  /* 0x0000000a4d007c0c */ /* 0x000fe2000e781270 */
[----:B------:R-:W1:Y:S02]  /*5c170*/  LDCU UR7, c[0x0][0x398] ;  /* 0x00007300ff0777ac */ /* 0x000e640008000800 */
[----:B------:R-:W-:Y:S01]  /*5c180*/  VIADD R0, R10, UR28 ;  /* 0x0000001c0a007c36 */ /* 0x000fe20008000000 */
[----:B------:R1:W-:Y:S01]  /*5c190*/  @P0 STG.E.U16 desc[UR20][R6.64], R11 ;  /* 0x0000000b06000986 */ /* 0x0003e2000c101514 */
[----:B------:R-:W-:Y:S01]  /*5c1a0*/  F2FP.F16.F32.PACK_AB R39, R39, R75 ;  /* 0x0000004b2727723e */ /* 0x000fe200000000ff */
[----:B------:R-:W2:Y:S02]  /*5c1b0*/  LDCU UR10, c[0x0][0x398] ;  /* 0x00007300ff0a77ac */ /* 0x000ea40008000800 */
[----:B------:R-:W4:Y:S01]  /*5c1c0*/  LDL.LU R75, [R1+0x98] ;  /* 0x00009800014b7983 */ /* 0x000f220000300800 */
[----:B0-----:R-:W-:Y:S01]  /*5c1d0*/  IMAD.WIDE R8, R0, 0x2, R2 ;  /* 0x0000000200087825 */ /* 0x001fe200078e0202 */
[----:B-1----:R-:W-:-:S03]  /*5c1e0*/  PRMT R11, R38, 0x7632, R11 ;  /* 0x00007632260b7816 */ /* 0x002fc6000000000b */
[----:B------:R-:W-:Y:S01]  /*5c1f0*/  IMAD.WIDE R6, R0, 0x2, R4 ;  /* 0x0000000200067825 */ /* 0x000fe200078e0204 */
[----:B------:R0:W-:Y:S04]  /*5c200*/  @P6 STG.E.U16 desc[UR20][R8.64], R38 ;  /* 0x0000002608006986 */ /* 0x0001e8000c101514 */
[----:B------:R1:W-:Y:S01]  /*5c210*/  @P4 STG.E.U16 desc[UR20][R6.64], R11 ;  /* 0x0000000b06004986 */ /* 0x0003e2000c101514 */
[----:B------:R-:W-:Y:S01]  /*5c220*/  ISETP.LT.AND P6, PT, R78, UR8, !P5 ;  /* 0x000000084e007c0c */ /* 0x000fe2000efc1270 */
[----:B------:R-:W-:Y:S01]  /*5c230*/  VIADD R10, R0, UR28 ;  /* 0x0000001c000a7c36 */ /* 0x000fe20008000000 */
[----:B------:R-:W-:Y:S01]  /*5c240*/  ISETP.LT.AND P5, PT, R77, UR12, !P5 ;  /* 0x0000000c4d007c0c */ /* 0x000fe2000efa1270 */
[----:B------:R-:W2:Y:S01]  /*5c250*/  LDCU UR8, c[0x0][0x398] ;  /* 0x00007300ff0877ac */ /* 0x000ea20008000800 */
[----:B------:R-:W-:Y:S01]  /*5c260*/  PRMT R0, R39, 0x7632, R0 ;  /* 0x0000763227007816 */ /* 0x000fe20000000000 */
[C---:B0-----:R-:W-:Y:S01]  /*5c270*/  IMAD.WIDE R8, R10.reuse, 0x2, R2 ;  /* 0x000000020a087825 */ /* 0x041fe200078e0202 */
[----:B------:R-:W0:Y:S03]  /*5c280*/  LDCU UR12, c[0x0][0x398] ;  /* 0x00007300ff0c77ac */ /* 0x000e260008000800 */
[----:B-1----:R-:W-:-:S04]  /*5c290*/  IMAD.WIDE R6, R10, 0x2, R4 ;  /* 0x000000020a067825 */ /* 0x002fc800078e0204 */
[----:B------:R1:W-:Y:S04]  /*5c2a0*/  @P6 STG.E.U16 desc[UR20][R8.64], R39 ;  /* 0x0000002708006986 */ /* 0x0003e8000c101514 */
[----:B------:R0:W-:Y:S01]  /*5c2b0*/  @P5 STG.E.U16 desc[UR20][R6.64], R0 ;  /* 0x0000000006005986 */ /* 0x0001e2000c101514 */
[----:B--2---:R-:W-:Y:S01]  /*5c2c0*/  ISETP.GE.AND P0, PT, R13, UR4, PT ;  /* 0x000000040d007c0c */ /* 0x004fe2000bf06270 */
[----:B------:R-:W4:Y:S01]  /*5c2d0*/  LDCU UR4, c[0x0][0x39c] ;  /* 0x00007380ff0477ac */ /* 0x000f220008000800 */
[----:B------:R-:W-:Y:S02]  /*5c2e0*/  F2FP.F16.F32.PACK_AB R40, R40, R74 ;  /* 0x0000004a2828723e */ /* 0x000fe400000000ff */
[----:B---3--:R-:W-:Y:S01]  /*5c2f0*/  ISETP.GE.AND P4, PT, R15, UR6, PT ;  /* 0x000000060f007c0c */ /* 0x008fe2000bf86270 */
[----:B------:R-:W2:Y:S01]  /*5c300*/  LDCU UR6, c[0x0][0x39c] ;  /* 0x00007380ff0677ac */ /* 0x000ea20008000800 */
[----:B------:R-:W2:Y:S04]  /*5c310*/  LDL.LU R15, [R1+0x15a0] ;  /* 0x0015a000010f7983 */ /* 0x000ea80000300800 */
[----:B------:R-:W3:Y:S01]  /*5c320*/  LDL.LU R74, [R1+0x9c] ;  /* 0x00009c00014a7983 */ /* 0x000ee20000300800 */
[----:B----4-:R-:W-:Y:S01]  /*5c330*/  ISETP.GE.AND P5, PT, R17, UR4, PT ;  /* 0x0000000411007c0c */ /* 0x010fe2000bfa6270 */
[----:B------:R-:W-:-:S02]  /*5c340*/  VIADD R13, R10, UR28 ;  /* 0x0000001c0a0d7c36 */ /* 0x000fc40008000000 */
[----:B------:R-:W4:Y:S01]  /*5c350*/  LDL.LU R17, [R1+0x18f0] ;  /* 0x0018f00001117983 */ /* 0x000f220000300800 */
[----:B------:R-:W-:Y:S01]  /*5c360*/  ISETP.LT.AND P6, PT, R78, UR7, !P0 ;  /* 0x000000074e007c0c */ /* 0x000fe2000c7c1270 */
[----:B------:R-:W4:Y:S01]  /*5c370*/  LDCU UR4, c[0x0][0x39c] ;  /* 0x00007380ff0477ac */ /* 0x000f220008000800 */
[----:B------:R-:W-:Y:S01]  /*5c380*/  ISETP.LT.AND P0, PT, R77, UR10, !P0 ;  /* 0x0000000a4d007c0c */ /* 0x000fe2000c701270 */
[C---:B-1----:R-:W-:Y:S01]  /*5c390*/  IMAD.WIDE R8, R13.reuse, 0x2, R2 ;  /* 0x000000020d087825 */ /* 0x042fe200078e0202 */
[----:B------:R-:W-:Y:S01]  /*5c3a0*/  PRMT R10, R40, 0x7632, R10 ;  /* 0x00007632280a7816 */ /* 0x000fe2000000000a */
[----:B------:R-:W1:Y:S02]  /*5c3b0*/  LDCU UR7, c[0x0][0x398] ;  /* 0x00007300ff0777ac */ /* 0x000e640008000800 */
[----:B0-----:R-:W-:Y:S01]  /*5c3c0*/  IMAD.WIDE R6, R13, 0x2, R4 ;  /* 0x000000020d067825 */ /* 0x001fe200078e0204 */
[----:B------:R-:W-:Y:S01]  /*5c3d0*/  F2FP.F16.F32.PACK_AB R41, R41, R76 ;  /* 0x0000004c2929723e */ /* 0x000fe200000000ff */
[----:B------:R-:W0:Y:S01]  /*5c3e0*/  LDCU UR10, c[0x0][0x398] ;  /* 0x00007300ff0a77ac */ /* 0x000e220008000800 */
[----:B------:R-:W3:Y:S04]  /*5c3f0*/  LDL.LU R76, [R1+0xa0] ;  /* 0x0000a000014c7983 */ /* 0x000ee80000300800 */
[----:B------:R1:W-:Y:S04]  /*5c400*/  @P6 STG.E.U16 desc[UR20][R8.64], R40 ;  /* 0x0000002808006986 */ /* 0x0003e8000c101514 */
[----:B------:R0:W-:Y:S01]  /*5c410*/  @P0 STG.E.U16 desc[UR20][R6.64], R10 ;  /* 0x0000000a06000986 */ /* 0x0001e2000c101514 */
[----:B------:R-:W-:Y:S01]  /*5c420*/  ISETP.LT.AND P6, PT, R78, UR8, !P4 ;  /* 0x000000084e007c0c */ /* 0x000fe2000e7c1270 */
[----:B------:R-:W-:Y:S01]  /*5c430*/  VIADD R11, R13, UR28 ;  /* 0x0000001c0d0b7c36 */ /* 0x000fe20008000000 */
[----:B------:R-:W-:Y:S01]  /*5c440*/  ISETP.LT.AND P4, PT, R77, UR12, !P4 ;  /* 0x0000000c4d007c0c */ /* 0x000fe2000e781270 */
[----:B------:R-:W2:Y:S01]  /*5c450*/  LDCU UR8, c[0x0][0x398] ;  /* 0x00007300ff0877ac */ /* 0x000ea20008000800 */
[----:B------:R-:W-:Y:S01]  /*5c460*/  PRMT R0, R41, 0x7632, R0 ;  /* 0x0000763229007816 */ /* 0x000fe20000000000 */
[C---:B-1----:R-:W-:Y:S01]  /*5c470*/  IMAD.WIDE R8, R11.reuse, 0x2, R2 ;  /* 0x000000020b087825 */ /* 0x042fe200078e0202 */
[----:B------:R-:W-:Y:S01]  /*5c480*/  F2FP.F16.F32.PACK_AB R42, R42, R75 ;  /* 0x0000004b2a2a723e */ /* 0x000fe200000000ff */
[----:B------:R-:W1:Y:S02]  /*5c490*/  LDCU UR12, c[0x0][0x398] ;  /* 0x00007300ff0c77ac */ /* 0x000e640008000800 */
[----:B0-----:R-:W-:-:S04]  /*5c4a0*/  IMAD.WIDE R6, R11, 0x2, R4 ;  /* 0x000000020b067825 */ /* 0x001fc800078e0204 */
[----:B------:R0:W-:Y:S04]  /*5c4b0*/  @P6 STG.E.U16 desc[UR20][R8.64], R41 ;  /* 0x0000002908006986 */ /* 0x0001e8000c101514 */
[----:B------:R0:W-:Y:S01]  /*5c4c0*/  @P4 STG.E.U16 desc[UR20][R6.64], R0 ;  /* 0x0000000006004986 */ /* 0x0001e2000c101514 */
[----:B--2---:R-:W-:Y:S01]  /*5c4d0*/  ISETP.GE.AND P0, PT, R15, UR6, PT ;  /* 0x000000060f007c0c */ /* 0x004fe2000bf06270 */
[----:B------:R-:W2:Y:S02]  /*5c4e0*/  LDCU UR6, c[0x0][0x39c] ;  /* 0x00007380ff0677ac */ /* 0x000ea40008000800 */
[----:B------:R-:W2:Y:S04]  /*5c4f0*/  LDL.LU R15, [R1+0x18f4] ;  /* 0x0018f400010f7983 */ /* 0x000ea80000300800 */
[----:B------:R-:W2:Y:S01]  /*5c500*/  LDL.LU R75, [R1+0xa4] ;  /* 0x0000a400014b7983 */ /* 0x000ea20000300800 */
[----:B----4-:R-:W-:Y:S01]  /*5c510*/  ISETP.GE.AND P4, PT, R17, UR4, PT ;  /* 0x0000000411007c0c */ /* 0x010fe2000bf86270 */
[----:B------:R-:W-:-:S02]  /*5c520*/  VIADD R13, R11, UR28 ;  /* 0x0000001c0b0d7c36 */ /* 0x000fc40008000000 */
[----:B------:R-:W4:Y:S01]  /*5c530*/  LDL.LU R17, [R1+0x18e4] ;  /* 0x0018e40001117983 */ /* 0x000f220000300800 */
[----:B------:R-:W-:Y:S01]  /*5c540*/  ISETP.LT.AND P6, PT, R78, UR7, !P5 ;  /* 0x000000074e007c0c */ /* 0x000fe2000efc1270 */
[----:B------:R-:W4:Y:S01]  /*5c550*/  LDCU UR4, c[0x0][0x39c] ;  /* 0x00007380ff0477ac */ /* 0x000f220008000800 */
[----:B------:R-:W-:Y:S01]  /*5c560*/  ISETP.LT.AND P5, PT, R77, UR10, !P5 ;  /* 0x0000000a4d007c0c */ /* 0x000fe2000efa1270 */
[C---:B0-----:R-:W-:Y:S01]  /*5c570*/  IMAD.WIDE R8, R13.reuse, 0x2, R2 ;  /* 0x000000020d087825 */ /* 0x041fe200078e0202 */
[----:B------:R-:W-:Y:S01]  /*5c580*/  PRMT R10, R42, 0x7632, R10 ;  /* 0x000076322a0a7816 */ /* 0x000fe2000000000a */
[----:B------:R-:W0:Y:S02]  /*5c590*/  LDCU UR7, c[0x0][0x398] ;  /* 0x00007300ff0777ac */ /* 0x000e240008000800 */
[----:B------:R-:W-:Y:S01]  /*5c5a0*/  IMAD.WIDE R6, R13, 0x2, R4 ;  /* 0x000000020d067825 */ /* 0x000fe200078e0204 */
[----:B---3--:R-:W-:Y:S01]  /*5c5b0*/  F2FP.F16.F32.PACK_AB R43, R43, R74 ;  /* 0x0000004a2b2b723e */ /* 0x008fe200000000ff */
[----:B------:R-:W3:Y:S01]  /*5c5c0*/  LDCU UR10, c[0x0][0x398] ;  /* 0x00007300ff0a77ac */ /* 0x000ee20008000800 */
[----:B------:R-:W3:Y:S04]  /*5c5d0*/  LDL.LU R74, [R1+0xa8] ;  /* 0x0000a800014a7983 */ /* 0x000ee80000300800 */
[----:B------:R0:W-:Y:S04]  /*5c5e0*/  @P6 STG.E.U16 desc[UR20][R8.64], R42 ;  /* 0x0000002a08006986 */ /* 0x0001e8000c101514 */
[----:B------:R0:W-:Y:S01]  /*5c5f0*/  @P5 STG.E.U16 desc[UR20][R6.64], R10 ;  /* 0x0000000a06005986 */ /* 0x0001e2000c101514 */
[----:B------:R-:W-:Y:S01]  /*5c600*/  ISETP.LT.AND P6, PT, R78, UR8, !P0 ;  /* 0x000000084e007c0c */ /* 0x000fe2000c7c1270 */
[----:B------:R-:W-:Y:S01]  /*5c610*/  VIADD R11, R13, UR28 ;  /* 0x0000001c0d0b7c36 */ /* 0x000fe20008000000 */
[----:B-1----:R-:W-:Y:S01]  /*5c620*/  ISETP.LT.AND P0, PT, R77, UR12, !P0 ;  /* 0x0000000c4d007c0c */ /* 0x002fe2000c701270 */
[----:B------:R-:W1:Y:S01]  /*5c630*/  LDCU UR8, c[0x0][0x398] ;  /* 0x00007300ff0877ac */ /* 0x000e620008000800 */
[----:B------:R-:W-:Y:S01]  /*5c640*/  PRMT R0, R43, 0x7632, R0 ;  /* 0x000076322b007816 */ /* 0x000fe20000000000 */
[C---:B0-----:R-:W-:Y:S01]  /*5c650*/  IMAD.WIDE R8, R11.reuse, 0x2, R2 ;  /* 0x000000020b087825 */ /* 0x041fe200078e0202 */
[----:B------:R-:W-:Y:S01]  /*5c660*/  F2FP.F16.F32.PACK_AB R44, R44, R76 ;  /* 0x0000004c2c2c723e */ /* 0x000fe200000000ff */
[----:B------:R-:W0:Y:S02]  /*5c670*/  LDCU UR12, c[0x0][0x398] ;  /* 0x00007300ff0c77ac */ /* 0x000e240008000800 */
[----:B------:R-:W-:-:S04]  /*5c680*/  IMAD.WIDE R6, R11, 0x2, R4 ;  /* 0x000000020b067825 */ /* 0x000fc800078e0204 */
[----:B------:R0:W-:Y:S04]  /*5c690*/  @P6 STG.E.U16 desc[UR20][R8.64], R43 ;  /* 0x0000002b08006986 */ /* 0x0001e8000c101514 */
[----:B------:R0:W-:Y:S01]  /*5c6a0*/  @P0 STG.E.U16 desc[UR20][R6.64], R0 ;  /* 0x0000000006000986 */ /* 0x0001e2000c101514 */
[----:B--2---:R-:W-:Y:S02]  /*5c6b0*/  ISETP.GE.AND P5, PT, R15, UR6, PT ;  /* 0x000000060f007c0c */ /* 0x004fe4000bfa6270 */
[----:B------:R-:W-:Y:S01]  /*5c6c0*/  F2FP.F16.F32.PACK_AB R45, R45, R75 ;  /* 0x0000004b2d2d723e */ /* 0x000fe200000000ff */
[----:B------:R-:W2:Y:S01]  /*5c6d0*/  LDL.LU R15, [R1+0x18dc] ;  /* 0x0018dc00010f7983 */ /* 0x000ea20000300800 */
[----:B------:R-:W-:Y:S01]  /*5c6e0*/  ISETP.LT.AND P6, PT, R78, UR7, !P4 ;  /* 0x000000074e007c0c */ /* 0x000fe2000e7c1270 */
[----:B------:R-:W-:Y:S01]  /*5c6f0*/  VIADD R13, R11, UR28 ;  /* 0x0000001c0b0d7c36 */ /* 0x000fe20008000000 */
[----:B----4-:R-:W-:Y:S01]  /*5c700*/  ISETP.GE.AND P0, PT, R17, UR4, PT ;  /* 0x0000000411007c0c */ /* 0x010fe2000bf06270 */
[----:B------:R-:W4:Y:S01]  /*5c710*/  LDL.LU R76, [R1+0xac] ;  /* 0x0000ac00014c7983 */ /* 0x000f220000300800 */
[----:B------:R-:W1:Y:S03]  /*5c720*/  LDCU UR7, c[0x0][0x398] ;  /* 0x00007300ff0777ac */ /* 0x000e660008000800 */
[----:B------:R-:W4:Y:S01]  /*5c730*/  LDL.LU R18, [R1+0x159c] ;  /* 0x00159c0001127983 */ /* 0x000f220000300800 */
[----:B0-----:R-:W-:Y:S01]  /*5c740*/  IMAD.WIDE R8, R13, 0x2, R2 ;  /* 0x000000020d087825 */ /* 0x001fe200078e0202 */
[----:B------:R-:W2:Y:S02]  /*5c750*/  LDCU UR6, c[0x0][0x39c] ;  /* 0x00007380ff0677ac */ /* 0x000ea40008000800 */
[----:B------:R-:W4:Y:S01]  /*5c760*/  LDL.LU R75, [R1+0xb0] ;  /* 0x0000b000014b7983 */ /* 0x000f220000300800 */
[----:B---3--:R-:W-:Y:S01]  /*5c770*/  ISETP.LT.AND P4, PT, R77, UR10, !P4 ;  /* 0x0000000a4d007c0c */ /* 0x008fe2000e781270 */
[----:B------:R-:W0:Y:S02]  /*5c780*/  LDCU UR10, c[0x0][0x398] ;  /* 0x00007300ff0a77ac */ /* 0x000e240008000800 */
[----:B------:R-:W3:Y:S01]  /*5c790*/  LDL.LU R17, [R1+0x1598] ;  /* 0x0015980001117983 */ /* 0x000ee20000300800 */
[C---:B------:R-:W-:Y:S01]  /*5c7a0*/  VIADD R11, R13.reuse, UR28 ;  /* 0x0000001c0d0b7c36 */ /* 0x040fe20008000000 */
[----:B------:R-:W-:Y:S01]  /*5c7b0*/  PRMT R12, R44, 0x7632, R12 ;  /* 0x000076322c0c7816 */ /* 0x000fe2000000000c */
[----:B------:R-:W-:Y:S01]  /*5c7c0*/  IMAD.WIDE R6, R13, 0x2, R4 ;  /* 0x000000020d067825 */ /* 0x000fe200078e0204 */
[----:B------:R0:W-:Y:S01]  /*5c7d0*/  @P6 STG.E.U16 desc[UR20][R8.64], R44 ;  /* 0x0000002c08006986 */ /* 0x0001e2000c101514 */
[----:B-1----:R-:W-:Y:S01]  /*5c7e0*/  ISETP.LT.AND P6, PT, R78, UR8, !P5 ;  /* 0x000000084e007c0c */ /* 0x002fe2000efc1270 */
[----:B------:R-:W1:Y:S01]  /*5c7f0*/  LDCU UR4, c[0x0][0x39c] ;  /* 0x00007380ff0477ac */ /* 0x000e620008000800 */
[----:B------:R-:W-:-:S03]  /*5c800*/  ISETP.LT.AND P5, PT, R77, UR12, !P5 ;  /* 0x0000000c4d007c0c */ /* 0x000fc6000efa1270 */
[----:B------:R1:W-:Y:S01]  /*5c810*/  @P4 STG.E.U16 desc[UR20][R6.64], R12 ;  /* 0x0000000c06004986 */ /* 0x0003e2000c101514 */
[----:B------:R-:W-:Y:S01]  /*5c820*/  F2FP.F16.F32.PACK_AB R46, R46, R74 ;  /* 0x0000004a2e2e723e */ /* 0x000fe200000000ff */
[----:B------:R-:W-:Y:S01]  /*5c830*/  VIADD R13, R11, UR28 ;  /* 0x0000001c0b0d7c36 */ /* 0x000fe20008000000 */
[----:B------:R-:W-:Y:S01]  /*5c840*/  PRMT R0, R45, 0x7632, R0 ;  /* 0x000076322d007816 */ /* 0x000fe20000000000 */
[----:B------:R-:W3:Y:S01]  /*5c850*/  LDL.LU R74, [R1+0xb4] ;  /* 0x0000b400014a7983 */ /* 0x000ee20000300800 */
[----:B------:R-:W2:Y:S01]  /*5c860*/  LDCU UR8, c[0x0][0x398] ;  /* 0x00007300ff0877ac */ /* 0x000ea20008000800 */
[----:B0-----:R-:W-:Y:S01]  /*5c870*/  IMAD.WIDE R8, R11, 0x2, R2 ;  /* 0x000000020b087825 */ /* 0x001fe200078e0202 */
[----:B------:R-:W0:Y:S04]  /*5c880*/  LDCU UR12, c[0x0][0x398] ;  /* 0x00007300ff0c77ac */ /* 0x000e280008000800 */
[----:B------:R0:W-:Y:S01]  /*5c890*/  @P6 STG.E.U16 desc[UR20][R8.64], R45 ;  /* 0x0000002d08006986 */ /* 0x0001e2000c101514 */
[----:B------:R-:W-:-:S03]  /*5c8a0*/  ISETP.LT.AND P6, PT, R78, UR7, !P0 ;  /* 0x000000074e007c0c */ /* 0x000fc6000c7c1270 */
[----:B-1----:R-:W3:Y:S01]  /*5c8b0*/  LDL.LU R12, [R1+0x1594] ;  /* 0x00159400010c7983 */ /* 0x002ee20000300800 */
[----:B------:R-:W-:Y:S01]  /*5c8c0*/  ISETP.LT.AND P0, PT, R77, UR10, !P0 ;  /* 0x0000000a4d007c0c */ /* 0x000fe2000c701270 */
[----:B------:R-:W-:Y:S01]  /*5c8d0*/  IMAD.WIDE R10, R11, 0x2, R4 ;  /* 0x000000020b0a7825 */ /* 0x000fe200078e0204 */
[----:B------:R-:W1:Y:S03]  /*5c8e0*/  LDCU UR7, c[0x0][0x398] ;  /* 0x00007300ff0777ac */ /* 0x000e660008000800 */
[C---:B------:R-:W-:Y:S01]  /*5c8f0*/  IMAD.WIDE R6, R13.reuse, 0x2, R2 ;  /* 0x000000020d067825 */ /* 0x040fe200078e0202 */
[----:B------:R-:W-:Y:S01]  /*5c900*/  @P5 STG.E.U16 desc[UR20][R10.64], R0 ;  /* 0x000000000a005986 */ /* 0x000fe2000c101514 */
[----:B------:R-:W1:Y:S02]  /*5c910*/  LDCU UR10, c[0x0][0x398] ;  /* 0x00007300ff0a77ac */ /* 0x000e640008000800 */
[----:B0-----:R-:W-:Y:S01]  /*5c920*/  IMAD.WIDE R8, R13, 0x2, R4 ;  /* 0x000000020d087825 */ /* 0x001fe200078e0204 */
[----:B------:R0:W-:Y:S02]  /*5c930*/  @P6 STG.E.U16 desc[UR20][R6.64], R46 ;  /* 0x0000002e06006986 */ /* 0x0001e4000c101514 */
[----:B0-----:R-:W-:-:S05]  /*5c940*/  PRMT R7, R46, 0x7632, R7 ;  /* 0x000076322e077816 */ /* 0x001fca0000000007 */
[----:B------:R0:W-:Y:S01]  /*5c950*/  @P0 STG.E.U16 desc[UR20][R8.64], R7 ;  /* 0x0000000708000986 */ /* 0x0001e2000c101514 */
[----:B--2---:R-:W-:Y:S01]  /*5c960*/  ISETP.GE.AND P4, PT, R15, UR6, PT ;  /* 0x000000060f007c0c */ /* 0x004fe2000bf86270 */
[----:B------:R-:W3:Y:S01]  /*5c970*/  LDCU UR6, c[0x0][0x39c] ;  /* 0x00007380ff0677ac */ /* 0x000ee20008000800 */
[----:B----4-:R-:W-:Y:S02]  /*5c980*/  F2FP.F16.F32.PACK_AB R47, R47, R76 ;  /* 0x0000004c2f2f723e */ /* 0x010fe400000000ff */
[----:B------:R-:W2:Y:S01]  /*5c990*/  LDL.LU R76, [R1+0xb8] ;  /* 0x0000b800014c7983 */ /* 0x000ea20000300800 */
[----:B---3--:R-:W-:Y:S02]  /*5c9a0*/  ISETP.GE.AND P0, PT, R17, UR6, PT ;  /* 0x0000000611007c0c */ /* 0x008fe4000bf06270 */
[----:B------:R-:W-:Y:S01]  /*5c9b0*/  ISETP.GE.AND P5, PT, R18, UR4, PT ;  /* 0x0000000412007c0c */ /* 0x000fe2000bfa6270 */
[----:B------:R-:W3:Y:S01]  /*5c9c0*/  LDL.LU R17, [R1+0x1580] ;  /* 0x0015800001117983 */ /* 0x000ee20000300800 */
[----:B------:R-:W4:Y:S01]  /*5c9d0*/  LDCU UR4, c[0x0][0x39c] ;  /* 0x00007380ff0477ac */ /* 0x000f220008000800 */
[----:B------:R-:W-:-:S02]  /*5c9e0*/  ISETP.LT.AND P6, PT, R78, UR8, !P4 ;  /* 0x000000084e007c0c */ /* 0x000fc4000e7c1270 */
[----:B------:R-:W-:Y:S01]  /*5c9f0*/  ISETP.LT.AND P4, PT, R77, UR12, !P4 ;  /* 0x0000000c4d007c0c */ /* 0x000fe2000e781270 */
[----:B------:R-:W-:Y:S01]  /*5ca00*/  VIADD R15, R13, UR28 ;  /* 0x0000001c0d0f7c36 */ /* 0x000fe20008000000 */
[----:B------:R-:W-:Y:S01]  /*5ca10*/  PRMT R0, R47, 0x7632, R0 ;  /* 0x000076322f007816 */ /* 0x000fe20000000000 */
[----:B------:R-:W3:Y:S02]  /*5ca20*/  LDCU UR6, c[0x0][0x39c] ;  /* 0x00007380ff0677ac */ /* 0x000ee40008000800 */
[C---:B------:R-:W-:Y:S01]  /*5ca30*/  IMAD.WIDE R10, R15.reuse, 0x2, R2 ;  /* 0x000000020f0a7825 */ /* 0x040fe200078e0202 */
[----:B------:R-:W-:Y:S01]  /*5ca40*/  F2FP.F16.F32.PACK_AB R48, R48, R75 ;  /* 0x0000004b3030723e */ /* 0x000fe200000000ff */
[----:B------:R-:W2:Y:S01]  /*5ca50*/  LDCU UR8, c[0x0][0x398] ;  /* 0x00007300ff0877ac */ /* 0x000ea20008000800 */
[----:B------:R-:W3:Y:S01]  /*5ca60*/  LDL.LU R75, [R1+0xbc] ;  /* 0x0000bc00014b7983 */ /* 0x000ee20000300800 */
[----:B0-----:R-:W-:Y:S01]  /*5ca70*/  IMAD.WIDE R6, R15, 0x2, R4 ;  /* 0x000000020f067825 */ /* 0x001fe200078e0204 */
[----:B------:R-:W-:Y:S01]  /*5ca80*/  F2FP.F16.F32.PACK_AB R49, R49, R74 ;  /* 0x0000004a3131723e */ /* 0x000fe200000000ff */
[----:B------:R-:W0:Y:S01]  /*5ca90*/  LDCU UR12, c[0x0][0x398] ;  /* 0x00007300ff0c77ac */ /* 0x000e220008000800 */
[----:B------:R0:W-:Y:S01]  /*5caa0*/  @P6 STG.E.U16 desc[UR20][R10.64], R47 ;  /* 0x0000002f0a006986 */ /* 0x0001e2000c101514 */
[----:B-1----:R-:W-:-:S03]  /*5cab0*/  ISETP.LT.AND P6, PT, R78, UR7, !P5 ;  /* 0x000000074e007c0c */ /* 0x002fc6000efc1270 */
[----:B------:R-:W-:Y:S01]  /*5cac0*/  @P4 STG.E.U16 desc[UR20][R6.64], R0 ;  /* 0x0000000006004986 */ /* 0x000fe2000c101514 */
[----:B----4-:R-:W-:Y:S01]  /*5cad0*/  ISETP.GE.AND P4, PT, R12, UR4, PT ;  /* 0x000000040c007c0c */ /* 0x010fe2000bf86270 */
[----:B------:R-:W-:Y:S01]  /*5cae0*/  VIADD R13, R15, UR28 ;  /* 0x0000001c0f0d7c36 */ /* 0x000fe20008000000 */
[----:B------:R-:W-:Y:S01]  /*5caf0*/  ISETP.LT.AND P5, PT, R77, UR10, !P5 ;  /* 0x0000000a4d007c0c */ /* 0x000fe2000efa1270 */
[----:B------:R-:W4:Y:S01]  /*5cb00*/  LDL.LU R12, [R1+0x18d4] ;  /* 0x0018d400010c7983 */ /* 0x000f220000300800 */
[----:B------:R-:W1:Y:S01]  /*5cb10*/  LDCU UR7, c[0x0][0x398] ;  /* 0x00007300ff0777ac */ /* 0x000e620008000800 */
[C---:B------:R-:W-:Y:S02]  /*5cb20*/  IMAD.WIDE R8, R13.reuse, 0x2, R2 ;  /* 0x000000020d087825 */ /* 0x040fe400078e0202 */
[----:B------:R-:W4:Y:S01]  /*5cb30*/  LDL.LU R74, [R1+0xc0] ;  /* 0x0000c000014a7983 */ /* 0x000f220000300800 */
[----:B------:R-:W1:Y:S01]  /*5cb40*/  LDCU UR10, c[0x0][0x398] ;  /* 0x00007300ff0a77ac */ /* 0x000e620008000800 */
[----:B0-----:R-:W-:-:S02]  /*5cb50*/  IMAD.WIDE R10, R13, 0x2, R4 ;  /* 0x000000020d0a7825 */ /* 0x001fc400078e0204 */
[----:B------:R0:W-:Y:S01]  /*5cb60*/  @P6 STG.E.U16 desc[UR20][R8.64], R48 ;  /* 0x0000003008006986 */ /* 0x0001e2000c101514 */
[----:B------:R-:W4:Y:S03]  /*5cb70*/  LDCU UR4, c[0x0][0x39c] ;  /* 0x00007380ff0477ac */ /* 0x000f260008000800 */
[----:B------:R-:W4:Y:S01]  /*5cb80*/  LDL.LU R18, [R1+0x18c4] ;  /* 0x0018c40001127983 */ /* 0x000f220000300800 */
[----:B0-----:R-:W-:-:S05]  /*5cb90*/  PRMT R9, R48, 0x7632, R9 ;  /* 0x0000763230097816 */ /* 0x001fca0000000009 */
[----:B------:R0:W-:Y:S01]  /*5cba0*/  @P5 STG.E.U16 desc[UR20][R10.64], R9 ;  /* 0x000000090a005986 */ /* 0x0001e2000c101514 */
[----:B--2---:R-:W-:-:S03]  /*5cbb0*/  F2FP.F16.F32.PACK_AB R50, R50, R76 ;  /* 0x0000004c3232723e */ /* 0x004fc600000000ff */
[----:B------:R-:W2:Y:S01]  /*5cbc0*/  LDL.LU R76, [R1+0xc4] ;  /* 0x0000c400014c7983 */ /* 0x000ea20000300800 */
[----:B---3--:R-:W-:Y:S01]  /*5cbd0*/  ISETP.GE.AND P5, PT, R17, UR6, PT ;  /* 0x0000000611007c0c */ /* 0x008fe2000bfa6270 */
[----:B------:R-:W-:Y:S02]  /*5cbe0*/  VIADD R15, R13, UR28 ;  /* 0x0000001c0d0f7c36 */ /* 0x000fe40008000000 */
[----:B------:R-:W3:Y:S01]  /*5cbf0*/  LDL.LU R17, [R1+0x18c0] ;  /* 0x0018c00001117983 */ /* 0x000ee20000300800 */
[C---:B------:R-:W-:Y:S01]  /*5cc00*/  ISETP.LT.AND P6, PT, R78.reuse, UR8, !P0 ;  /* 0x000000084e007c0c */ /* 0x040fe2000c7c1270 */
[----:B------:R-:W4:Y:S01]  /*5cc10*/  LDCU UR8, c[0x0][0x398] ;  /* 0x00007300ff0877ac */ /* 0x000f220008000800 */
[----:B------:R-:W-:Y:S01]  /*5cc20*/  IMAD.WIDE R6, R15, 0x2, R2 ;  /* 0x000000020f067825 */ /* 0x000fe200078e0202 */
[----:B------:R-:W-:Y:S01]  /*5cc30*/  ISETP.LT.AND P0, PT, R77, UR12, !P0 ;  /* 0x0000000c4d007c0c */ /* 0x000fe2000c701270 */
[----:B------:R-:W4:Y:S02]  /*5cc40*/  LDCU UR12, c[0x0][0x398] ;  /* 0x00007300ff0c77ac */ /* 0x000f240008000800 */
[----:B------:R-:W-:Y:S01]  /*5cc50*/  VIADD R13, R15, UR28 ;  /* 0x0000001c0f0d7c36 */ /* 0x000fe20008000000 */
[----:B------:R-:W-:Y:S01]  /*5cc60*/  PRMT R0, R49, 0x7632, R0 ;  /* 0x0000763231007816 */ /* 0x000fe20000000000 */
[----:B0-----:R-:W-:Y:S01]  /*5cc70*/  IMAD.WIDE R8, R15, 0x2, R4 ;  /* 0x000000020f087825 */ /* 0x001fe200078e0204 */
[----:B------:R-:W-:Y:S01]  /*5cc80*/  F2FP.F16.F32.PACK_AB R51, R51, R75 ;  /* 0x0000004b3333723e */ /* 0x000fe200000000ff */
[----:B------:R-:W0:Y:S01]  /*5cc90*/  LDCU UR6, c[0x0][0x39c] ;  /* 0x00007380ff0677ac */ /* 0x000e220008000800 */
[----:B------:R-:W3:Y:S04]  /*5cca0*/  LDL.LU R75, [R1+0xc8] ;  /* 0x0000c800014b7983 */ /* 0x000ee80000300800 */
[----:B------:R4:W-:Y:S01]  /*5ccb0*/  @P6 STG.E.U16 desc[UR20][R6.64], R49 ;  /* 0x0000003106006986 */ /* 0x0009e2000c101514 */
[----:B-1----:R-:W-:Y:S01]  /*5ccc0*/  ISETP.LT.AND P6, PT, R78, UR7, !P4 ;  /* 0x000000074e007c0c */ /* 0x002fe2000e7c1270 */
[----:B------:R-:W-:Y:S01]  /*5ccd0*/  IMAD.WIDE R10, R13, 0x2, R2 ;  /* 0x000000020d0a7825 */ /* 0x000fe200078e0202 */
[----:B------:R-:W-:Y:S01]  /*5cce0*/  ISETP.LT.AND P4, PT, R77, UR10, !P4 ;  /* 0x0000000a4d007c0c */ /* 0x000fe2000e781270 */
[----:B------:R1:W-:Y:S01]  /*5ccf0*/  @P0 STG.E.U16 desc[UR20][R8.64], R0 ;  /* 0x0000000008000986 */ /* 0x0003e2000c101514 */
[----:B------:R-:W0:Y:S01]  /*5cd00*/  LDCU UR7, c[0x0][0x398] ;  /* 0x00007300ff0777ac */ /* 0x000e220008000800 */
[----:B----4-:R-:W-:-:S02]  /*5cd10*/  ISETP.GE.AND P0, PT, R12, UR4, PT ;  /* 0x000000040c007c0c */ /* 0x010fc4000bf06270 */
[----:B------:R-:W4:Y:S01]  /*5cd20*/  LDL.LU R12, [R1+0x18b0] ;  /* 0x0018b000010c7983 */ /* 0x000f220000300800 */
[----:B------:R-:W3:Y:S01]  /*5cd30*/  LDCU UR4, c[0x0][0x39c] ;  /* 0x00007380ff0477ac */ /* 0x000ee20008000800 */
[C---:B------:R-:W-:Y:S02]  /*5cd40*/  VIADD R15, R13.reuse, UR28 ;  /* 0x0000001c0d0f7c36 */ /* 0x040fe40008000000 */
[----:B------:R-:W-:Y:S01]  /*5cd50*/  IMAD.WIDE R6, R13, 0x2, R4 ;  /* 0x000000020d067825 */ /* 0x000fe200078e0204 */
[----:B------:R-:W-:Y:S01]  /*5cd60*/  F2FP.F16.F32.PACK_AB R52, R52, R74 ;  /* 0x0000004a3434723e */ /* 0x000fe200000000ff */
[----:B------:R0:W-:Y:S01]  /*5cd70*/  @P6 STG.E.U16 desc[UR20][R10.64], R50 ;  /* 0x000000320a006986 */ /* 0x0001e2000c101514 */
[----:B------:R-:W-:Y:S01]  /*5cd80*/  ISETP.LT.AND P6, PT, R78, UR8, !P5 ;  /* 0x000000084e007c0c */ /* 0x000fe2000efc1270 */
[----:B-1----:R-:W-:Y:S01]  /*5cd90*/  IMAD.WIDE R8, R15, 0x2, R2 ;  /* 0x000000020f087825 */ /* 0x002fe200078e0202 */
[----:B------:R-:W-:Y:S01]  /*5cda0*/  ISETP.LT.AND P5, PT, R77, UR12, !P5 ;  /* 0x0000000c4d007c0c */ /* 0x000fe2000efa1270 */
[----:B------:R-:W4:Y:S01]  /*5cdb0*/  LDL.LU R74, [R1+0xcc] ;  /* 0x0000cc00014a7983 */ /* 0x000f220000300800 */
[----:B------:R-:W-:Y:S01]  /*5cdc0*/  PRMT R0, R51, 0x7632, R0 ;  /* 0x0000763233007816 */ /* 0x000fe20000000000 */
[----:B------:R-:W1:Y:S01]  /*5cdd0*/  LDCU UR10, c[0x0][0x398] ;  /* 0x00007300ff0a77ac */ /* 0x000e620008000800 */
[----:B------:R-:W1:Y:S01]  /*5cde0*/  LDCU UR8, c[0x0][0x398] ;  /* 0x00007300ff0877ac */ /* 0x000e620008000800 */
[----:B0-----:R-:W-:Y:S01]  /*5cdf0*/  PRMT R11, R50, 0x7632, R11 ;  /* 0x00007632320b7816 */ /* 0x001fe2000000000b */
[----:B------:R-:W0:Y:S04]  /*5ce00*/  LDCU UR12, c[0x0][0x398] ;  /* 0x00007300ff0c77ac */ /* 0x000e280008000800 */
[----:B------:R1:W-:Y:S04]  /*5ce10*/  @P4 STG.E.U16 desc[UR20][R6.64], R11 ;  /* 0x0000000b06004986 */ /* 0x0003e8000c101514 */
[----:B------:R-:W-:Y:S01]  /*5ce20*/  @P6 STG.E.U16 desc[UR20][R8.64], R51 ;  /* 0x0000003308006986 */ /* 0x000fe2000c101514 */
[----:B-1----:R-:W-:Y:S01]  /*5ce30*/  IMAD.WIDE R10, R15, 0x2, R4 ;  /* 0x000000020f0a7825 */ /* 0x002fe200078e0204 */
[----:B------:R-:W-:Y:S01]  /*5ce40*/  ISETP.GE.AND P4, PT, R18, UR6, PT ;  /* 0x0000000612007c0c */ /* 0x000fe2000bf86270 */
[----:B------:R-:W4:Y:S03]  /*5ce50*/  LDCU UR6, c[0x0][0x39c] ;  /* 0x00007380ff0677ac */ /* 0x000f260008000800 */
[----:B------:R1:W-:Y:S01]  /*5ce60*/  @P5 STG.E.U16 desc[UR20][R10.64], R0 ;  /* 0x000000000a005986 */ /* 0x0003e2000c101514 */
[----:B--2---:R-:W-:-:S02]  /*5ce70*/  F2FP.F16.F32.PACK_AB R53, R53, R76 ;  /* 0x0000004c3535723e */ /* 0x004fc400000000ff */
[----:B---3--:R-:W-:Y:S01]  /*5ce80*/  ISETP.GE.AND P5, PT, R17, UR4, PT ;  /* 0x0000000411007c0c */ /* 0x008fe2000bfa6270 */
[----:B------:R-:W-:Y:S01]  /*5ce90*/  VIADD R13, R15, UR28 ;  /* 0x0000001c0f0d7c36 */ /* 0x000fe20008000000 */
[----:B------:R-:W2:Y:S01]  /*5cea0*/  LDL.LU R17, [R1+0x1590] ;  /* 0x0015900001117983 */ /* 0x000ea20000300800 */
[C---:B------:R-:W-:Y:S01]  /*5ceb0*/  ISETP.LT.AND P6, PT, R78.reuse, UR7, !P0 ;  /* 0x000000074e007c0c */ /* 0x040fe2000c7c1270 */
[----:B------:R-:W3:Y:S02]  /*5cec0*/  LDCU UR7, c[0x0][0x398] ;  /* 0x00007300ff0777ac */ /* 0x000ee40008000800 */
[----:B------:R-:W2:Y:S01]  /*5ced0*/  LDL.LU R76, [R1+0xd0] ;  /* 0x0000d000014c7983 */ /* 0x000ea20000300800 */
[----:B-1----:R-:W-:Y:S01]  /*5cee0*/  PRMT R0, R53, 0x7632, R0 ;  /* 0x0000763235007816 */ /* 0x002fe20000000000 */
[----:B------:R-:W2:Y:S02]  /*5cef0*/  LDCU UR4, c[0x0][0x39c] ;  /* 0x00007380ff0477ac */ /* 0x000ea40008000800 */
[----:B------:R-:W2:Y:S01]  /*5cf00*/  LDL.LU R18, [R1+0x157c] ;  /* 0x00157c0001127983 */ /* 0x000ea20000300800 */
[----:B------:R-:W-:Y:S01]  /*5cf10*/  IMAD.WIDE R6, R13, 0x2, R2 ;  /* 0x000000020d067825 */ /* 0x000fe200078e0202 */
[----:B------:R-:W-:Y:S01]  /*5cf20*/  ISETP.LT.AND P0, PT, R77, UR10, !P0 ;  /* 0x0000000a4d007c0c */ /* 0x000fe2000c701270 */
[----:B------:R-:W1:Y:S03]  /*5cf30*/  LDCU UR10, c[0x0][0x398] ;  /* 0x00007300ff0a77ac */ /* 0x000e660008000800 */
[----:B------:R3:W-:Y:S01]  /*5cf40*/  @P6 STG.E.U16 desc[UR20][R6.64], R52 ;  /* 0x0000003406006986 */ /* 0x0007e2000c101514 */
[----:B------:R-:W-:Y:S01]  /*5cf50*/  ISETP.LT.AND P6, PT, R78, UR8, !P4 ;  /* 0x000000084e007c0c */ /* 0x000fe2000e7c1270 */
[----:B------:R-:W1:Y:S01]  /*5cf60*/  LDCU UR8, c[0x0][0x398] ;  /* 0x00007300ff0877ac */ /* 0x000e620008000800 */
[----:B------:R-:W-:Y:S01]  /*5cf70*/  VIADD R15, R13, UR28 ;  /* 0x0000001c0d0f7c36 */ /* 0x000fe20008000000 */
[----:B0-----:R-:W-:Y:S01]  /*5cf80*/  ISETP.LT.AND P4, PT, R77, UR12, !P4 ;  /* 0x0000000c4d007c0c */ /* 0x001fe2000e781270 */
[----:B------:R-:W-:Y:S01]  /*5cf90*/  IMAD.WIDE R8, R13, 0x2, R4 ;  /* 0x000000020d087825 */ /* 0x000fe200078e0204 */
[----:B------:R-:W-:Y:S01]  /*5cfa0*/  F2FP.F16.F32.PACK_AB R54, R54, R75 ;  /* 0x0000004b3636723e */ /* 0x000fe200000000ff */
[----:B------:R-:W0:Y:S01]  /*5cfb0*/  LDCU UR12, c[0x0][0x398] ;  /* 0x00007300ff0c77ac */ /* 0x000e220008000800 */
[----:B------:R-:W2:Y:S01]  /*5cfc0*/  LDL.LU R75, [R1+0xd4] ;  /* 0x0000d400014b7983 */ /* 0x000ea20000300800 */
[----:B------:R-:W-:Y:S01]  /*5cfd0*/  IMAD.WIDE R10, R15, 0x2, R2 ;  /* 0x000000020f0a7825 */ /* 0x000fe200078e0202 */
[----:B---3--:R-:W-:-:S02]  /*5cfe0*/  PRMT R7, R52, 0x7632, R7 ;  /* 0x0000763234077816 */ /* 0x008fc40000000007 */
[----:B------:R-:W3:Y:S04]  /*5cff0*/  LDL.LU R19, [R1+0x18a8] ;  /* 0x0018a80001137983 */ /* 0x000ee80000300800 */
[----:B------:R0:W-:Y:S01]  /*5d000*/  @P0 STG.E.U16 desc[UR20][R8.64], R7 ;  /* 0x0000000708000986 */ /* 0x0001e2000c101514 */
[----:B------:R-:W-:Y:S01]  /*5d010*/  ISETP.LT.AND P0, PT, R78, UR7, !P5 ;  /* 0x000000074e007c0c */ /* 0x000fe2000ef01270 */
[----:B------:R-:W-:Y:S02]  /*5d020*/  VIADD R13, R15, UR28 ;  /* 0x0000001c0f0d7c36 */ /* 0x000fe40008000000 */
[----:B------:R0:W-:Y:S01]  /*5d030*/  @P6 STG.E.U16 desc[UR20][R10.64], R53 ;  /* 0x000000350a006986 */ /* 0x0001e2000c101514 */
[----:B----4-:R-:W-:Y:S01]  /*5d040*/  ISETP.GE.AND P6, PT, R12, UR6, PT ;  /* 0x000000060c007c0c */ /* 0x010fe2000bfc6270 */
[----:B------:R-:W4:Y:S01]  /*5d050*/  LDCU UR6, c[0x0][0x398] ;  /* 0x00007300ff0677ac */ /* 0x000f220008000800 */
[----:B-1----:R-:W-:-:S02]  /*5d060*/  ISETP.LT.AND P5, PT, R77, UR10, !P5 ;  /* 0x0000000a4d007c0c */ /* 0x002fc4000efa1270 */
[----:B------:R-:W-:Y:S01]  /*5d070*/  F2FP.F16.F32.PACK_AB R55, R55, R74 ;  /* 0x0000004a3737723e */ /* 0x000fe200000000ff */
[----:B------:R-:W1:Y:S01]  /*5d080*/  LDCU UR7, c[0x0][0x398] ;  /* 0x00007300ff0777ac */ /* 0x000e620008000800 */
[----:B------:R-:W3:Y:S01]  /*5d090*/  LDL.LU R74, [R1+0xd8] ;  /* 0x0000d800014a7983 */ /* 0x000ee20000300800 */
[----:B0-----:R-:W-:Y:S01]  /*5d0a0*/  IMAD.WIDE R6, R15, 0x2, R4 ;  /* 0x000000020f067825 */ /* 0x001fe200078e0204 */
[----:B------:R-:W0:Y:S04]  /*5d0b0*/  LDCU UR10, c[0x0][0x398] ;  /* 0x00007300ff0a77ac */ /* 0x000e280008000800 */
[----:B------:R1:W-:Y:S01]  /*5d0c0*/  @P4 STG.E.U16 desc[UR20][R6.64], R0 ;  /* 0x0000000006004986 */ /* 0x0003e2000c101514 */
[----:B------:R-:W-:Y:S01]  /*5d0d0*/  ISETP.LT.AND P4, PT, R78, UR8, !P6 ;  /* 0x000000084e007c0c */ /* 0x000fe2000f781270 */
[----:B------:R-:W-:-:S02]  /*5d0e0*/  VIADD R15, R13, UR28 ;  /* 0x0000001c0d0f7c36 */ /* 0x000fc40008000000 */
[C---:B------:R-:W-:Y:S01]  /*5d0f0*/  IMAD.WIDE R8, R13.reuse, 0x2, R2 ;  /* 0x000000020d087825 */ /* 0x040fe200078e0202 */
[----:B------:R-:W0:Y:S03]  /*5d100*/  LDCU UR8, c[0x0][0x398] ;  /* 0x00007300ff0877ac */ /* 0x000e260008000800 */
[----:B------:R-:W-:Y:S01]  /*5d110*/  IMAD.WIDE R10, R13, 0x2, R4 ;  /* 0x000000020d0a7825 */ /* 0x000fe200078e0204 */
[----:B-1----:R-:W-:-:S03]  /*5d120*/  PRMT R7, R54, 0x7632, R7 ;  /* 0x0000763236077816 */ /* 0x002fc60000000007 */
[----:B------:R-:W-:Y:S01]  /*5d130*/  IMAD.WIDE R12, R15, 0x2, R2 ;  /* 0x000000020f0c7825 */ /* 0x000fe200078e0202 */
[----:B------:R-:W-:Y:S04]  /*5d140*/  @P0 STG.E.U16 desc[UR20][R8.64], R54 ;  /* 0x0000003608000986 */ /* 0x000fe8000c101514 */
[----:B------:R1:W-:Y:S04]  /*5d150*/  @P5 STG.E.U16 desc[UR20][R10.64], R7 ;  /* 0x000000070a005986 */ /* 0x0003e8000c101514 */
[----:B------:R0:W-:Y:S01]  /*5d160*/  @P4 STG.E.U16 desc[UR20][R12.64], R55 ;  /* 0x000000370c004986 */ /* 0x0001e2000c101514 */
[----:B--2---:R-:W-:-:S02]  /*5d170*/  ISETP.GE.AND P4, PT, R18, UR15, PT ;  /* 0x0000000f12007c0c */ /* 0x004fc4000bf86270 */
[----:B------:R-:W-:Y:S01]  /*5d180*/  ISETP.GE.AND P0, PT, R17, UR4, PT ;  /* 0x0000000411007c0c */ /* 0x000fe2000bf06270 */
[----:B------:R-:W2:Y:S01]  /*5d190*/  LDL.LU R18, [R1+0x18f8] ;  /* 0x0018f80001127983 */ /* 0x000ea20000300800 */
[----:B------:R-:W-:Y:S01]  /*5d1a0*/  ISETP.LT.AND P6, PT, R77, UR14, !P6 ;  /* 0x0000000e4d007c0c */ /* 0x000fe2000f7c1270 */
[C---:B------:R-:W-:Y:S01]  /*5d1b0*/  VIADD R17, R15.reuse, UR28 ;  /* 0x0000001c0f117c36 */ /* 0x040fe20008000000 */
[----:B----4-:R-:W-:Y:S01]  /*5d1c0*/  ISETP.LT.AND P5, PT, R78, UR6, !P0 ;  /* 0x000000064e007c0c */ /* 0x010fe2000c7a1270 */
[----:B-1----:R-:W-:Y:S01]  /*5d1d0*/  IMAD.WIDE R6, R15, 0x2, R4 ;  /* 0x000000020f067825 */ /* 0x002fe200078e0204 */
[----:B------:R-:W-:Y:S01]  /*5d1e0*/  PRMT R0, R55, 0x7632, R0 ;  /* 0x0000763237007816 */ /* 0x000fe20000000000 */
[----:B------:R-:W4:Y:S01]  /*5d1f0*/  LDL.LU R79, [R1+0xdc] ;  /* 0x0000dc00014f7983 */ /* 0x000f220000300800 */
[----:B------:R-:W-:Y:S01]  /*5d200*/  F2FP.F16.F32.PACK_AB R56, R56, R76 ;  /* 0x0000004c3838723e */ /* 0x000fe200000000ff */
[----:B------:R-:W-:Y:S01]  /*5d210*/  IMAD.WIDE R8, R17, 0x2, R2 ;  /* 0x0000000211087825 */ /* 0x000fe200078e0202 */
[----:B------:R-:W-:Y:S01]  /*5d220*/  ISETP.LT.AND P0, PT, R77, UR7, !P0 ;  /* 0x000000074d007c0c */ /* 0x000fe2000c701270 */
[----:B------:R-:W1:Y:S04]  /*5d230*/  LDCU UR4, c[0x0][0x398] ;  /* 0x00007300ff0477ac */ /* 0x000e680008000800 */
[----:B------:R-:W-:Y:S01]  /*5d240*/  @P6 STG.E.U16 desc[UR20][R6.64], R0 ;  /* 0x0000000006006986 */ /* 0x000fe2000c101514 */
[----:B0-----:R-:W-:Y:S01]  /*5d250*/  VIADD R13, R17, UR28 ;  /* 0x0000001c110d7c36 */ /* 0x001fe20008000000 */
[----:B------:R-:W-:Y:S01]  /*5d260*/  F2FP.F16.F32.PACK_AB R57, R57, R75 ;  /* 0x0000004b3939723e */ /* 0x000fe200000000ff */
[----:B------:R-:W-:Y:S01]  /*5d270*/  IMAD.WIDE R10, R17, 0x2, R4 ;  /* 0x00000002110a7825 */ /* 0x000fe200078e0204 */
[----:B------:R0:W-:Y:S01]  /*5d280*/  @P5 STG.E.U16 desc[UR20][R8.64], R56 ;  /* 0x0000003808005986 */ /* 0x0001e2000c101514 */
[----:B---3--:R-:W-:Y:S01]  /*5d290*/  ISETP.GE.AND P5, PT, R19, UR13, PT ;  /* 0x0000000d13007c0c */ /* 0x008fe2000bfa6270 */
[----:B------:R-:W3:Y:S02]  /*5d2a0*/  LDCU UR6, c[0x0][0x398] ;  /* 0x00007300ff0677ac */ /* 0x000ee40008000800 */
[----:B------:R-:W4:Y:S01]  /*5d2b0*/  LDL.LU R19, [R1+0x18a0] ;  /* 0x0018a00001137983 */ /* 0x000f220000300800 */
[----:B------:R-:W-:-:S03]  /*5d2c0*/  F2FP.F16.F32.PACK_AB R58, R58, R74 ;  /* 0x0000004a3a3a723e */ /* 0x000fc600000000ff */
[----:B------:R-:W4:Y:S01]  /*5d2d0*/  LDL.LU R17, [R1+0x189c] ;  /* 0x00189c0001117983 */ /* 0x000f220000300800 */
[----:B0-----:R-:W-:Y:S01]  /*5d2e0*/  PRMT R9, R56, 0x7632, R9 ;  /* 0x0000763238097816 */ /* 0x001fe20000000009 */
[----:B------:R-:W0:Y:S02]  /*5d2f0*/  LDCU UR7, c[0x0][0x398] ;  /* 0x00007300ff0777ac */ /* 0x000e240008000800 */
[----:B------:R-:W4:Y:S01]  /*5d300*/  LDL.LU R76, [R1+0xe0] ;  /* 0x0000e000014c7983 */ /* 0x000f220000300800 */
[----:B------:R-:W-:Y:S01]  /*5d310*/  ISETP.LT.AND P6, PT, R78, UR8, !P2 ;  /* 0x000000084e007c0c */ /* 0x000fe2000d7c1270 */
[----:B------:R-:W-:Y:S01]  /*5d320*/  IMAD.WIDE R6, R13, 0x2, R2 ;  /* 0x000000020d067825 */ /* 0x000fe200078e0202 */
[----:B------:R-:W-:Y:S01]  /*5d330*/  PRMT R0, R57, 0x7632, R0 ;  /* 0x0000763239007816 */ /* 0x000fe20000000000 */
[----:B------:R0:W-:Y:S01]  /*5d340*/  @P0 STG.E.U16 desc[UR20][R10.64], R9 ;  /* 0x000000090a000986 */ /* 0x0001e2000c101514 */
[----:B------:R-:W0:Y:S01]  /*5d350*/  LDCU UR8, c[0x0][0x398] ;  /* 0x00007300ff0877ac */ /* 0x000e220008000800 */
[----:B------:R-:W-:Y:S01]  /*5d360*/  VIADD R15, R13, UR28 ;  /* 0x0000001c0d0f7c36 */ /* 0x000fe20008000000 */
[----:B------:R-:W0:Y:S01]  /*5d370*/  LDCU UR13, c[0x0][0x398] ;  /* 0x00007300ff0d77ac */ /* 0x000e220008000800 */
[----:B------:R-:W0:Y:S01]  /*5d380*/  LDCU UR14, c[0x0][0x398] ;  /* 0x00007300ff0e77ac */ /* 0x000e220008000800 */
[----:B------:R-:W0:Y:S01]  /*5d390*/  LDCU UR15, c[0x0][0x398] ;  /* 0x00007300ff0f77ac */ /* 0x000e220008000800 */
[----:B--2---:R-:W-:-:S02]  /*5d3a0*/  ISETP.GE.AND P0, PT, R18, UR25, PT ;  /* 0x0000001912007c0c */ /* 0x004fc4000bf06270 */
[----:B------:R-:W2:Y:S04]  /*5d3b0*/  LDL.LU R18, [R1+0x158c] ;  /* 0x00158c0001127983 */ /* 0x000ea80000300800 */
[----:B------:R-:W2:Y:S04]  /*5d3c0*/  LDL.LU R75, [R1+0xe8] ;  /* 0x0000e800014b7983 */ /* 0x000ea80000300800 */
[----:B------:R-:W2:Y:S01]  /*5d3d0*/  LDL.LU R74, [R1+0xe4] ;  /* 0x0000e400014a7983 */ /* 0x000ea20000300800 */
[----:B-1----:R-:W-:Y:S01]  /*5d3e0*/  ISETP.LT.AND P2, PT, R77, UR4, !P2 ;  /* 0x000000044d007c0c */ /* 0x002fe2000d741270 */
[----:B------:R-:W1:Y:S02]  /*5d3f0*/  LDCU UR4, c[0x0][0x398] ;  /* 0x00007300ff0477ac */ /* 0x000e640008000800 */
[----:B------:R4:W-:Y:S01]  /*5d400*/  @P6 STG.E.U16 desc[UR20][R6.64], R57 ;  /* 0x0000003906006986 */ /* 0x0009e2000c101514 */
[----:B---3--:R-:W-:Y:S01]  /*5d410*/  ISETP.LT.AND P6, PT, R78, UR6, !P1 ;  /* 0x000000064e007c0c */ /* 0x008fe2000cfc1270 */
[----:B0-----:R-:W-:Y:S01]  /*5d420*/  IMAD.WIDE R8, R13, 0x2, R4 ;  /* 0x000000020d087825 */ /* 0x001fe200078e0204 */
[----:B------:R-:W-:Y:S01]  /*5d430*/  ISETP.LT.AND P1, PT, R77, UR7, !P1 ;  /* 0x000000074d007c0c */ /* 0x000fe2000cf21270 */
[----:B------:R-:W0:Y:S02]  /*5d440*/  LDCU UR6, c[0x0][0x398] ;  /* 0x00007300ff0677ac */ /* 0x000e240008000800 */
[----:B------:R-:W-:Y:S01]  /*5d450*/  IMAD.WIDE R10, R15, 0x2, R2 ;  /* 0x000000020f0a7825 */ /* 0x000fe200078e0202 */
[----:B----4-:R-:W-:Y:S01]  /*5d460*/  F2FP.F16.F32.PACK_AB R59, R59, R79 ;  /* 0x0000004f3b3b723e */ /* 0x010fe200000000ff */
[----:B------:R-:W3:Y:S02]  /*5d470*/  LDCU UR7, c[0x0][0x398] ;  /* 0x00007300ff0777ac */ /* 0x000ee40008000800 */
[----:B------:R-:W-:Y:S01]  /*5d480*/  @P2 STG.E.U16 desc[UR20][R8.64], R0 ;  /* 0x0000000008002986 */ /* 0x000fe2000c101514 */
[----:B------:R-:W-:-:S03]  /*5d490*/  IMAD.WIDE R6, R15, 0x2, R4 ;  /* 0x000000020f067825 */ /* 0x000fc600078e0204 */
[----:B------:R4:W-:Y:S01]  /*5d4a0*/  @P6 STG.E.U16 desc[UR20][R10.64], R58 ;  /* 0x0000003a0a006986 */ /* 0x0009e2000c101514 */
[----:B------:R-:W-:Y:S01]  /*5d4b0*/  ISETP.LT.AND P6, PT, R78, UR8, !P4 ;  /* 0x000000084e007c0c */ /* 0x000fe2000e7c1270 */
[----:B------:R-:W-:Y:S01]  /*5d4c0*/  VIADD R13, R15, UR28 ;  /* 0x0000001c0f0d7c36 */ /* 0x000fe20008000000 */
[----:B-1----:R-:W-:Y:S01]  /*5d4d0*/  ISETP.LT.AND P4, PT, R77, UR4, !P4 ;  /* 0x000000044d007c0c */ /* 0x002fe2000e781270 */
[----:B------:R-:W1:Y:S01]  /*5d4e0*/  LDCU UR8, c[0x0][0x398] ;  /* 0x00007300ff0877ac */ /* 0x000e620008000800 */
[----:B----4-:R-:W-:Y:S01]  /*5d4f0*/  PRMT R11, R58, 0x7632, R11 ;  /* 0x000076323a0b7816 */ /* 0x010fe2000000000b */
[----:B------:R-:W-:Y:S01]  /*5d500*/  IMAD.WIDE R8, R13, 0x2, R2 ;  /* 0x000000020d087825 */ /* 0x000fe200078e0202 */
[----:B------:R-:W-:Y:S01]  /*5d510*/  PRMT R0, R59, 0x7632, R0 ;  /* 0x000076323b007816 */ /* 0x000fe20000000000 */
[----:B------:R-:W4:Y:S02]  /*5d520*/  LDCU UR4, c[0x0][0x398] ;  /* 0x00007300ff0477ac */ /* 0x000f240008000800 */
[----:B------:R0:W-:Y:S01]  /*5d530*/  @P1 STG.E.U16 desc[UR20][R6.64], R11 ;  /* 0x0000000b06001986 */ /* 0x0001e2000c101514 */
[----:B------:R-:W-:-:S02]  /*5d540*/  ISETP.GE.AND P1, PT, R17, UR9, PT ;  /* 0x0000000911007c0c */ /* 0x000fc4000bf26270 */
[----:B------:R-:W-:Y:S01]  /*5d550*/  F2FP.F16.F32.PACK_AB R60, R60, R76 ;  /* 0x0000004c3c3c723e */ /* 0x000fe200000000ff */
[----:B------:R-:W3:Y:S01]  /*5d560*/  LDL.LU R17, [R1+0x1588] ;  /* 0x0015880001117983 */ /* 0x000ee20000300800 */
[C---:B------:R-:W-:Y:S01]  /*5d570*/  VIADD R15, R13.reuse, UR28 ;  /* 0x0000001c0d0f7c36 */ /* 0x040fe20008000000 */
[----:B--2---:R-:W-:Y:S02]  /*5d580*/  F2FP.F16.F32.PACK_AB R62, R62, R75 ;  /* 0x0000004b3e3e723e */ /* 0x004fe400000000ff */
[----:B------:R-:W2:Y:S01]  /*5d590*/  LDL.LU R80, [R1+0xf0] ;  /* 0x0000f00001507983 */ /* 0x000ea20000300800 */
[----:B0-----:R-:W-:Y:S01]  /*5d5a0*/  IMAD.WIDE R6, R13, 0x2, R4 ;  /* 0x000000020d067825 */ /* 0x001fe200078e0204 */
[----:B------:R-:W-:Y:S02]  /*5d5b0*/  F2FP.F16.F32.PACK_AB R61, R61, R74 ;  /* 0x0000004a3d3d723e */ /* 0x000fe400000000ff */
[----:B------:R-:W2:Y:S04]  /*5d5c0*/  LDL.LU R79, [R1+0xec] ;  /* 0x0000ec00014f7983 */ /* 0x000ea80000300800 */
[----:B------:R0:W-:Y:S01]  /*5d5d0*/  @P6 STG.E.U16 desc[UR20][R8.64], R59 ;  /* 0x0000003b08006986 */ /* 0x0001e2000c101514 */
[----:B------:R-:W-:Y:S01]  /*5d5e0*/  ISETP.GE.AND P2, PT, R19, UR23, PT ;  /* 0x0000001713007c0c */ /* 0x000fe2000bf46270 */
[----:B------:R-:W0:Y:S02]  /*5d5f0*/  LDCU UR9, c[0x0][0x398] ;  /* 0x00007300ff0977ac */ /* 0x000e240008000800 */
[----:B------:R0:W-:Y:S01]  /*5d600*/  @P4 STG.E.U16 desc[UR20][R6.64], R0 ;  /* 0x0000000006004986 */ /* 0x0001e2000c101514 */
[----:B------:R-:W-:-:S03]  /*5d610*/  ISETP.GE.AND P4, PT, R18, UR19, PT ;  /* 0x0000001312007c0c */ /* 0x000fc6000bf86270 */
[----:B------:R-:W2:Y:S04]  /*5d620*/  LDL.LU R18, [R1+0x1584] ;  /* 0x0015840001127983 */ /* 0x000ea80000300800 */
[----:B------:R-:W2:Y:S04]  /*5d630*/  LDL.LU R76, [R1+0xfc] ;  /* 0x0000fc00014c7983 */ /* 0x000ea80000300800 */
[----:B------:R-:W2:Y:S04]  /*5d640*/  LDL.LU R75, [R1+0xf4] ;  /* 0x0000f400014b7983 */ /* 0x000ea80000300800 */
[----:B------:R-:W2:Y:S01]  /*5d650*/  LDL.LU R74, [R1+0xf8] ;  /* 0x0000f800014a7983 */ /* 0x000ea20000300800 */
[----:B------:R-:W-:Y:S01]  /*5d660*/  ISETP.LT.AND P6, PT, R78, UR6, !P5 ;  /* 0x000000064e007c0c */ /* 0x000fe2000efc1270 */
[----:B0-----:R-:W-:Y:S01]  /*5d670*/  IMAD.WIDE R8, R15, 0x2, R2 ;  /* 0x000000020f087825 */ /* 0x001fe200078e0202 */
[----:B------:R-:W-:Y:S01]  /*5d680*/  ISETP.LT.AND P5, PT, R77, UR10, !P5 ;  /* 0x0000000a4d007c0c */ /* 0x000fe2000efa1270 */
[----:B------:R-:W0:Y:S01]  /*5d690*/  LDCU UR6, c[0x0][0x398] ;  /* 0x00007300ff0677ac */ /* 0x000e220008000800 */
[----:B------:R-:W-:Y:S01]  /*5d6a0*/  PRMT R12, R60, 0x7632, R12 ;  /* 0x000076323c0c7816 */ /* 0x000fe2000000000c */
[----:B------:R-:W-:Y:S01]  /*5d6b0*/  IMAD.WIDE R10, R15, 0x2, R4 ;  /* 0x000000020f0a7825 */ /* 0x000fe200078e0204 */
[----:B------:R-:W-:Y:S01]  /*5d6c0*/  PRMT R0, R61, 0x7632, R0 ;  /* 0x000076323d007816 */ /* 0x000fe20000000000 */
[----:B------:R-:W0:Y:S06]  /*5d6d0*/  LDCU UR10, c[0x0][0x398] ;  /* 0x00007300ff0a77ac */ /* 0x000e2c0008000800 */
[----:B------:R0:W-:Y:S04]  /*5d6e0*/  @P6 STG.E.U16 desc[UR20][R8.64], R60 ;  /* 0x0000003c08006986 */ /* 0x0001e8000c101514 */
[----:B------:R0:W-:Y:S01]  /*5d6f0*/  @P5 STG.E.U16 desc[UR20][R10.64], R12 ;  /* 0x0000000c0a005986 */ /* 0x0001e2000c101514 */
[C---:B---3--:R-:W-:Y:S01]  /*5d700*/  ISETP.LT.AND P5, PT, R78.reuse, UR7, !P0 ;  /* 0x000000074e007c0c */ /* 0x048fe2000c7a1270 */
[----:B------:R-:W-:Y:S01]  /*5d710*/  VIADD R15, R15, UR28 ;  /* 0x0000001c0f0f7c36 */ /* 0x000fe20008000000 */
[----:B-1----:R-:W-:Y:S01]  /*5d720*/  ISETP.LT.AND P0, PT, R77, UR8, !P0 ;  /* 0x000000084d007c0c */ /* 0x002fe2000c701270 */
[----:B------:R-:W1:Y:S01]  /*5d730*/  LDCU UR7, c[0x0][0x398] ;  /* 0x00007300ff0777ac */ /* 0x000e620008000800 */
[----:B------:R-:W-:Y:S01]  /*5d740*/  ISETP.LT.AND P6, PT, R78, UR12, !P2 ;  /* 0x0000000c4e007c0c */ /* 0x000fe2000d7c1270 */
[----:B------:R-:W-:-:S02]  /*5d750*/  VIADD R13, R15, UR28 ;  /* 0x0000001c0f0d7c36 */ /* 0x000fc40008000000 */
[----:B------:R-:W-:-:S04]  /*5d760*/  IMAD.WIDE R6, R15, 0x2, R2 ;  /* 0x000000020f067825 */ /* 0x000fc800078e0202 */
[----:B0-----:R-:W-:Y:S01]  /*5d770*/  IMAD.WIDE R8, R15, 0x2, R4 ;  /* 0x000000020f087825 */ /* 0x001fe200078e0204 */
[----:B------:R-:W-:Y:S01]  /*5d780*/  ISETP.LT.AND P2, PT, R77, UR13, !P2 ;  /* 0x0000000d4d007c0c */ /* 0x000fe2000d741270 */
[----:B------:R0:W-:Y:S01]  /*5d790*/  @P5 STG.E.U16 desc[UR20][R6.64], R61 ;  /* 0x0000003d06005986 */ /* 0x0001e2000c101514 */
[----:B------:R-:W3:Y:S01]  /*5d7a0*/  LDCU UR8, c[0x0][0x398] ;  /* 0x00007300ff0877ac */ /* 0x000ee20008000800 */
[C---:B------:R-:W-:Y:S02]  /*5d7b0*/  IMAD.WIDE R10, R13.reuse, 0x2, R2 ;  /* 0x000000020d0a7825 */ /* 0x040fe400078e0202 */
[----:B------:R1:W-:Y:S01]  /*5d7c0*/  @P0 STG.E.U16 desc[UR20][R8.64], R0 ;  /* 0x0000000008000986 */ /* 0x0003e2000c101514 */
[C---:B----4-:R-:W-:Y:S01]  /*5d7d0*/  ISETP.LT.AND P0, PT, R78.reuse, UR4, !P1 ;  /* 0x000000044e007c0c */ /* 0x050fe2000cf01270 */
[----:B------:R-:W-:Y:S01]  /*5d7e0*/  VIADD R15, R13, UR28 ;  /* 0x0000001c0d0f7c36 */ /* 0x000fe20008000000 */
[----:B------:R-:W-:Y:S01]  /*5d7f0*/  ISETP.LT.AND P1, PT, R77, UR6, !P1 ;  /* 0x000000064d007c0c */ /* 0x000fe2000cf21270 */
[----:B------:R4:W-:Y:S01]  /*5d800*/  @P6 STG.E.U16 desc[UR20][R10.64], R62 ;  /* 0x0000003e0a006986 */ /* 0x0009e2000c101514 */
[----:B------:R-:W-:Y:S01]  /*5d810*/  ISETP.GE.AND P5, PT, R17, UR11, PT ;  /* 0x0000000b11007c0c */ /* 0x000fe2000bfa6270 */
[----:B------:R-:W2:Y:S01]  /*5d820*/  LDCU UR11, c[0x0][0x398] ;  /* 0x00007300ff0b77ac */ /* 0x000ea20008000800 */
[----:B------:R-:W-:Y:S01]  /*5d830*/  ISETP.LT.AND P6, PT, R78, UR9, !P4 ;  /* 0x000000094e007c0c */ /* 0x000fe2000e7c1270 */
[----:B------:R-:W-:Y:S01]  /*5d840*/  VIADD R17, R15, UR28 ;  /* 0x0000001c0f117c36 */ /* 0x000fe20008000000 */
[----:B------:R-:W2:Y:S01]  /*5d850*/  LDCU UR12, c[0x0][0x398] ;  /* 0x00007300ff0c77ac */ /* 0x000ea20008000800 */
[----:B0-----:R-:W-:Y:S01]  /*5d860*/  IMAD.WIDE R6, R13, 0x2, R4 ;  /* 0x000000020d067825 */ /* 0x001fe200078e0204 */
[----:B-1----:R-:W-:-:S03]  /*5d870*/  PRMT R0, R62, 0x7632, R0 ;  /* 0x000076323e007816 */ /* 0x002fc60000000000 */
[----:B------:R-:W-:-:S04]  /*5d880*/  IMAD.WIDE R8, R15, 0x2, R2 ;  /* 0x000000020f087825 */ /* 0x000fc800078e0202 */
[----:B----4-:R-:W-:Y:S01]  /*5d890*/  IMAD.WIDE R10, R15, 0x2, R4 ;  /* 0x000000020f0a7825 */ /* 0x010fe200078e0204 */
[----:B------:R0:W-:Y:S03]  /*5d8a0*/  @P2 STG.E.U16 desc[UR20][R6.64], R0 ;  /* 0x0000000006002986 */ /* 0x0001e6000c101514 */
[----:B------:R-:W-:Y:S01]  /*5d8b0*/  IMAD.WIDE R12, R17, 0x2, R2 ;  /* 0x00000002110c7825 */ /* 0x000fe200078e0202 */
[----:B------:R-:W-:-:S03]  /*5d8c0*/  ISETP.LT.AND P4, PT, R77, UR10, !P4 ;  /* 0x0000000a4d007c0c */ /* 0x000fc6000e781270 */
[----:B------:R-:W-:-:S04]  /*5d8d0*/  VIADD R15, R17, UR28 ;  /* 0x0000001c110f7c36 */ /* 0x000fc80008000000 */
[----:B------:R-:W-:Y:S02]  /*5d8e0*/  VIADD R19, R15, UR28 ;  /* 0x0000001c0f137c36 */ /* 0x000fe40008000000 */
[----:B0-----:R-:W-:-:S04]  /*5d8f0*/  IMAD.WIDE R6, R17, 0x2, R4 ;  /* 0x0000000211067825 */ /* 0x001fc800078e0204 */
[----:B------:R-:W-:Y:S01]  /*5d900*/  VIADD R17, R19, UR28 ;  /* 0x0000001c13117c36 */ /* 0x000fe20008000000 */
[----:B--2---:R-:W-:Y:S02]  /*5d910*/  F2FP.F16.F32.PACK_AB R63, R63, R79 ;  /* 0x0000004f3f3f723e */ /* 0x004fe400000000ff */
[----:B------:R-:W-:Y:S02]  /*5d920*/  F2FP.F16.F32.PACK_AB R64, R64, R80 ;  /* 0x000000504040723e */ /* 0x000fe400000000ff */
[----:B------:R-:W-:Y:S01]  /*5d930*/  PRMT R14, R63, 0x7632, R14 ;  /* 0x000076323f0e7816 */ /* 0x000fe2000000000e */
[----:B------:R0:W-:Y:S04]  /*5d940*/  @P0 STG.E.U16 desc[UR20][R8.64], R63 ;  /* 0x0000003f08000986 */ /* 0x0001e8000c101514 */
[----:B------:R1:W-:Y:S04]  /*5d950*/  @P1 STG.E.U16 desc[UR20][R10.64], R14 ;  /* 0x0000000e0a001986 */ /* 0x0003e8000c101514 */
[----:B------:R2:W-:Y:S01]  /*5d960*/  @P6 STG.E.U16 desc[UR20][R12.64], R64 ;  /* 0x000000400c006986 */ /* 0x0005e2000c101514 */
[----:B------:R-:W-:-:S02]  /*5d970*/  ISETP.LT.AND P6, PT, R78, UR7, !P5 ;  /* 0x000000074e007c0c */ /* 0x000fc4000efc1270 */
[----:B------:R-:W-:Y:S02]  /*5d980*/  ISETP.GE.AND P2, PT, R18, UR17, PT ;  /* 0x0000001112007c0c */ /* 0x000fe4000bf46270 */
[C---:B---3--:R-:W-:Y:S02]  /*5d990*/  ISETP.LT.AND P5, PT, R77.reuse, UR8, !P5 ;  /* 0x000000084d007c0c */ /* 0x048fe4000efa1270 */
[----:B------:R-:W-:Y:S02]  /*5d9a0*/  ISETP.LT.AND P1, PT, R78, UR11, !P2 ;  /* 0x0000000b4e007c0c */ /* 0x000fe4000d721270 */
[----:B------:R-:W-:Y:S02]  /*5d9b0*/  ISETP.LT.AND P2, PT, R77, UR12, !P2 ;  /* 0x0000000c4d007c0c */ /* 0x000fe4000d741270 */
[----:B------:R-:W-:Y:S01]  /*5d9c0*/  PRMT R0, R64, 0x7632, R0 ;  /* 0x0000763240007816 */ /* 0x000fe20000000000 */
[----:B0-----:R-:W-:Y:S01]  /*5d9d0*/  IMAD.WIDE R8, R15, 0x2, R2 ;  /* 0x000000020f087825 */ /* 0x001fe200078e0202 */
[----:B------:R-:W-:-:S02]  /*5d9e0*/  ISETP.LT.AND P0, PT, R78, UR14, !P3 ;  /* 0x0000000e4e007c0c */ /* 0x000fc4000df01270 */
[----:B------:R-:W-:Y:S02]  /*5d9f0*/  ISETP.LT.AND P3, PT, R77, UR15, !P3 ;  /* 0x0000000f4d007c0c */ /* 0x000fe4000df61270 */
[----:B------:R-:W-:Y:S01]  /*5da00*/  F2FP.F16.F32.PACK_AB R65, R65, R75 ;  /* 0x0000004b4141723e */ /* 0x000fe200000000ff */
[----:B------:R0:W-:Y:S01]  /*5da10*/  @P4 STG.E.U16 desc[UR20][R6.64], R0 ;  /* 0x0000000006004986 */ /* 0x0001e2000c101514 */
[----:B------:R-:W-:Y:S01]  /*5da20*/  F2FP.F16.F32.PACK_AB R66, R66, R74 ;  /* 0x0000004a4242723e */ /* 0x000fe200000000ff */
[----:B-1----:R-:W-:Y:S01]  /*5da30*/  IMAD.WIDE R10, R15, 0x2, R4 ;  /* 0x000000020f0a7825 */ /* 0x002fe200078e0204 */
[----:B------:R-:W-:Y:S01]  /*5da40*/  F2FP.F16.F32.PACK_AB R67, R67, R76 ;  /* 0x0000004c4343723e */ /* 0x000fe200000000ff */
[----:B------:R1:W-:Y:S02]  /*5da50*/  @P6 STG.E.U16 desc[UR20][R8.64], R65 ;  /* 0x0000004108006986 */ /* 0x0003e4000c101514 */
[----:B--2---:R-:W-:Y:S01]  /*5da60*/  IMAD.WIDE R12, R19, 0x2, R2 ;  /* 0x00000002130c7825 */ /* 0x004fe200078e0202 */
[----:B------:R-:W-:-:S03]  /*5da70*/  PRMT R16, R67, 0x7632, R16 ;  /* 0x0000763243107816 */ /* 0x000fc60000000010 */
[----:B------:R-:W-:Y:S01]  /*5da80*/  IMAD.WIDE R14, R19, 0x2, R4 ;  /* 0x00000002130e7825 */ /* 0x000fe200078e0204 */
[----:B0-----:R-:W-:-:S03]  /*5da90*/  PRMT R7, R65, 0x7632, R7 ;  /* 0x0000763241077816 */ /* 0x001fc60000000007 */
[C---:B------:R-:W-:Y:S01]  /*5daa0*/  IMAD.WIDE R2, R17.reuse, 0x2, R2 ;  /* 0x0000000211027825 */ /* 0x040fe200078e0202 */
[----:B-1----:R-:W-:Y:S01]  /*5dab0*/  PRMT R9, R66, 0x7632, R9 ;  /* 0x0000763242097816 */ /* 0x002fe20000000009 */
[----:B------:R0:W-:Y:S02]  /*5dac0*/  @P5 STG.E.U16 desc[UR20][R10.64], R7 ;  /* 0x000000070a005986 */ /* 0x0001e4000c101514 */
[----:B------:R-:W-:Y:S02]  /*5dad0*/  IMAD.WIDE R4, R17, 0x2, R4 ;  /* 0x0000000211047825 */ /* 0x000fe400078e0204 */
[----:B------:R0:W-:Y:S04]  /*5dae0*/  @P1 STG.E.U16 desc[UR20][R12.64], R66 ;  /* 0x000000420c001986 */ /* 0x0001e8000c101514 */
[----:B------:R0:W-:Y:S04]  /*5daf0*/  @P2 STG.E.U16 desc[UR20][R14.64], R9 ;  /* 0x000000090e002986 */ /* 0x0001e8000c101514 */
[----:B------:R0:W-:Y:S04]  /*5db00*/  @P0 STG.E.U16 desc[UR20][R2.64], R67 ;  /* 0x0000004302000986 */ /* 0x0001e8000c101514 */
[----:B------:R0:W-:Y:S01]  /*5db10*/  @P3 STG.E.U16 desc[UR20][R4.64], R16 ;  /* 0x0000001004003986 */ /* 0x0001e2000c101514 */
[----:B------:R-:W-:Y:S06]  /*5db20*/  BAR.SYNC.DEFER_BLOCKING 0x0 ;  /* 0x0000000000007b1d */ /* 0x000fec0000010000 */
[----:B------:R-:W-:Y:S05]  /*5db30*/  BRA.U UP0, `(.L_x_13) ;  /* 0x0000000100a07547 */ /* 0x000fea000b800000 */
[----:B------:R-:W1:Y:S01]  /*5db40*/  S2UR UR6, SR_CgaCtaId ;  /* 0x00000000000679c3 */ /* 0x000e620000008800 */
[----:B------:R-:W-:Y:S01]  /*5db50*/  NOP ;  /* 0x0000000000007918 */ /* 0x000fe20000000000 */
[----:B------:R-:W-:Y:S01]  /*5db60*/  UMOV UR4, 0x50 ;  /* 0x0000005000047882 */ /* 0x000fe20000000000 */
[----:B------:R-:W-:Y:S02]  /*5db70*/  IMAD.U32 R0, RZ, RZ, UR5 ;  /* 0x00000005ff007e24 */ /* 0x000fe4000f8e00ff */
[----:B0-----:R-:W-:Y:S02]  /*5db80*/  IMAD.MOV.U32 R3, RZ, RZ, 0xffff ;  /* 0x0000ffffff037424 */ /* 0x001fe400078e00ff */
[----:B------:R-:W-:Y:S01]  /*5db90*/  IMAD.MOV.U32 R7, RZ, RZ, 0x1 ;  /* 0x00000001ff077424 */ /* 0x000fe200078e00ff */
[----:B------:R-:W-:-:S04]  /*5dba0*/  LOP3.LUT R0, R0, 0xffff, RZ, 0xc0, !PT ;  /* 0x0000ffff00007812 */ /* 0x000fc800078ec0ff */
[----:B------:R-:W-:-:S05]  /*5dbb0*/  SHF.R.U32.HI R0, RZ, 0x5, R0 ;  /* 0x00000005ff007819 */ /* 0x000fca0000011600 */
[----:B------:R-:W-:Y:S01]  /*5dbc0*/  VIADD R2, R0, 0x10 ;  /* 0x0000001000027836 */ /* 0x000fe20000000000 */
[----:B------:R-:W-:Y:S01]  /*5dbd0*/  SHF.L.U32 R0, R3, R0, RZ ;  /* 0x0000000003007219 */ /* 0x000fe200000006ff */
[----:B-1----:R-:W-:-:S03]  /*5dbe0*/  ULEA UR6, UR6, UR4, 0x18 ;  /* 0x0000000406067291 */ /* 0x002fc6000f8ec0ff */
[----:B------:R-:W-:-:S04]  /*5dbf0*/  SHF.L.U32 R3, R7, R2, RZ ;  /* 0x0000000207037219 */ /* 0x000fc800000006ff */
[----:B------:R-:W-:Y:S02]  /*5dc00*/  LOP3.LUT R0, R3, R0, RZ, 0xfc, !PT ;  /* 0x0000000003007212 */ /* 0x000fe400078efcff */
[----:B------:R-:W0:Y:S02]  /*5dc10*/  LDS R5, [UR6] ;  /* 0x00000006ff057984 */ /* 0x000e240008000800 */
[C---:B------:R-:W-:Y:S02]  /*5dc20*/  LOP3.LUT R2, R0.reuse, 0xffff, RZ, 0xc0, !PT ;  /* 0x0000ffff00027812 */ /* 0x040fe400078ec0ff */
[----:B0-----:R-:W-:-:S04]  /*5dc30*/  LOP3.LUT R3, R0, 0xffff, R5, 0x80, !PT ;  /* 0x0000ffff00037812 */ /* 0x001fc800078e8005 */
[----:B------:R-:W-:-:S13]  /*5dc40*/  ISETP.NE.AND P0, PT, R3, R2, PT ;  /* 0x000000020300720c */ /* 0x000fda0003f05270 */
[----:B------:R-:W-:Y:S05]  /*5dc50*/  @P0 BRA `(.L_x_14) ;  /* 0x0000000000500947 */ /* 0x000fea0003800000 */
[----:B------:R-:W-:Y:S02]  /*5dc60*/  SHF.R.U32.HI R5, RZ, 0x10, R5 ;  /* 0x00000010ff057819 */ /* 0x000fe40000011605 */
[----:B------:R-:W-:-:S04]  /*5dc70*/  SHF.R.U32.HI R2, RZ, 0x10, R0 ;  /* 0x00000010ff027819 */ /* 0x000fc80000011600 */
[----:B------:R-:W-:-:S04]  /*5dc80*/  LOP3.LUT R5, R5, R2, RZ, 0xc0, !PT ;  /* 0x0000000205057212 */ /* 0x000fc800078ec0ff */
[----:B------:R-:W-:-:S13]  /*5dc90*/  ISETP.NE.AND P0, PT, R5, R2, PT ;  /* 0x000000020500720c */ /* 0x000fda0003f05270 */
[----:B------:R-:W-:Y:S05]  /*5dca0*/  @P0 BRA `(.L_x_15) ;  /* 0x0000000000300947 */ /* 0x000fea0003800000 */
[----:B------:R-:W-:Y:S01]  /*5dcb0*/  R2UR UR4, R0 ;  /* 0x00000000000472ca */ /* 0x000fe200000e0000 */
[----:B------:R-:W-:Y:S01]  /*5dcc0*/  VOTEU.ANY UR5, UPT, PT ;  /* 0x0000000000057886 */ /* 0x000fe200038e0100 */
[----:B------:R-:W0:Y:S01]  /*5dcd0*/  S2R R0, SR_LANEID ;  /* 0x0000000000007919 */ /* 0x000e220000000000 */
[----:B------:R-:W-:-:S10]  /*5dce0*/  UFLO.U32 UR5, UR5 ;  /* 0x00000005000572bd */ /* 0x000fd400080e0000 */
[----:B------:R-:W-:-:S06]  /*5dcf0*/  ULOP3.LUT UR4, URZ, UR4, URZ, 0x33, !UPT ;  /* 0x00000004ff047292 */ /* 0x000fcc000f8e33ff */
[----:B------:R-:W-:-:S04]  /*5dd00*/  IMAD.U32 R2, RZ, RZ, UR4 ;  /* 0x00000004ff027e24 */ /* 0x000fc8000f8e00ff */
[----:B------:R-:W1:Y:S02]  /*5dd10*/  REDUX UR7, R2 ;  /* 0x00000000020773c4 */ /* 0x000e640000000000 */
[----:B------:R2:W-:Y:S01]  /*5dd20*/  UTCATOMSWS.AND URZ, UR4 ;  /* 0x0000000400ff79e3 */ /* 0x0005e20008000000 */
[----:B0-----:R-:W-:Y:S01]  /*5dd30*/  ISETP.EQ.U32.AND P0, PT, R0, UR5, PT ;  /* 0x0000000500007c0c */ /* 0x001fe2000bf02070 */
[----:B-1----:R-:W-:-:S12]  /*5dd40*/  IMAD.U32 R0, RZ, RZ, UR7 ;  /* 0x00000007ff007e24 */ /* 0x002fd8000f8e00ff */
[----:B------:R2:W-:Y:S01]  /*5dd50*/  @P0 ATOMS.AND RZ, [UR6], R0 ;  /* 0x00000000ffff098c */ /* 0x0005e2000a800006 */
[----:B------:R-:W-:Y:S05]  /*5dd60*/  BRA `(.L_x_13) ;  /* 0x0000000000147947 */ /* 0x000fea0003800000 */
.L_x_15:
[----:B------:R-:W-:-:S07]  /*5dd70*/  MOV R2, 0x5dd90 ;  /* 0x0005dd9000027802 */ /* 0x000fce0000000f00 */
[----:B------:R-:W-:Y:S05]  /*5dd80*/  CALL.REL.NOINC `($__internal_0_$__cuda_sm10x_tcgen05_guardrail_trap_col_being_dealloced_not_returned_by_alloc) ;  /* 0x00000000002c7944 */ /* 0x000fea0003c00000 */
[----:B------:R-:W-:Y:S05]  /*5dd90*/  BRA `(.L_x_13) ;  /* 0x0000000000087947 */ /* 0x000fea0003800000 */
.L_x_14:
[----:B------:R-:W-:-:S07]  /*5dda0*/  MOV R2, 0x5ddc0 ;  /* 0x0005ddc000027802 */ /* 0x000fce0000000f00 */
[----:B------:R-:W-:Y:S05]  /*5ddb0*/  CALL.REL.NOINC `($__internal_2_$__cuda_sm10x_tcgen05_guardrail_trap_unallocated_columns_being_dealloced) ;  /* 0x0000000000387944 */ /* 0x000fea0003c00000 */
.L_x_13:
[----:B------:R-:W-:Y:S01]  /*5ddc0*/  NOP ;  /* 0x0000000000007918 */ /* 0x000fe20000000000 */
[----:B--2---:R-:W-:Y:S05]  /*5ddd0*/  EXIT ;  /* 0x000000000000794d */ /* 0x004fea0003800000 */
.L_x_8:
[----:B------:R-:W0:Y:S02]  /*5dde0*/  SYNCS.PHASECHK.TRANS64.TRYWAIT P2, [UR8], R6 ;  /* 0x00000006ff0075a7 */ /* 0x000e240008041108 */
[----:B0-----:R-:W-:Y:S05]  /*5ddf0*/  @!P2 BRA `(.L_x_8) ;  /* 0xfffffffc00f8a947 */ /* 0x001fea000383ffff */
[----:B------:R-:W-:Y:S05]  /*5de00*/  BRA `(.L_x_16) ;  /* 0xfffffd5c00707947 */ /* 0x000fea000383ffff */
.L_x_12:
[----:B------:R-:W0:Y:S02]  /*5de10*/  SYNCS.PHASECHK.TRANS64.TRYWAIT P0, [UR8], R0 ;  /* 0x00000000ff0075a7 */ /* 0x000e240008001108 */
[----:B0-----:R-:W-:Y:S05]  /*5de20*/  @!P0 BRA `(.L_x_12) ;  /* 0xfffffffc00f88947 */ /* 0x001fea000383ffff */
[----:B------:R-:W-:Y:S05]  /*5de30*/  BRA `(.L_x_11) ;  /* 0xfffffed000a87947 */ /* 0x000fea000383ffff */
        .weak           $__internal_0_$__cuda_sm10x_tcgen05_guardrail_trap_col_being_dealloced_not_returned_by_alloc
        .type           $__internal_0_$__cuda_sm10x_tcgen05_guardrail_trap_col_being_dealloced_not_returned_by_alloc,@function
        .size           $__internal_0_$__cuda_sm10x_tcgen05_guardrail_trap_col_being_dealloced_not_returned_by_alloc,($__internal_1_$__cuda_sm10x_tcgen05_guardrail_trap_phase_invalid_during_alloc - $__internal_0_$__cuda_sm10x_tcgen05_guardrail_trap_col_being_dealloced_not_returned_by_alloc)
$__internal_0_$__cuda_sm10x_tcgen05_guardrail_trap_col_being_dealloced_not_returned_by_alloc:
[----:B------:R-:W-:Y:S05]  /*5de40*/  BPT.TRAP 0x1 ;  /* 0x000000040000795c */ /* 0x000fea0000300000 */
[----:B------:R-:W-:-:S04]  /*5de50*/  IMAD.MOV.U32 R3, RZ, RZ, 0x0 ;  /* 0x00000000ff037424 */ /* 0x000fc800078e00ff */
[----:B------:R-:W-:Y:S05]  /*5de60*/  RET.REL.NODEC R2 `(matmul_kernel) ;  /* 0xfffffa2002647950 */ /* 0x000fea0003c3ffff */
        .weak           $__internal_1_$__cuda_sm10x_tcgen05_guardrail_trap_phase_invalid_during_alloc
        .type           $__internal_1_$__cuda_sm10x_tcgen05_guardrail_trap_phase_invalid_during_alloc,@function
        .size           $__internal_1_$__cuda_sm10x_tcgen05_guardrail_trap_phase_invalid_during_alloc,($__internal_2_$__cuda_sm10x_tcgen05_guardrail_trap_unallocated_columns_being_dealloced - $__internal_1_$__cuda_sm10x_tcgen05_guardrail_trap_phase_invalid_during_alloc)
$__internal_1_$__cuda_sm10x_tcgen05_guardrail_trap_phase_invalid_during_alloc:
[----:B------:R-:W-:Y:S05]  /*5de70*/  BPT.TRAP 0x1 ;  /* 0x000000040000795c */ /* 0x000fea0000300000 */
[----:B------:R-:W-:-:S04]  /*5de80*/  IMAD.MOV.U32 R3, RZ, RZ, 0x0 ;  /* 0x00000000ff037424 */ /* 0x000fc800078e00ff */
[----:B------:R-:W-:Y:S05]  /*5de90*/  RET.REL.NODEC R2 `(matmul_kernel) ;  /* 0xfffffa2002587950 */ /* 0x000fea0003c3ffff */
        .weak           $__internal_2_$__cuda_sm10x_tcgen05_guardrail_trap_unallocated_columns_being_dealloced
        .type           $__internal_2_$__cuda_sm10x_tcgen05_guardrail_trap_unallocated_columns_being_dealloced,@function
        .size           $__internal_2_$__cuda_sm10x_tcgen05_guardrail_trap_unallocated_columns_being_dealloced,(.L_x_20 - $__internal_2_$__cuda_sm10x_tcgen05_guardrail_trap_unallocated_columns_being_dealloced)
$__internal_2_$__cuda_sm10x_tcgen05_guardrail_trap_unallocated_columns_being_dealloced:
[----:B------:R-:W-:Y:S05]  /*5dea0*/  BPT.TRAP 0x1 ;  /* 0x000000040000795c */ /* 0x000fea0000300000 */
[----:B------:R-:W-:-:S04]  /*5deb0*/  IMAD.MOV.U32 R3, RZ, RZ, 0x0 ;  /* 0x00000000ff037424 */ /* 0x000fc800078e00ff */
[----:B------:R-:W-:Y:S05]  /*5dec0*/  RET.REL.NODEC R2 `(matmul_kernel) ;  /* 0xfffffa20024c7950 */ /* 0x000fea0003c3ffff */
.L_x_17:
[----:B------:R-:W-:-:S00]  /*5ded0*/  BRA `(.L_x_17) ;  /* 0xfffffffc00fc7947 */ /* 0x000fc0000383ffff */
[----:B------:R-:W-:-:S00]  /*5dee0*/  NOP ;  /* 0x0000000000007918 */ /* 0x000fc00000000000 */
        /* <DEDUP_REMOVED lines=9> */
.L_x_20:


//--------------------- .nv.shared.matmul_kernel  --------------------------
	.section	.nv.shared.matmul_kernel,"aw",@nobits
	.sectionflags	@""
	.align	16
	.zero		1024


//--------------------- .nv.shared.reserved.0     --------------------------
	.section	.nv.shared.reserved.0,"aw",@nobits
	.align	8
	.weak		__nv_reservedSMEM_offset_0_alias
	.size		__nv_reservedSMEM_offset_0_alias, 0, 64
	.other		__nv_reservedSMEM_offset_0_alias,@"STO_CUDA_RESERVED_SHARED STV_DEFAULT"
__nv_reservedSMEM_offset_0_alias:
	.zero		0
.nv.shared.reserved.0:
	.zero		64
	.weak		__nv_reservedSMEM_allocation_phase
	.type		__nv_reservedSMEM_allocation_phase,@object
	.size		__nv_reservedSMEM_allocation_phase,(.L_0 - __nv_reservedSMEM_allocation_phase)
__nv_reservedSMEM_allocation_phase:
	.zero		1
.L_0:
	.zero		7
	.weak		__nv_reservedSMEM_devtool_atexit_pc
	.type		__nv_reservedSMEM_devtool_atexit_pc,@object
	.size		__nv_reservedSMEM_devtool_atexit_pc,(__nv_reservedSMEM_allocation_mask - __nv_reservedSMEM_devtool_atexit_pc)
__nv_reservedSMEM_devtool_atexit_pc:
	.zero		8
	.weak		__nv_reservedSMEM_allocation_mask
	.type		__nv_reservedSMEM_allocation_mask,@object
	.size		__nv_reservedSMEM_allocation_mask,(.L_2 - __nv_reservedSMEM_allocation_mask)
__nv_reservedSMEM_allocation_mask:
	.zero		4
.L_2:


//--------------------- .nv.constant0.matmul_kernel --------------------------
	.section	.nv.constant0.matmul_kernel,"a",@progbits
	.sectionflags	@""
	.align	4
.nv.constant0.matmul_kernel:
	.zero		976


//--------------------- SYMBOLS --------------------------

	.type		.nv.reservedSmem.offset0,@object
	.size		.nv.reservedSmem.offset0,0x4
	.type		.nv.reservedSmem.cap,@object
	.size		.nv.reservedSmem.cap,0x4
